//
// Generated by NVIDIA NVVM Compiler
//
// Compiler Build ID: CL-36424714
// Cuda compilation tools, release 13.0, V13.0.88
// Based on NVVM 20.0.0
//

.version 9.0
.target sm_100
.address_size 64

	// .globl	_Z16CudaMatrixNegateIfEviPT_S1_
// _ZZN3cub18CUB_300001_SM_10006detail9transform23transform_kernel_ublkcpINS2_19async_copy_policy_tILi128EEEiN4cuda3std3__46negateIfEEN6thrust24THRUST_300001_SM_1000_NS10device_ptrIfEEJfEEEvT0_iT1_T2_DpNS2_16aligned_base_ptrIT3_EEE3bar has been demoted
// _ZZN3cub18CUB_300001_SM_10006detail9transform23transform_kernel_ublkcpINS2_19async_copy_policy_tILi128EEElN4cuda3std3__46negateIfEEN6thrust24THRUST_300001_SM_1000_NS10device_ptrIfEEJfEEEvT0_iT1_T2_DpNS2_16aligned_base_ptrIT3_EEE3bar has been demoted
.global .align 1 .b8 _ZN34_INTERNAL_96ecbd7f_4_k_cu_ced0e0324cuda3std3__45__cpo5beginE[1];
.global .align 1 .b8 _ZN34_INTERNAL_96ecbd7f_4_k_cu_ced0e0324cuda3std3__45__cpo3endE[1];
.global .align 1 .b8 _ZN34_INTERNAL_96ecbd7f_4_k_cu_ced0e0324cuda3std3__45__cpo6cbeginE[1];
.global .align 1 .b8 _ZN34_INTERNAL_96ecbd7f_4_k_cu_ced0e0324cuda3std3__45__cpo4cendE[1];
.global .align 1 .b8 _ZN34_INTERNAL_96ecbd7f_4_k_cu_ced0e0324cuda3std3__45__cpo6rbeginE[1];
.global .align 1 .b8 _ZN34_INTERNAL_96ecbd7f_4_k_cu_ced0e0324cuda3std3__45__cpo4rendE[1];
.global .align 1 .b8 _ZN34_INTERNAL_96ecbd7f_4_k_cu_ced0e0324cuda3std3__45__cpo7crbeginE[1];
.global .align 1 .b8 _ZN34_INTERNAL_96ecbd7f_4_k_cu_ced0e0324cuda3std3__45__cpo5crendE[1];
.global .align 1 .b8 _ZN34_INTERNAL_96ecbd7f_4_k_cu_ced0e0324cuda3std3__436_GLOBAL__N__96ecbd7f_4_k_cu_ced0e0326ignoreE[1];
.global .align 1 .b8 _ZN34_INTERNAL_96ecbd7f_4_k_cu_ced0e0324cuda3std3__419piecewise_constructE[1];
.global .align 1 .b8 _ZN34_INTERNAL_96ecbd7f_4_k_cu_ced0e0324cuda3std3__48in_placeE[1];
.global .align 1 .b8 _ZN34_INTERNAL_96ecbd7f_4_k_cu_ced0e0324cuda3std3__420unreachable_sentinelE[1];
.global .align 1 .b8 _ZN34_INTERNAL_96ecbd7f_4_k_cu_ced0e0324cuda3std3__47nulloptE[1];
.global .align 1 .b8 _ZN34_INTERNAL_96ecbd7f_4_k_cu_ced0e0324cuda3std3__48unexpectE[1];
.global .align 1 .b8 _ZN34_INTERNAL_96ecbd7f_4_k_cu_ced0e0324cuda3std6ranges3__45__cpo4swapE[1];
.global .align 1 .b8 _ZN34_INTERNAL_96ecbd7f_4_k_cu_ced0e0324cuda3std6ranges3__45__cpo9iter_moveE[1];
.global .align 1 .b8 _ZN34_INTERNAL_96ecbd7f_4_k_cu_ced0e0324cuda3std6ranges3__45__cpo7advanceE[1];
.global .align 1 .b8 _ZN34_INTERNAL_96ecbd7f_4_k_cu_ced0e0324cuda3std6ranges3__45__cpo5beginE[1];
.global .align 1 .b8 _ZN34_INTERNAL_96ecbd7f_4_k_cu_ced0e0324cuda3std6ranges3__45__cpo3endE[1];
.global .align 1 .b8 _ZN34_INTERNAL_96ecbd7f_4_k_cu_ced0e0324cuda3std6ranges3__45__cpo6cbeginE[1];
.global .align 1 .b8 _ZN34_INTERNAL_96ecbd7f_4_k_cu_ced0e0324cuda3std6ranges3__45__cpo4cendE[1];
.global .align 1 .b8 _ZN34_INTERNAL_96ecbd7f_4_k_cu_ced0e0324cuda3std6ranges3__45__cpo9iter_swapE[1];
.global .align 1 .b8 _ZN34_INTERNAL_96ecbd7f_4_k_cu_ced0e0324cuda3std6ranges3__45__cpo4nextE[1];
.global .align 1 .b8 _ZN34_INTERNAL_96ecbd7f_4_k_cu_ced0e0324cuda3std6ranges3__45__cpo4prevE[1];
.global .align 1 .b8 _ZN34_INTERNAL_96ecbd7f_4_k_cu_ced0e0324cuda3std6ranges3__45__cpo4dataE[1];
.global .align 1 .b8 _ZN34_INTERNAL_96ecbd7f_4_k_cu_ced0e0324cuda3std6ranges3__45__cpo5cdataE[1];
.global .align 1 .b8 _ZN34_INTERNAL_96ecbd7f_4_k_cu_ced0e0324cuda3std6ranges3__45__cpo4sizeE[1];
.global .align 1 .b8 _ZN34_INTERNAL_96ecbd7f_4_k_cu_ced0e0324cuda3std6ranges3__45__cpo5ssizeE[1];
.global .align 1 .b8 _ZN34_INTERNAL_96ecbd7f_4_k_cu_ced0e0324cuda3std6ranges3__45__cpo8distanceE[1];
.global .align 1 .b8 _ZN34_INTERNAL_96ecbd7f_4_k_cu_ced0e0326thrust24THRUST_300001_SM_1000_NS12placeholders2_1E[1];
.global .align 1 .b8 _ZN34_INTERNAL_96ecbd7f_4_k_cu_ced0e0326thrust24THRUST_300001_SM_1000_NS12placeholders2_2E[1];
.global .align 1 .b8 _ZN34_INTERNAL_96ecbd7f_4_k_cu_ced0e0326thrust24THRUST_300001_SM_1000_NS12placeholders2_3E[1];
.global .align 1 .b8 _ZN34_INTERNAL_96ecbd7f_4_k_cu_ced0e0326thrust24THRUST_300001_SM_1000_NS12placeholders2_4E[1];
.global .align 1 .b8 _ZN34_INTERNAL_96ecbd7f_4_k_cu_ced0e0326thrust24THRUST_300001_SM_1000_NS12placeholders2_5E[1];
.global .align 1 .b8 _ZN34_INTERNAL_96ecbd7f_4_k_cu_ced0e0326thrust24THRUST_300001_SM_1000_NS12placeholders2_6E[1];
.global .align 1 .b8 _ZN34_INTERNAL_96ecbd7f_4_k_cu_ced0e0326thrust24THRUST_300001_SM_1000_NS12placeholders2_7E[1];
.global .align 1 .b8 _ZN34_INTERNAL_96ecbd7f_4_k_cu_ced0e0326thrust24THRUST_300001_SM_1000_NS12placeholders2_8E[1];
.global .align 1 .b8 _ZN34_INTERNAL_96ecbd7f_4_k_cu_ced0e0326thrust24THRUST_300001_SM_1000_NS12placeholders2_9E[1];
.global .align 1 .b8 _ZN34_INTERNAL_96ecbd7f_4_k_cu_ced0e0326thrust24THRUST_300001_SM_1000_NS12placeholders3_10E[1];
.global .align 1 .b8 _ZN34_INTERNAL_96ecbd7f_4_k_cu_ced0e0326thrust24THRUST_300001_SM_1000_NS8cuda_cub3parE[1];
.global .align 1 .b8 _ZN34_INTERNAL_96ecbd7f_4_k_cu_ced0e0326thrust24THRUST_300001_SM_1000_NS8cuda_cub10par_nosyncE[1];
.global .align 1 .b8 _ZN34_INTERNAL_96ecbd7f_4_k_cu_ced0e0326thrust24THRUST_300001_SM_1000_NS6system6detail10sequential3seqE[1];
.global .align 1 .b8 _ZN34_INTERNAL_96ecbd7f_4_k_cu_ced0e0326thrust24THRUST_300001_SM_1000_NS6system3cpp3parE[1];
.global .align 1 .b8 _ZN34_INTERNAL_96ecbd7f_4_k_cu_ced0e0326thrust24THRUST_300001_SM_1000_NS3seqE[1];
.global .align 1 .b8 _ZN34_INTERNAL_96ecbd7f_4_k_cu_ced0e0326thrust24THRUST_300001_SM_1000_NS6deviceE[1];
.extern .shared .align 128 .b8 _ZN3cub18CUB_300001_SM_10006detail9transform4smemE[];

.visible .entry _Z16CudaMatrixNegateIfEviPT_S1_(
	.param .u32 _Z16CudaMatrixNegateIfEviPT_S1__param_0,
	.param .u64 .ptr .align 1 _Z16CudaMatrixNegateIfEviPT_S1__param_1,
	.param .u64 .ptr .align 1 _Z16CudaMatrixNegateIfEviPT_S1__param_2
)
{
	.reg .pred 	%p<6>;
	.reg .b32 	%r<3>;
	.reg .b32 	%f<11>;
	.reg .b64 	%rd<33>;

	ld.param.u32 	%r1, [_Z16CudaMatrixNegateIfEviPT_S1__param_0];
	ld.param.u64 	%rd22, [_Z16CudaMatrixNegateIfEviPT_S1__param_1];
	ld.param.u64 	%rd21, [_Z16CudaMatrixNegateIfEviPT_S1__param_2];
	cvta.to.global.u64 	%rd28, %rd22;
	cvt.s64.s32 	%rd2, %r1;
	mul.wide.s32 	%rd23, %r1, 4;
	add.s64 	%rd3, %rd28, %rd23;
	setp.eq.s64 	%p1, %rd23, 0;
	@%p1 bra 	$L__BB0_7;
	cvta.to.global.u64 	%rd29, %rd21;
	add.s64 	%rd5, %rd2, 4611686018427387903;
	and.b32  	%r2, %r1, 3;
	setp.eq.s32 	%p2, %r2, 0;
	@%p2 bra 	$L__BB0_4;
	and.b64  	%rd25, %rd2, 3;
$L__BB0_3:
	.pragma "nounroll";
	ld.global.f32 	%f1, [%rd28];
	neg.f32 	%f2, %f1;
	st.global.f32 	[%rd29], %f2;
	add.s64 	%rd28, %rd28, 4;
	add.s64 	%rd29, %rd29, 4;
	add.s64 	%rd25, %rd25, -1;
	setp.ne.s64 	%p3, %rd25, 0;
	@%p3 bra 	$L__BB0_3;
$L__BB0_4:
	and.b64  	%rd24, %rd5, 4611686018427387903;
	setp.lt.u64 	%p4, %rd24, 3;
	@%p4 bra 	$L__BB0_7;
	mov.u64 	%rd31, %rd28;
$L__BB0_6:
	ld.global.f32 	%f3, [%rd28];
	neg.f32 	%f4, %f3;
	st.global.f32 	[%rd29], %f4;
	ld.global.f32 	%f5, [%rd28+4];
	neg.f32 	%f6, %f5;
	st.global.f32 	[%rd29+4], %f6;
	ld.global.f32 	%f7, [%rd28+8];
	neg.f32 	%f8, %f7;
	st.global.f32 	[%rd29+8], %f8;
	ld.global.f32 	%f9, [%rd28+12];
	neg.f32 	%f10, %f9;
	st.global.f32 	[%rd29+12], %f10;
	add.s64 	%rd31, %rd31, 16;
	add.s64 	%rd28, %rd28, 16;
	add.s64 	%rd29, %rd29, 16;
	setp.ne.s64 	%p5, %rd31, %rd3;
	@%p5 bra 	$L__BB0_6;
$L__BB0_7:
	ret;

}
	// .globl	_Z13CudaMatrixAddIfEviT_PS0_S0_S1_
.visible .entry _Z13CudaMatrixAddIfEviT_PS0_S0_S1_(
	.param .u32 _Z13CudaMatrixAddIfEviT_PS0_S0_S1__param_0,
	.param .f32 _Z13CudaMatrixAddIfEviT_PS0_S0_S1__param_1,
	.param .u64 .ptr .align 1 _Z13CudaMatrixAddIfEviT_PS0_S0_S1__param_2,
	.param .f32 _Z13CudaMatrixAddIfEviT_PS0_S0_S1__param_3,
	.param .u64 .ptr .align 1 _Z13CudaMatrixAddIfEviT_PS0_S0_S1__param_4
)
{
	.reg .pred 	%p<6>;
	.reg .b32 	%r<3>;
	.reg .b32 	%f<23>;
	.reg .b64 	%rd<33>;

	ld.param.u32 	%r1, [_Z13CudaMatrixAddIfEviT_PS0_S0_S1__param_0];
	ld.param.f32 	%f1, [_Z13CudaMatrixAddIfEviT_PS0_S0_S1__param_1];
	ld.param.u64 	%rd22, [_Z13CudaMatrixAddIfEviT_PS0_S0_S1__param_2];
	ld.param.f32 	%f2, [_Z13CudaMatrixAddIfEviT_PS0_S0_S1__param_3];
	ld.param.u64 	%rd21, [_Z13CudaMatrixAddIfEviT_PS0_S0_S1__param_4];
	cvta.to.global.u64 	%rd28, %rd22;
	cvt.s64.s32 	%rd2, %r1;
	mul.wide.s32 	%rd23, %r1, 4;
	add.s64 	%rd3, %rd28, %rd23;
	setp.eq.s64 	%p1, %rd23, 0;
	@%p1 bra 	$L__BB1_7;
	cvta.to.global.u64 	%rd29, %rd21;
	add.s64 	%rd5, %rd2, 4611686018427387903;
	and.b32  	%r2, %r1, 3;
	setp.eq.s32 	%p2, %r2, 0;
	@%p2 bra 	$L__BB1_4;
	and.b64  	%rd25, %rd2, 3;
$L__BB1_3:
	.pragma "nounroll";
	ld.global.f32 	%f3, [%rd28];
	ld.global.f32 	%f4, [%rd29];
	mul.f32 	%f5, %f2, %f4;
	fma.rn.f32 	%f6, %f1, %f3, %f5;
	st.global.f32 	[%rd29], %f6;
	add.s64 	%rd28, %rd28, 4;
	add.s64 	%rd29, %rd29, 4;
	add.s64 	%rd25, %rd25, -1;
	setp.ne.s64 	%p3, %rd25, 0;
	@%p3 bra 	$L__BB1_3;
$L__BB1_4:
	and.b64  	%rd24, %rd5, 4611686018427387903;
	setp.lt.u64 	%p4, %rd24, 3;
	@%p4 bra 	$L__BB1_7;
	mov.u64 	%rd31, %rd28;
$L__BB1_6:
	ld.global.f32 	%f7, [%rd28];
	ld.global.f32 	%f8, [%rd29];
	mul.f32 	%f9, %f2, %f8;
	fma.rn.f32 	%f10, %f1, %f7, %f9;
	st.global.f32 	[%rd29], %f10;
	ld.global.f32 	%f11, [%rd28+4];
	ld.global.f32 	%f12, [%rd29+4];
	mul.f32 	%f13, %f2, %f12;
	fma.rn.f32 	%f14, %f1, %f11, %f13;
	st.global.f32 	[%rd29+4], %f14;
	ld.global.f32 	%f15, [%rd28+8];
	ld.global.f32 	%f16, [%rd29+8];
	mul.f32 	%f17, %f2, %f16;
	fma.rn.f32 	%f18, %f1, %f15, %f17;
	st.global.f32 	[%rd29+8], %f18;
	ld.global.f32 	%f19, [%rd28+12];
	ld.global.f32 	%f20, [%rd29+12];
	mul.f32 	%f21, %f2, %f20;
	fma.rn.f32 	%f22, %f1, %f19, %f21;
	st.global.f32 	[%rd29+12], %f22;
	add.s64 	%rd31, %rd31, 16;
	add.s64 	%rd28, %rd28, 16;
	add.s64 	%rd29, %rd29, 16;
	setp.ne.s64 	%p5, %rd31, %rd3;
	@%p5 bra 	$L__BB1_6;
$L__BB1_7:
	ret;

}
	// .globl	_Z29CudaSparseMatrixInd2VectorIndiiPiS_S_
.visible .entry _Z29CudaSparseMatrixInd2VectorIndiiPiS_S_(
	.param .u32 _Z29CudaSparseMatrixInd2VectorIndiiPiS_S__param_0,
	.param .u32 _Z29CudaSparseMatrixInd2VectorIndiiPiS_S__param_1,
	.param .u64 .ptr .align 1 _Z29CudaSparseMatrixInd2VectorIndiiPiS_S__param_2,
	.param .u64 .ptr .align 1 _Z29CudaSparseMatrixInd2VectorIndiiPiS_S__param_3,
	.param .u64 .ptr .align 1 _Z29CudaSparseMatrixInd2VectorIndiiPiS_S__param_4
)
{
	.reg .pred 	%p<6>;
	.reg .b32 	%r<19>;
	.reg .b64 	%rd<43>;

	ld.param.u32 	%r1, [_Z29CudaSparseMatrixInd2VectorIndiiPiS_S__param_0];
	ld.param.u32 	%r2, [_Z29CudaSparseMatrixInd2VectorIndiiPiS_S__param_1];
	ld.param.u64 	%rd29, [_Z29CudaSparseMatrixInd2VectorIndiiPiS_S__param_2];
	ld.param.u64 	%rd27, [_Z29CudaSparseMatrixInd2VectorIndiiPiS_S__param_3];
	ld.param.u64 	%rd28, [_Z29CudaSparseMatrixInd2VectorIndiiPiS_S__param_4];
	cvta.to.global.u64 	%rd36, %rd29;
	cvt.s64.s32 	%rd2, %r1;
	mul.wide.s32 	%rd30, %r1, 4;
	add.s64 	%rd3, %rd36, %rd30;
	setp.eq.s64 	%p1, %rd30, 0;
	@%p1 bra 	$L__BB2_7;
	cvta.to.global.u64 	%rd37, %rd27;
	cvta.to.global.u64 	%rd38, %rd28;
	add.s64 	%rd6, %rd2, 4611686018427387903;
	and.b32  	%r3, %r1, 3;
	setp.eq.s32 	%p2, %r3, 0;
	@%p2 bra 	$L__BB2_4;
	and.b64  	%rd32, %rd2, 3;
$L__BB2_3:
	.pragma "nounroll";
	ld.global.u32 	%r4, [%rd36];
	ld.global.u32 	%r5, [%rd37];
	mad.lo.s32 	%r6, %r4, %r2, %r5;
	st.global.u32 	[%rd38], %r6;
	add.s64 	%rd36, %rd36, 4;
	add.s64 	%rd37, %rd37, 4;
	add.s64 	%rd38, %rd38, 4;
	add.s64 	%rd32, %rd32, -1;
	setp.ne.s64 	%p3, %rd32, 0;
	@%p3 bra 	$L__BB2_3;
$L__BB2_4:
	and.b64  	%rd31, %rd6, 4611686018427387903;
	setp.lt.u64 	%p4, %rd31, 3;
	@%p4 bra 	$L__BB2_7;
	mov.u64 	%rd40, %rd36;
$L__BB2_6:
	ld.global.u32 	%r7, [%rd36];
	ld.global.u32 	%r8, [%rd37];
	mad.lo.s32 	%r9, %r7, %r2, %r8;
	st.global.u32 	[%rd38], %r9;
	ld.global.u32 	%r10, [%rd36+4];
	ld.global.u32 	%r11, [%rd37+4];
	mad.lo.s32 	%r12, %r10, %r2, %r11;
	st.global.u32 	[%rd38+4], %r12;
	ld.global.u32 	%r13, [%rd36+8];
	ld.global.u32 	%r14, [%rd37+8];
	mad.lo.s32 	%r15, %r13, %r2, %r14;
	st.global.u32 	[%rd38+8], %r15;
	ld.global.u32 	%r16, [%rd36+12];
	ld.global.u32 	%r17, [%rd37+12];
	mad.lo.s32 	%r18, %r16, %r2, %r17;
	st.global.u32 	[%rd38+12], %r18;
	add.s64 	%rd40, %rd40, 16;
	add.s64 	%rd36, %rd36, 16;
	add.s64 	%rd37, %rd37, 16;
	add.s64 	%rd38, %rd38, 16;
	setp.ne.s64 	%p5, %rd40, %rd3;
	@%p5 bra 	$L__BB2_6;
$L__BB2_7:
	ret;

}
	// .globl	_Z14activationFuncIfEvPT_S1_iS0_S0_S0_S0_S0_S0_
.visible .entry _Z14activationFuncIfEvPT_S1_iS0_S0_S0_S0_S0_S0_(
	.param .u64 .ptr .align 1 _Z14activationFuncIfEvPT_S1_iS0_S0_S0_S0_S0_S0__param_0,
	.param .u64 .ptr .align 1 _Z14activationFuncIfEvPT_S1_iS0_S0_S0_S0_S0_S0__param_1,
	.param .u32 _Z14activationFuncIfEvPT_S1_iS0_S0_S0_S0_S0_S0__param_2,
	.param .f32 _Z14activationFuncIfEvPT_S1_iS0_S0_S0_S0_S0_S0__param_3,
	.param .f32 _Z14activationFuncIfEvPT_S1_iS0_S0_S0_S0_S0_S0__param_4,
	.param .f32 _Z14activationFuncIfEvPT_S1_iS0_S0_S0_S0_S0_S0__param_5,
	.param .f32 _Z14activationFuncIfEvPT_S1_iS0_S0_S0_S0_S0_S0__param_6,
	.param .f32 _Z14activationFuncIfEvPT_S1_iS0_S0_S0_S0_S0_S0__param_7,
	.param .f32 _Z14activationFuncIfEvPT_S1_iS0_S0_S0_S0_S0_S0__param_8
)
{
	.reg .pred 	%p<31>;
	.reg .b32 	%r<3>;
	.reg .b32 	%f<37>;
	.reg .b64 	%rd<33>;

	ld.param.u64 	%rd22, [_Z14activationFuncIfEvPT_S1_iS0_S0_S0_S0_S0_S0__param_0];
	ld.param.u64 	%rd21, [_Z14activationFuncIfEvPT_S1_iS0_S0_S0_S0_S0_S0__param_1];
	ld.param.u32 	%r1, [_Z14activationFuncIfEvPT_S1_iS0_S0_S0_S0_S0_S0__param_2];
	ld.param.f32 	%f21, [_Z14activationFuncIfEvPT_S1_iS0_S0_S0_S0_S0_S0__param_3];
	ld.param.f32 	%f22, [_Z14activationFuncIfEvPT_S1_iS0_S0_S0_S0_S0_S0__param_4];
	ld.param.f32 	%f23, [_Z14activationFuncIfEvPT_S1_iS0_S0_S0_S0_S0_S0__param_5];
	ld.param.f32 	%f24, [_Z14activationFuncIfEvPT_S1_iS0_S0_S0_S0_S0_S0__param_6];
	ld.param.f32 	%f25, [_Z14activationFuncIfEvPT_S1_iS0_S0_S0_S0_S0_S0__param_7];
	ld.param.f32 	%f26, [_Z14activationFuncIfEvPT_S1_iS0_S0_S0_S0_S0_S0__param_8];
	cvta.to.global.u64 	%rd28, %rd22;
	cvt.s64.s32 	%rd2, %r1;
	mul.wide.s32 	%rd23, %r1, 4;
	add.s64 	%rd3, %rd28, %rd23;
	setp.eq.s64 	%p1, %rd23, 0;
	@%p1 bra 	$L__BB3_32;
	cvta.to.global.u64 	%rd29, %rd21;
	add.s64 	%rd5, %rd2, 4611686018427387903;
	and.b32  	%r2, %r1, 3;
	setp.eq.s32 	%p2, %r2, 0;
	@%p2 bra 	$L__BB3_9;
	and.b64  	%rd25, %rd2, 3;
$L__BB3_3:
	.pragma "nounroll";
	ld.global.f32 	%f1, [%rd28];
	setp.lt.f32 	%p3, %f1, %f21;
	mov.f32 	%f32, %f22;
	@%p3 bra 	$L__BB3_8;
	setp.ltu.f32 	%p4, %f1, %f21;
	setp.geu.f32 	%p5, %f1, %f25;
	or.pred  	%p6, %p4, %p5;
	@%p6 bra 	$L__BB3_6;
	sub.f32 	%f27, %f1, %f21;
	mul.f32 	%f32, %f26, %f27;
	bra.uni 	$L__BB3_8;
$L__BB3_6:
	sub.f32 	%f32, %f1, %f24;
	setp.leu.f32 	%p7, %f32, %f23;
	@%p7 bra 	$L__BB3_8;
	mov.f32 	%f32, %f23;
$L__BB3_8:
	st.global.f32 	[%rd29], %f32;
	add.s64 	%rd28, %rd28, 4;
	add.s64 	%rd29, %rd29, 4;
	add.s64 	%rd25, %rd25, -1;
	setp.ne.s64 	%p8, %rd25, 0;
	@%p8 bra 	$L__BB3_3;
$L__BB3_9:
	and.b64  	%rd24, %rd5, 4611686018427387903;
	setp.lt.u64 	%p9, %rd24, 3;
	@%p9 bra 	$L__BB3_32;
	mov.u64 	%rd31, %rd28;
$L__BB3_11:
	ld.global.f32 	%f5, [%rd28];
	setp.lt.f32 	%p10, %f5, %f21;
	mov.f32 	%f33, %f22;
	@%p10 bra 	$L__BB3_16;
	setp.ltu.f32 	%p11, %f5, %f21;
	setp.geu.f32 	%p12, %f5, %f25;
	or.pred  	%p13, %p11, %p12;
	@%p13 bra 	$L__BB3_14;
	sub.f32 	%f28, %f5, %f21;
	mul.f32 	%f33, %f26, %f28;
	bra.uni 	$L__BB3_16;
$L__BB3_14:
	sub.f32 	%f33, %f5, %f24;
	setp.leu.f32 	%p14, %f33, %f23;
	@%p14 bra 	$L__BB3_16;
	mov.f32 	%f33, %f23;
$L__BB3_16:
	st.global.f32 	[%rd29], %f33;
	ld.global.f32 	%f9, [%rd28+4];
	setp.lt.f32 	%p15, %f9, %f21;
	mov.f32 	%f34, %f22;
	@%p15 bra 	$L__BB3_21;
	setp.ltu.f32 	%p16, %f9, %f21;
	setp.geu.f32 	%p17, %f9, %f25;
	or.pred  	%p18, %p16, %p17;
	@%p18 bra 	$L__BB3_19;
	sub.f32 	%f29, %f9, %f21;
	mul.f32 	%f34, %f26, %f29;
	bra.uni 	$L__BB3_21;
$L__BB3_19:
	sub.f32 	%f34, %f9, %f24;
	setp.leu.f32 	%p19, %f34, %f23;
	@%p19 bra 	$L__BB3_21;
	mov.f32 	%f34, %f23;
$L__BB3_21:
	st.global.f32 	[%rd29+4], %f34;
	ld.global.f32 	%f13, [%rd28+8];
	setp.lt.f32 	%p20, %f13, %f21;
	mov.f32 	%f35, %f22;
	@%p20 bra 	$L__BB3_26;
	setp.ltu.f32 	%p21, %f13, %f21;
	setp.geu.f32 	%p22, %f13, %f25;
	or.pred  	%p23, %p21, %p22;
	@%p23 bra 	$L__BB3_24;
	sub.f32 	%f30, %f13, %f21;
	mul.f32 	%f35, %f26, %f30;
	bra.uni 	$L__BB3_26;
$L__BB3_24:
	sub.f32 	%f35, %f13, %f24;
	setp.leu.f32 	%p24, %f35, %f23;
	@%p24 bra 	$L__BB3_26;
	mov.f32 	%f35, %f23;
$L__BB3_26:
	st.global.f32 	[%rd29+8], %f35;
	ld.global.f32 	%f17, [%rd28+12];
	setp.lt.f32 	%p25, %f17, %f21;
	mov.f32 	%f36, %f22;
	@%p25 bra 	$L__BB3_31;
	setp.ltu.f32 	%p26, %f17, %f21;
	setp.geu.f32 	%p27, %f17, %f25;
	or.pred  	%p28, %p26, %p27;
	@%p28 bra 	$L__BB3_29;
	sub.f32 	%f31, %f17, %f21;
	mul.f32 	%f36, %f26, %f31;
	bra.uni 	$L__BB3_31;
$L__BB3_29:
	sub.f32 	%f36, %f17, %f24;
	setp.leu.f32 	%p29, %f36, %f23;
	@%p29 bra 	$L__BB3_31;
	mov.f32 	%f36, %f23;
$L__BB3_31:
	st.global.f32 	[%rd29+12], %f36;
	add.s64 	%rd31, %rd31, 16;
	add.s64 	%rd28, %rd28, 16;
	add.s64 	%rd29, %rd29, 16;
	setp.ne.s64 	%p30, %rd31, %rd3;
	@%p30 bra 	$L__BB3_11;
$L__BB3_32:
	ret;

}
	// .globl	_Z13permuteWeightIfEviPT_S1_Pi
.visible .entry _Z13permuteWeightIfEviPT_S1_Pi(
	.param .u32 _Z13permuteWeightIfEviPT_S1_Pi_param_0,
	.param .u64 .ptr .align 1 _Z13permuteWeightIfEviPT_S1_Pi_param_1,
	.param .u64 .ptr .align 1 _Z13permuteWeightIfEviPT_S1_Pi_param_2,
	.param .u64 .ptr .align 1 _Z13permuteWeightIfEviPT_S1_Pi_param_3
)
{
	.reg .pred 	%p<6>;
	.reg .b32 	%r<8>;
	.reg .b32 	%f<6>;
	.reg .b64 	%rd<45>;

	ld.param.u32 	%r1, [_Z13permuteWeightIfEviPT_S1_Pi_param_0];
	ld.param.u64 	%rd23, [_Z13permuteWeightIfEviPT_S1_Pi_param_1];
	ld.param.u64 	%rd22, [_Z13permuteWeightIfEviPT_S1_Pi_param_2];
	ld.param.u64 	%rd24, [_Z13permuteWeightIfEviPT_S1_Pi_param_3];
	cvta.to.global.u64 	%rd1, %rd23;
	cvta.to.global.u64 	%rd2, %rd24;
	cvt.s64.s32 	%rd3, %r1;
	setp.eq.s32 	%p1, %r1, 0;
	@%p1 bra 	$L__BB4_7;
	cvta.to.global.u64 	%rd41, %rd22;
	add.s64 	%rd5, %rd3, 4611686018427387903;
	and.b32  	%r2, %r1, 3;
	setp.eq.s32 	%p2, %r2, 0;
	mov.u64 	%rd40, %rd2;
	@%p2 bra 	$L__BB4_4;
	and.b64  	%rd37, %rd3, 3;
	mov.u64 	%rd40, %rd2;
$L__BB4_3:
	.pragma "nounroll";
	ld.global.u32 	%r3, [%rd40];
	mul.wide.s32 	%rd25, %r3, 4;
	add.s64 	%rd26, %rd1, %rd25;
	ld.global.f32 	%f1, [%rd26];
	st.global.f32 	[%rd41], %f1;
	add.s64 	%rd40, %rd40, 4;
	add.s64 	%rd41, %rd41, 4;
	add.s64 	%rd37, %rd37, -1;
	setp.ne.s64 	%p3, %rd37, 0;
	@%p3 bra 	$L__BB4_3;
$L__BB4_4:
	and.b64  	%rd27, %rd5, 4611686018427387903;
	setp.lt.u64 	%p4, %rd27, 3;
	@%p4 bra 	$L__BB4_7;
	shl.b64 	%rd28, %rd3, 2;
	add.s64 	%rd15, %rd2, %rd28;
	mov.u64 	%rd43, %rd40;
$L__BB4_6:
	ld.global.u32 	%r4, [%rd43];
	mul.wide.s32 	%rd29, %r4, 4;
	add.s64 	%rd30, %rd1, %rd29;
	ld.global.f32 	%f2, [%rd30];
	st.global.f32 	[%rd41], %f2;
	ld.global.u32 	%r5, [%rd43+4];
	mul.wide.s32 	%rd31, %r5, 4;
	add.s64 	%rd32, %rd1, %rd31;
	ld.global.f32 	%f3, [%rd32];
	st.global.f32 	[%rd41+4], %f3;
	ld.global.u32 	%r6, [%rd43+8];
	mul.wide.s32 	%rd33, %r6, 4;
	add.s64 	%rd34, %rd1, %rd33;
	ld.global.f32 	%f4, [%rd34];
	st.global.f32 	[%rd41+8], %f4;
	ld.global.u32 	%r7, [%rd43+12];
	mul.wide.s32 	%rd35, %r7, 4;
	add.s64 	%rd36, %rd1, %rd35;
	ld.global.f32 	%f5, [%rd36];
	st.global.f32 	[%rd41+12], %f5;
	add.s64 	%rd40, %rd40, 16;
	add.s64 	%rd43, %rd43, 16;
	add.s64 	%rd41, %rd41, 16;
	setp.ne.s64 	%p5, %rd40, %rd15;
	@%p5 bra 	$L__BB4_6;
$L__BB4_7:
	ret;

}
	// .globl	_ZN3cub18CUB_300001_SM_10006detail11EmptyKernelIvEEvv
.visible .entry _ZN3cub18CUB_300001_SM_10006detail11EmptyKernelIvEEvv()
{


	ret;

}
	// .globl	_ZN3cub18CUB_300001_SM_10006detail9transform16transform_kernelINS2_10policy_hubILb0EN4cuda3std3__45tupleIJN6thrust24THRUST_300001_SM_1000_NS10device_ptrIfEEEEEE10policy1000EiNS7_6negateIfEESC_JPfEEEvT0_iT1_T2_DpNS2_10kernel_argIT3_EE
.visible .entry _ZN3cub18CUB_300001_SM_10006detail9transform16transform_kernelINS2_10policy_hubILb0EN4cuda3std3__45tupleIJN6thrust24THRUST_300001_SM_1000_NS10device_ptrIfEEEEEE10policy1000EiNS7_6negateIfEESC_JPfEEEvT0_iT1_T2_DpNS2_10kernel_argIT3_EE(
	.param .u32 _ZN3cub18CUB_300001_SM_10006detail9transform16transform_kernelINS2_10policy_hubILb0EN4cuda3std3__45tupleIJN6thrust24THRUST_300001_SM_1000_NS10device_ptrIfEEEEEE10policy1000EiNS7_6negateIfEESC_JPfEEEvT0_iT1_T2_DpNS2_10kernel_argIT3_EE_param_0,
	.param .u32 _ZN3cub18CUB_300001_SM_10006detail9transform16transform_kernelINS2_10policy_hubILb0EN4cuda3std3__45tupleIJN6thrust24THRUST_300001_SM_1000_NS10device_ptrIfEEEEEE10policy1000EiNS7_6negateIfEESC_JPfEEEvT0_iT1_T2_DpNS2_10kernel_argIT3_EE_param_1,
	.param .align 1 .b8 _ZN3cub18CUB_300001_SM_10006detail9transform16transform_kernelINS2_10policy_hubILb0EN4cuda3std3__45tupleIJN6thrust24THRUST_300001_SM_1000_NS10device_ptrIfEEEEEE10policy1000EiNS7_6negateIfEESC_JPfEEEvT0_iT1_T2_DpNS2_10kernel_argIT3_EE_param_2[1],
	.param .align 8 .b8 _ZN3cub18CUB_300001_SM_10006detail9transform16transform_kernelINS2_10policy_hubILb0EN4cuda3std3__45tupleIJN6thrust24THRUST_300001_SM_1000_NS10device_ptrIfEEEEEE10policy1000EiNS7_6negateIfEESC_JPfEEEvT0_iT1_T2_DpNS2_10kernel_argIT3_EE_param_3[8],
	.param .align 8 .b8 _ZN3cub18CUB_300001_SM_10006detail9transform16transform_kernelINS2_10policy_hubILb0EN4cuda3std3__45tupleIJN6thrust24THRUST_300001_SM_1000_NS10device_ptrIfEEEEEE10policy1000EiNS7_6negateIfEESC_JPfEEEvT0_iT1_T2_DpNS2_10kernel_argIT3_EE_param_4[16]
)
.maxntid 128
{
	.reg .pred 	%p<21>;
	.reg .b32 	%r<119>;
	.reg .b32 	%f<5>;
	.reg .b64 	%rd<80>;
	// demoted variable
	.shared .align 8 .u64 _ZZN3cub18CUB_300001_SM_10006detail9transform23transform_kernel_ublkcpINS2_19async_copy_policy_tILi128EEEiN4cuda3std3__46negateIfEEN6thrust24THRUST_300001_SM_1000_NS10device_ptrIfEEJfEEEvT0_iT1_T2_DpNS2_16aligned_base_ptrIT3_EEE3bar;
	ld.param.u64 	%rd33, [_ZN3cub18CUB_300001_SM_10006detail9transform16transform_kernelINS2_10policy_hubILb0EN4cuda3std3__45tupleIJN6thrust24THRUST_300001_SM_1000_NS10device_ptrIfEEEEEE10policy1000EiNS7_6negateIfEESC_JPfEEEvT0_iT1_T2_DpNS2_10kernel_argIT3_EE_param_4];
	ld.param.u32 	%r46, [_ZN3cub18CUB_300001_SM_10006detail9transform16transform_kernelINS2_10policy_hubILb0EN4cuda3std3__45tupleIJN6thrust24THRUST_300001_SM_1000_NS10device_ptrIfEEEEEE10policy1000EiNS7_6negateIfEESC_JPfEEEvT0_iT1_T2_DpNS2_10kernel_argIT3_EE_param_0];
	ld.param.u64 	%rd34, [_ZN3cub18CUB_300001_SM_10006detail9transform16transform_kernelINS2_10policy_hubILb0EN4cuda3std3__45tupleIJN6thrust24THRUST_300001_SM_1000_NS10device_ptrIfEEEEEE10policy1000EiNS7_6negateIfEESC_JPfEEEvT0_iT1_T2_DpNS2_10kernel_argIT3_EE_param_4+8];
	ld.param.u64 	%rd35, [_ZN3cub18CUB_300001_SM_10006detail9transform16transform_kernelINS2_10policy_hubILb0EN4cuda3std3__45tupleIJN6thrust24THRUST_300001_SM_1000_NS10device_ptrIfEEEEEE10policy1000EiNS7_6negateIfEESC_JPfEEEvT0_iT1_T2_DpNS2_10kernel_argIT3_EE_param_3];
	ld.param.u32 	%r45, [_ZN3cub18CUB_300001_SM_10006detail9transform16transform_kernelINS2_10policy_hubILb0EN4cuda3std3__45tupleIJN6thrust24THRUST_300001_SM_1000_NS10device_ptrIfEEEEEE10policy1000EiNS7_6negateIfEESC_JPfEEEvT0_iT1_T2_DpNS2_10kernel_argIT3_EE_param_1];
	cvta.to.global.u64 	%rd1, %rd35;
	cvt.u32.u64 	%r1, %rd34;
	shl.b32 	%r2, %r45, 7;
	mov.u32 	%r47, %ctaid.x;
	mul.lo.s32 	%r3, %r2, %r47;
	sub.s32 	%r4, %r46, %r3;
	min.s32 	%r5, %r2, %r4;
	setp.eq.s32 	%p1, %r47, 0;
	add.s32 	%r49, %r47, 2;
	mov.u32 	%r50, %nctaid.x;
	setp.ge.u32 	%p2, %r49, %r50;
	or.pred  	%p3, %p1, %p2;
	@%p3 bra 	$L__BB6_5;
	mov.b32 	%r87, -1;
	// begin inline asm
	{
	 .reg .pred P_OUT; 
	elect.sync _|P_OUT, %r87;
	selp.b32 %r86, 1, 0, P_OUT; 
}
	// end inline asm
	mov.u32 	%r88, %tid.x;
	setp.gt.u32 	%p11, %r88, 31;
	setp.eq.s32 	%p12, %r86, 0;
	or.pred  	%p13, %p11, %p12;
	@%p13 bra 	$L__BB6_3;
	mov.u32 	%r89, _ZZN3cub18CUB_300001_SM_10006detail9transform23transform_kernel_ublkcpINS2_19async_copy_policy_tILi128EEEiN4cuda3std3__46negateIfEEN6thrust24THRUST_300001_SM_1000_NS10device_ptrIfEEJfEEEvT0_iT1_T2_DpNS2_16aligned_base_ptrIT3_EEE3bar;
	mov.b32 	%r90, 1;
	// begin inline asm
	mbarrier.init.shared.b64 [%r89], %r90;
	// end inline asm
	// begin inline asm
	fence.proxy.async.shared::cta; // 6.
	// end inline asm
	mul.wide.s32 	%rd65, %r3, 4;
	shl.b32 	%r96, %r45, 9;
	add.s32 	%r97, %r96, %r1;
	add.s32 	%r98, %r97, 15;
	and.b32  	%r95, %r98, -16;
	cvta.to.global.u64 	%rd66, %rd33;
	add.s64 	%rd63, %rd66, %rd65;
	mov.u32 	%r91, _ZN3cub18CUB_300001_SM_10006detail9transform4smemE;
	// begin inline asm
	cp.async.bulk.shared::cluster.global.mbarrier::complete_tx::bytes [%r91], [%rd63], %r95, [%r89];
	// end inline asm
	// begin inline asm
	mbarrier.arrive.expect_tx.release.cta.shared::cta.b64 %rd64, [%r89], %r95; // 8. 
	// end inline asm
$L__BB6_3:
	bar.sync 	0;
	mov.u32 	%r100, _ZZN3cub18CUB_300001_SM_10006detail9transform23transform_kernel_ublkcpINS2_19async_copy_policy_tILi128EEEiN4cuda3std3__46negateIfEEN6thrust24THRUST_300001_SM_1000_NS10device_ptrIfEEJfEEEvT0_iT1_T2_DpNS2_16aligned_base_ptrIT3_EEE3bar;
$L__BB6_4:
	mov.b32 	%r101, 0;
	// begin inline asm
	{
	 .reg .pred P_OUT; 
	mbarrier.try_wait.parity.shared::cta.b64  P_OUT, [%r100], %r101;                                // 7a. 
	selp.b32 %r99, 1, 0, P_OUT; 
}
	// end inline asm
	setp.eq.s32 	%p14, %r99, 0;
	@%p14 bra 	$L__BB6_4;
	bra.uni 	$L__BB6_16;
$L__BB6_5:
	shl.b32 	%r52, %r5, 2;
	cvt.s64.s32 	%rd36, %r52;
	shr.u64 	%rd3, %rd36, 2;
	mov.u32 	%r6, %ntid.x;
	mov.u32 	%r7, %ntid.y;
	mov.u32 	%r8, %ntid.z;
	mov.u32 	%r53, %tid.x;
	mov.u32 	%r54, %tid.y;
	mov.u32 	%r55, %tid.z;
	mad.lo.s32 	%r56, %r55, %r7, %r54;
	mad.lo.s32 	%r57, %r56, %r6, %r53;
	cvt.u64.u32 	%rd77, %r57;
	setp.le.u64 	%p4, %rd3, %rd77;
	@%p4 bra 	$L__BB6_15;
	mul.lo.s32 	%r58, %r6, %r7;
	mul.lo.s32 	%r59, %r58, %r8;
	cvt.u32.u64 	%r60, %rd77;
	cvt.u64.u32 	%rd5, %r59;
	add.s32 	%r61, %r60, %r59;
	cvt.u64.u32 	%rd37, %r61;
	max.u64 	%rd38, %rd3, %rd37;
	setp.gt.u64 	%p5, %rd3, %rd37;
	selp.u64 	%rd6, 1, 0, %p5;
	add.s64 	%rd39, %rd6, %rd37;
	sub.s64 	%rd7, %rd38, %rd39;
	and.b64  	%rd40, %rd7, -4294967296;
	setp.ne.s64 	%p6, %rd40, 0;
	@%p6 bra 	$L__BB6_8;
	cvt.u32.u64 	%r62, %rd5;
	cvt.u32.u64 	%r63, %rd7;
	div.u32 	%r64, %r63, %r62;
	cvt.u64.u32 	%rd73, %r64;
	bra.uni 	$L__BB6_9;
$L__BB6_8:
	div.u64 	%rd73, %rd7, %rd5;
$L__BB6_9:
	add.s64 	%rd11, %rd73, %rd6;
	and.b64  	%rd41, %rd11, 3;
	setp.eq.s64 	%p7, %rd41, 3;
	@%p7 bra 	$L__BB6_12;
	shl.b64 	%rd42, %rd77, 2;
	mul.wide.s32 	%rd43, %r3, 4;
	add.s64 	%rd44, %rd42, %rd43;
	cvt.s64.s32 	%rd45, %rd34;
	add.s64 	%rd46, %rd44, %rd45;
	add.s64 	%rd75, %rd33, %rd46;
	mov.u32 	%r67, _ZN3cub18CUB_300001_SM_10006detail9transform4smemE;
	add.s32 	%r68, %r1, %r67;
	shl.b32 	%r69, %r60, 2;
	add.s32 	%r108, %r68, %r69;
	mul.lo.s32 	%r70, %r8, %r7;
	mul.lo.s32 	%r71, %r70, %r6;
	shl.b32 	%r10, %r71, 2;
	add.s64 	%rd47, %rd11, 1;
	and.b64  	%rd48, %rd47, 3;
	neg.s64 	%rd74, %rd48;
$L__BB6_11:
	.pragma "nounroll";
	// begin inline asm
	cp.async.ca.shared.global [%r108], [%rd75], 4, 4;
	// end inline asm
	add.s64 	%rd77, %rd77, %rd5;
	shl.b64 	%rd50, %rd5, 2;
	add.s64 	%rd75, %rd75, %rd50;
	add.s32 	%r108, %r108, %r10;
	add.s64 	%rd74, %rd74, 1;
	setp.ne.s64 	%p8, %rd74, 0;
	@%p8 bra 	$L__BB6_11;
$L__BB6_12:
	setp.lt.u64 	%p9, %rd11, 3;
	@%p9 bra 	$L__BB6_15;
	shl.b64 	%rd21, %rd5, 2;
	shl.b64 	%rd51, %rd77, 2;
	cvt.s64.s32 	%rd52, %r3;
	mul.wide.s32 	%rd53, %r3, 4;
	add.s64 	%rd22, %rd51, %rd53;
	shl.b64 	%rd23, %rd5, 4;
	shl.b64 	%rd54, %rd5, 3;
	add.s64 	%rd24, %rd22, %rd54;
	add.s64 	%rd55, %rd77, %rd52;
	shl.b64 	%rd56, %rd55, 2;
	mad.lo.s64 	%rd25, %rd5, 12, %rd56;
	cvt.u32.u64 	%r73, %rd34;
	mov.u32 	%r74, _ZN3cub18CUB_300001_SM_10006detail9transform4smemE;
	add.s32 	%r75, %r73, %r74;
	mul.lo.s32 	%r76, %r8, %r7;
	mul.lo.s32 	%r77, %r76, %r6;
	shl.b32 	%r78, %r77, 2;
	cvt.u32.u64 	%r79, %rd77;
	shl.b32 	%r80, %r79, 2;
	add.s32 	%r109, %r75, %r80;
	add.s32 	%r112, %r109, %r78;
	shl.b32 	%r14, %r77, 4;
	shl.b32 	%r81, %r77, 3;
	add.s32 	%r111, %r109, %r81;
	mad.lo.s32 	%r110, %r77, 12, %r109;
	cvt.s64.s32 	%rd57, %rd34;
	add.s64 	%rd78, %rd33, %rd57;
$L__BB6_14:
	add.s64 	%rd58, %rd78, %rd22;
	// begin inline asm
	cp.async.ca.shared.global [%r109], [%rd58], 4, 4;
	// end inline asm
	add.s64 	%rd62, %rd22, %rd21;
	add.s64 	%rd59, %rd78, %rd62;
	// begin inline asm
	cp.async.ca.shared.global [%r112], [%rd59], 4, 4;
	// end inline asm
	add.s64 	%rd60, %rd78, %rd24;
	// begin inline asm
	cp.async.ca.shared.global [%r111], [%rd60], 4, 4;
	// end inline asm
	add.s64 	%rd61, %rd78, %rd25;
	// begin inline asm
	cp.async.ca.shared.global [%r110], [%rd61], 4, 4;
	// end inline asm
	add.s64 	%rd77, %rd77, %rd21;
	add.s64 	%rd78, %rd78, %rd23;
	add.s32 	%r112, %r112, %r14;
	add.s32 	%r111, %r111, %r14;
	add.s32 	%r110, %r110, %r14;
	add.s32 	%r109, %r109, %r14;
	setp.lt.u64 	%p10, %rd77, %rd3;
	@%p10 bra 	$L__BB6_14;
$L__BB6_15:
	// begin inline asm
	cp.async.commit_group;
	// end inline asm
	// begin inline asm
	cp.async.wait_group 0;
	// end inline asm
	barrier.sync 	0;
$L__BB6_16:
	cvt.u32.u64 	%r26, %rd34;
	setp.gt.s32 	%p15, %r2, %r4;
	@%p15 bra 	$L__BB6_20;
	setp.lt.s32 	%p16, %r45, 1;
	@%p16 bra 	$L__BB6_25;
	mov.u32 	%r113, %tid.x;
	neg.s32 	%r115, %r45;
	shl.b32 	%r102, %r113, 2;
	add.s32 	%r103, %r26, %r102;
	mov.u32 	%r104, _ZN3cub18CUB_300001_SM_10006detail9transform4smemE;
	add.s32 	%r114, %r104, %r103;
	mul.wide.s32 	%rd67, %r3, 4;
	add.s64 	%rd31, %rd1, %rd67;
$L__BB6_19:
	.pragma "nounroll";
	mul.wide.s32 	%rd68, %r113, 4;
	add.s64 	%rd69, %rd31, %rd68;
	ld.shared.f32 	%f1, [%r114];
	neg.f32 	%f2, %f1;
	st.global.f32 	[%rd69], %f2;
	add.s32 	%r115, %r115, 1;
	setp.eq.s32 	%p17, %r115, 0;
	add.s32 	%r114, %r114, 512;
	add.s32 	%r113, %r113, 128;
	@%p17 bra 	$L__BB6_25;
	bra.uni 	$L__BB6_19;
$L__BB6_20:
	setp.lt.s32 	%p18, %r45, 1;
	@%p18 bra 	$L__BB6_25;
	mov.u32 	%r116, %tid.x;
	neg.s32 	%r118, %r45;
	shl.b32 	%r105, %r116, 2;
	add.s32 	%r106, %r26, %r105;
	mov.u32 	%r107, _ZN3cub18CUB_300001_SM_10006detail9transform4smemE;
	add.s32 	%r117, %r107, %r106;
	mul.wide.s32 	%rd70, %r3, 4;
	add.s64 	%rd32, %rd1, %rd70;
$L__BB6_22:
	.pragma "nounroll";
	setp.ge.s32 	%p19, %r116, %r5;
	@%p19 bra 	$L__BB6_24;
	ld.shared.f32 	%f3, [%r117];
	neg.f32 	%f4, %f3;
	mul.wide.s32 	%rd71, %r116, 4;
	add.s64 	%rd72, %rd32, %rd71;
	st.global.f32 	[%rd72], %f4;
$L__BB6_24:
	add.s32 	%r118, %r118, 1;
	setp.ne.s32 	%p20, %r118, 0;
	add.s32 	%r117, %r117, 512;
	add.s32 	%r116, %r116, 128;
	@%p20 bra 	$L__BB6_22;
$L__BB6_25:
	ret;

}
	// .globl	_ZN3cub18CUB_300001_SM_10006detail9transform16transform_kernelINS2_10policy_hubILb0EN4cuda3std3__45tupleIJN6thrust24THRUST_300001_SM_1000_NS10device_ptrIfEEEEEE10policy1000ElNS7_6negateIfEESC_JPfEEEvT0_iT1_T2_DpNS2_10kernel_argIT3_EE
.visible .entry _ZN3cub18CUB_300001_SM_10006detail9transform16transform_kernelINS2_10policy_hubILb0EN4cuda3std3__45tupleIJN6thrust24THRUST_300001_SM_1000_NS10device_ptrIfEEEEEE10policy1000ElNS7_6negateIfEESC_JPfEEEvT0_iT1_T2_DpNS2_10kernel_argIT3_EE(
	.param .u64 _ZN3cub18CUB_300001_SM_10006detail9transform16transform_kernelINS2_10policy_hubILb0EN4cuda3std3__45tupleIJN6thrust24THRUST_300001_SM_1000_NS10device_ptrIfEEEEEE10policy1000ElNS7_6negateIfEESC_JPfEEEvT0_iT1_T2_DpNS2_10kernel_argIT3_EE_param_0,
	.param .u32 _ZN3cub18CUB_300001_SM_10006detail9transform16transform_kernelINS2_10policy_hubILb0EN4cuda3std3__45tupleIJN6thrust24THRUST_300001_SM_1000_NS10device_ptrIfEEEEEE10policy1000ElNS7_6negateIfEESC_JPfEEEvT0_iT1_T2_DpNS2_10kernel_argIT3_EE_param_1,
	.param .align 1 .b8 _ZN3cub18CUB_300001_SM_10006detail9transform16transform_kernelINS2_10policy_hubILb0EN4cuda3std3__45tupleIJN6thrust24THRUST_300001_SM_1000_NS10device_ptrIfEEEEEE10policy1000ElNS7_6negateIfEESC_JPfEEEvT0_iT1_T2_DpNS2_10kernel_argIT3_EE_param_2[1],
	.param .align 8 .b8 _ZN3cub18CUB_300001_SM_10006detail9transform16transform_kernelINS2_10policy_hubILb0EN4cuda3std3__45tupleIJN6thrust24THRUST_300001_SM_1000_NS10device_ptrIfEEEEEE10policy1000ElNS7_6negateIfEESC_JPfEEEvT0_iT1_T2_DpNS2_10kernel_argIT3_EE_param_3[8],
	.param .align 8 .b8 _ZN3cub18CUB_300001_SM_10006detail9transform16transform_kernelINS2_10policy_hubILb0EN4cuda3std3__45tupleIJN6thrust24THRUST_300001_SM_1000_NS10device_ptrIfEEEEEE10policy1000ElNS7_6negateIfEESC_JPfEEEvT0_iT1_T2_DpNS2_10kernel_argIT3_EE_param_4[16]
)
.maxntid 128
{
	.reg .pred 	%p<21>;
	.reg .b32 	%r<116>;
	.reg .b32 	%f<5>;
	.reg .b64 	%rd<85>;
	// demoted variable
	.shared .align 8 .u64 _ZZN3cub18CUB_300001_SM_10006detail9transform23transform_kernel_ublkcpINS2_19async_copy_policy_tILi128EEElN4cuda3std3__46negateIfEEN6thrust24THRUST_300001_SM_1000_NS10device_ptrIfEEJfEEEvT0_iT1_T2_DpNS2_16aligned_base_ptrIT3_EEE3bar;
	ld.param.u64 	%rd34, [_ZN3cub18CUB_300001_SM_10006detail9transform16transform_kernelINS2_10policy_hubILb0EN4cuda3std3__45tupleIJN6thrust24THRUST_300001_SM_1000_NS10device_ptrIfEEEEEE10policy1000ElNS7_6negateIfEESC_JPfEEEvT0_iT1_T2_DpNS2_10kernel_argIT3_EE_param_4];
	ld.param.u64 	%rd36, [_ZN3cub18CUB_300001_SM_10006detail9transform16transform_kernelINS2_10policy_hubILb0EN4cuda3std3__45tupleIJN6thrust24THRUST_300001_SM_1000_NS10device_ptrIfEEEEEE10policy1000ElNS7_6negateIfEESC_JPfEEEvT0_iT1_T2_DpNS2_10kernel_argIT3_EE_param_0];
	ld.param.u64 	%rd35, [_ZN3cub18CUB_300001_SM_10006detail9transform16transform_kernelINS2_10policy_hubILb0EN4cuda3std3__45tupleIJN6thrust24THRUST_300001_SM_1000_NS10device_ptrIfEEEEEE10policy1000ElNS7_6negateIfEESC_JPfEEEvT0_iT1_T2_DpNS2_10kernel_argIT3_EE_param_4+8];
	ld.param.u64 	%rd37, [_ZN3cub18CUB_300001_SM_10006detail9transform16transform_kernelINS2_10policy_hubILb0EN4cuda3std3__45tupleIJN6thrust24THRUST_300001_SM_1000_NS10device_ptrIfEEEEEE10policy1000ElNS7_6negateIfEESC_JPfEEEvT0_iT1_T2_DpNS2_10kernel_argIT3_EE_param_3];
	ld.param.u32 	%r43, [_ZN3cub18CUB_300001_SM_10006detail9transform16transform_kernelINS2_10policy_hubILb0EN4cuda3std3__45tupleIJN6thrust24THRUST_300001_SM_1000_NS10device_ptrIfEEEEEE10policy1000ElNS7_6negateIfEESC_JPfEEEvT0_iT1_T2_DpNS2_10kernel_argIT3_EE_param_1];
	cvta.to.global.u64 	%rd1, %rd37;
	cvt.u32.u64 	%r1, %rd35;
	shl.b32 	%r2, %r43, 7;
	mov.u32 	%r44, %ctaid.x;
	cvt.u64.u32 	%rd38, %r44;
	cvt.s64.s32 	%rd39, %r2;
	mul.lo.s64 	%rd3, %rd39, %rd38;
	sub.s64 	%rd40, %rd36, %rd3;
	min.s64 	%rd41, %rd40, %rd39;
	cvt.u32.u64 	%r3, %rd41;
	setp.eq.s32 	%p1, %r44, 0;
	add.s32 	%r46, %r44, 2;
	mov.u32 	%r47, %nctaid.x;
	setp.ge.u32 	%p2, %r46, %r47;
	or.pred  	%p3, %p1, %p2;
	@%p3 bra 	$L__BB7_5;
	mov.b32 	%r84, -1;
	// begin inline asm
	{
	 .reg .pred P_OUT; 
	elect.sync _|P_OUT, %r84;
	selp.b32 %r83, 1, 0, P_OUT; 
}
	// end inline asm
	mov.u32 	%r85, %tid.x;
	setp.gt.u32 	%p11, %r85, 31;
	setp.eq.s32 	%p12, %r83, 0;
	or.pred  	%p13, %p11, %p12;
	@%p13 bra 	$L__BB7_3;
	mov.u32 	%r86, _ZZN3cub18CUB_300001_SM_10006detail9transform23transform_kernel_ublkcpINS2_19async_copy_policy_tILi128EEElN4cuda3std3__46negateIfEEN6thrust24THRUST_300001_SM_1000_NS10device_ptrIfEEJfEEEvT0_iT1_T2_DpNS2_16aligned_base_ptrIT3_EEE3bar;
	mov.b32 	%r87, 1;
	// begin inline asm
	mbarrier.init.shared.b64 [%r86], %r87;
	// end inline asm
	// begin inline asm
	fence.proxy.async.shared::cta; // 6.
	// end inline asm
	shl.b64 	%rd70, %rd3, 2;
	shl.b32 	%r93, %r43, 9;
	add.s32 	%r94, %r93, %r1;
	add.s32 	%r95, %r94, 15;
	and.b32  	%r92, %r95, -16;
	cvta.to.global.u64 	%rd71, %rd34;
	add.s64 	%rd68, %rd71, %rd70;
	mov.u32 	%r88, _ZN3cub18CUB_300001_SM_10006detail9transform4smemE;
	// begin inline asm
	cp.async.bulk.shared::cluster.global.mbarrier::complete_tx::bytes [%r88], [%rd68], %r92, [%r86];
	// end inline asm
	// begin inline asm
	mbarrier.arrive.expect_tx.release.cta.shared::cta.b64 %rd69, [%r86], %r92; // 8. 
	// end inline asm
$L__BB7_3:
	bar.sync 	0;
	mov.u32 	%r97, _ZZN3cub18CUB_300001_SM_10006detail9transform23transform_kernel_ublkcpINS2_19async_copy_policy_tILi128EEElN4cuda3std3__46negateIfEEN6thrust24THRUST_300001_SM_1000_NS10device_ptrIfEEJfEEEvT0_iT1_T2_DpNS2_16aligned_base_ptrIT3_EEE3bar;
$L__BB7_4:
	mov.b32 	%r98, 0;
	// begin inline asm
	{
	 .reg .pred P_OUT; 
	mbarrier.try_wait.parity.shared::cta.b64  P_OUT, [%r97], %r98;                                // 7a. 
	selp.b32 %r96, 1, 0, P_OUT; 
}
	// end inline asm
	setp.eq.s32 	%p14, %r96, 0;
	@%p14 bra 	$L__BB7_4;
	bra.uni 	$L__BB7_16;
$L__BB7_5:
	shl.b32 	%r49, %r3, 2;
	cvt.s64.s32 	%rd42, %r49;
	shr.u64 	%rd4, %rd42, 2;
	mov.u32 	%r4, %ntid.x;
	mov.u32 	%r5, %ntid.y;
	mov.u32 	%r6, %ntid.z;
	mov.u32 	%r50, %tid.x;
	mov.u32 	%r51, %tid.y;
	mov.u32 	%r52, %tid.z;
	mad.lo.s32 	%r53, %r52, %r5, %r51;
	mad.lo.s32 	%r54, %r53, %r4, %r50;
	cvt.u64.u32 	%rd82, %r54;
	setp.le.u64 	%p4, %rd4, %rd82;
	@%p4 bra 	$L__BB7_15;
	mul.lo.s32 	%r55, %r4, %r5;
	mul.lo.s32 	%r56, %r55, %r6;
	cvt.u32.u64 	%r57, %rd82;
	cvt.u64.u32 	%rd6, %r56;
	add.s32 	%r58, %r57, %r56;
	cvt.u64.u32 	%rd43, %r58;
	max.u64 	%rd44, %rd4, %rd43;
	setp.gt.u64 	%p5, %rd4, %rd43;
	selp.u64 	%rd7, 1, 0, %p5;
	add.s64 	%rd45, %rd7, %rd43;
	sub.s64 	%rd8, %rd44, %rd45;
	and.b64  	%rd46, %rd8, -4294967296;
	setp.ne.s64 	%p6, %rd46, 0;
	@%p6 bra 	$L__BB7_8;
	cvt.u32.u64 	%r59, %rd6;
	cvt.u32.u64 	%r60, %rd8;
	div.u32 	%r61, %r60, %r59;
	cvt.u64.u32 	%rd78, %r61;
	bra.uni 	$L__BB7_9;
$L__BB7_8:
	div.u64 	%rd78, %rd8, %rd6;
$L__BB7_9:
	add.s64 	%rd12, %rd78, %rd7;
	and.b64  	%rd47, %rd12, 3;
	setp.eq.s64 	%p7, %rd47, 3;
	@%p7 bra 	$L__BB7_12;
	shl.b64 	%rd48, %rd3, 2;
	shl.b64 	%rd49, %rd82, 2;
	add.s64 	%rd50, %rd48, %rd49;
	cvt.s64.s32 	%rd51, %rd35;
	add.s64 	%rd52, %rd50, %rd51;
	add.s64 	%rd80, %rd34, %rd52;
	mov.u32 	%r64, _ZN3cub18CUB_300001_SM_10006detail9transform4smemE;
	add.s32 	%r65, %r1, %r64;
	shl.b32 	%r66, %r57, 2;
	add.s32 	%r105, %r65, %r66;
	mul.lo.s32 	%r67, %r6, %r5;
	mul.lo.s32 	%r68, %r67, %r4;
	shl.b32 	%r8, %r68, 2;
	add.s64 	%rd53, %rd12, 1;
	and.b64  	%rd54, %rd53, 3;
	neg.s64 	%rd79, %rd54;
$L__BB7_11:
	.pragma "nounroll";
	// begin inline asm
	cp.async.ca.shared.global [%r105], [%rd80], 4, 4;
	// end inline asm
	add.s64 	%rd82, %rd82, %rd6;
	shl.b64 	%rd56, %rd6, 2;
	add.s64 	%rd80, %rd80, %rd56;
	add.s32 	%r105, %r105, %r8;
	add.s64 	%rd79, %rd79, 1;
	setp.ne.s64 	%p8, %rd79, 0;
	@%p8 bra 	$L__BB7_11;
$L__BB7_12:
	setp.lt.u64 	%p9, %rd12, 3;
	@%p9 bra 	$L__BB7_15;
	shl.b64 	%rd22, %rd6, 2;
	shl.b64 	%rd57, %rd3, 2;
	shl.b64 	%rd58, %rd82, 2;
	add.s64 	%rd23, %rd57, %rd58;
	shl.b64 	%rd24, %rd6, 4;
	shl.b64 	%rd59, %rd6, 3;
	add.s64 	%rd25, %rd23, %rd59;
	add.s64 	%rd60, %rd82, %rd3;
	shl.b64 	%rd61, %rd60, 2;
	mad.lo.s64 	%rd26, %rd6, 12, %rd61;
	cvt.u32.u64 	%r70, %rd35;
	mov.u32 	%r71, _ZN3cub18CUB_300001_SM_10006detail9transform4smemE;
	add.s32 	%r72, %r70, %r71;
	mul.lo.s32 	%r73, %r6, %r5;
	mul.lo.s32 	%r74, %r73, %r4;
	shl.b32 	%r75, %r74, 2;
	cvt.u32.u64 	%r76, %rd82;
	shl.b32 	%r77, %r76, 2;
	add.s32 	%r106, %r72, %r77;
	add.s32 	%r109, %r106, %r75;
	shl.b32 	%r12, %r74, 4;
	shl.b32 	%r78, %r74, 3;
	add.s32 	%r108, %r106, %r78;
	mad.lo.s32 	%r107, %r74, 12, %r106;
	cvt.s64.s32 	%rd62, %rd35;
	add.s64 	%rd83, %rd34, %rd62;
$L__BB7_14:
	add.s64 	%rd63, %rd83, %rd23;
	// begin inline asm
	cp.async.ca.shared.global [%r106], [%rd63], 4, 4;
	// end inline asm
	add.s64 	%rd67, %rd23, %rd22;
	add.s64 	%rd64, %rd83, %rd67;
	// begin inline asm
	cp.async.ca.shared.global [%r109], [%rd64], 4, 4;
	// end inline asm
	add.s64 	%rd65, %rd83, %rd25;
	// begin inline asm
	cp.async.ca.shared.global [%r108], [%rd65], 4, 4;
	// end inline asm
	add.s64 	%rd66, %rd83, %rd26;
	// begin inline asm
	cp.async.ca.shared.global [%r107], [%rd66], 4, 4;
	// end inline asm
	add.s64 	%rd82, %rd82, %rd22;
	add.s64 	%rd83, %rd83, %rd24;
	add.s32 	%r109, %r109, %r12;
	add.s32 	%r108, %r108, %r12;
	add.s32 	%r107, %r107, %r12;
	add.s32 	%r106, %r106, %r12;
	setp.lt.u64 	%p10, %rd82, %rd4;
	@%p10 bra 	$L__BB7_14;
$L__BB7_15:
	// begin inline asm
	cp.async.commit_group;
	// end inline asm
	// begin inline asm
	cp.async.wait_group 0;
	// end inline asm
	barrier.sync 	0;
$L__BB7_16:
	cvt.u32.u64 	%r24, %rd35;
	setp.eq.s32 	%p15, %r2, %r3;
	@%p15 bra 	$L__BB7_22;
	setp.lt.s32 	%p16, %r43, 1;
	@%p16 bra 	$L__BB7_25;
	mov.u32 	%r113, %tid.x;
	neg.s32 	%r115, %r43;
	shl.b32 	%r99, %r113, 2;
	add.s32 	%r100, %r24, %r99;
	mov.u32 	%r101, _ZN3cub18CUB_300001_SM_10006detail9transform4smemE;
	add.s32 	%r114, %r101, %r100;
	shl.b64 	%rd72, %rd3, 2;
	add.s64 	%rd32, %rd1, %rd72;
$L__BB7_19:
	.pragma "nounroll";
	setp.ge.s32 	%p17, %r113, %r3;
	@%p17 bra 	$L__BB7_21;
	ld.shared.f32 	%f1, [%r114];
	neg.f32 	%f2, %f1;
	mul.wide.s32 	%rd73, %r113, 4;
	add.s64 	%rd74, %rd32, %rd73;
	st.global.f32 	[%rd74], %f2;
$L__BB7_21:
	add.s32 	%r115, %r115, 1;
	setp.ne.s32 	%p18, %r115, 0;
	add.s32 	%r114, %r114, 512;
	add.s32 	%r113, %r113, 128;
	@%p18 bra 	$L__BB7_19;
	bra.uni 	$L__BB7_25;
$L__BB7_22:
	setp.lt.s32 	%p19, %r43, 1;
	@%p19 bra 	$L__BB7_25;
	mov.u32 	%r110, %tid.x;
	neg.s32 	%r112, %r43;
	shl.b32 	%r102, %r110, 2;
	add.s32 	%r103, %r24, %r102;
	mov.u32 	%r104, _ZN3cub18CUB_300001_SM_10006detail9transform4smemE;
	add.s32 	%r111, %r104, %r103;
	shl.b64 	%rd75, %rd3, 2;
	add.s64 	%rd33, %rd1, %rd75;
$L__BB7_24:
	.pragma "nounroll";
	mul.wide.s32 	%rd76, %r110, 4;
	add.s64 	%rd77, %rd33, %rd76;
	ld.shared.f32 	%f3, [%r111];
	neg.f32 	%f4, %f3;
	st.global.f32 	[%rd77], %f4;
	add.s32 	%r112, %r112, 1;
	setp.eq.s32 	%p20, %r112, 0;
	add.s32 	%r111, %r111, 512;
	add.s32 	%r110, %r110, 128;
	@%p20 bra 	$L__BB7_25;
	bra.uni 	$L__BB7_24;
$L__BB7_25:
	ret;

}
	// .globl	_ZN3cub18CUB_300001_SM_10006detail9transform16transform_kernelINS2_10policy_hubILb1EN4cuda3std3__45tupleIJN6thrust24THRUST_300001_SM_1000_NS20permutation_iteratorINSA_10device_ptrIfEENSC_IiEEEEEEEE10policy1000EiNS7_10__identityESD_JSF_EEEvT0_iT1_T2_DpNS2_10kernel_argIT3_EE
.visible .entry _ZN3cub18CUB_300001_SM_10006detail9transform16transform_kernelINS2_10policy_hubILb1EN4cuda3std3__45tupleIJN6thrust24THRUST_300001_SM_1000_NS20permutation_iteratorINSA_10device_ptrIfEENSC_IiEEEEEEEE10policy1000EiNS7_10__identityESD_JSF_EEEvT0_iT1_T2_DpNS2_10kernel_argIT3_EE(
	.param .u32 _ZN3cub18CUB_300001_SM_10006detail9transform16transform_kernelINS2_10policy_hubILb1EN4cuda3std3__45tupleIJN6thrust24THRUST_300001_SM_1000_NS20permutation_iteratorINSA_10device_ptrIfEENSC_IiEEEEEEEE10policy1000EiNS7_10__identityESD_JSF_EEEvT0_iT1_T2_DpNS2_10kernel_argIT3_EE_param_0,
	.param .u32 _ZN3cub18CUB_300001_SM_10006detail9transform16transform_kernelINS2_10policy_hubILb1EN4cuda3std3__45tupleIJN6thrust24THRUST_300001_SM_1000_NS20permutation_iteratorINSA_10device_ptrIfEENSC_IiEEEEEEEE10policy1000EiNS7_10__identityESD_JSF_EEEvT0_iT1_T2_DpNS2_10kernel_argIT3_EE_param_1,
	.param .align 1 .b8 _ZN3cub18CUB_300001_SM_10006detail9transform16transform_kernelINS2_10policy_hubILb1EN4cuda3std3__45tupleIJN6thrust24THRUST_300001_SM_1000_NS20permutation_iteratorINSA_10device_ptrIfEENSC_IiEEEEEEEE10policy1000EiNS7_10__identityESD_JSF_EEEvT0_iT1_T2_DpNS2_10kernel_argIT3_EE_param_2[1],
	.param .align 8 .b8 _ZN3cub18CUB_300001_SM_10006detail9transform16transform_kernelINS2_10policy_hubILb1EN4cuda3std3__45tupleIJN6thrust24THRUST_300001_SM_1000_NS20permutation_iteratorINSA_10device_ptrIfEENSC_IiEEEEEEEE10policy1000EiNS7_10__identityESD_JSF_EEEvT0_iT1_T2_DpNS2_10kernel_argIT3_EE_param_3[8],
	.param .align 8 .b8 _ZN3cub18CUB_300001_SM_10006detail9transform16transform_kernelINS2_10policy_hubILb1EN4cuda3std3__45tupleIJN6thrust24THRUST_300001_SM_1000_NS20permutation_iteratorINSA_10device_ptrIfEENSC_IiEEEEEEEE10policy1000EiNS7_10__identityESD_JSF_EEEvT0_iT1_T2_DpNS2_10kernel_argIT3_EE_param_4[16]
)
.maxntid 128
{
	.reg .pred 	%p<35>;
	.reg .b32 	%r<124>;
	.reg .b32 	%f<45>;
	.reg .b64 	%rd<147>;

	ld.param.u32 	%r45, [_ZN3cub18CUB_300001_SM_10006detail9transform16transform_kernelINS2_10policy_hubILb1EN4cuda3std3__45tupleIJN6thrust24THRUST_300001_SM_1000_NS20permutation_iteratorINSA_10device_ptrIfEENSC_IiEEEEEEEE10policy1000EiNS7_10__identityESD_JSF_EEEvT0_iT1_T2_DpNS2_10kernel_argIT3_EE_param_0];
	ld.param.u64 	%rd13, [_ZN3cub18CUB_300001_SM_10006detail9transform16transform_kernelINS2_10policy_hubILb1EN4cuda3std3__45tupleIJN6thrust24THRUST_300001_SM_1000_NS20permutation_iteratorINSA_10device_ptrIfEENSC_IiEEEEEEEE10policy1000EiNS7_10__identityESD_JSF_EEEvT0_iT1_T2_DpNS2_10kernel_argIT3_EE_param_4+8];
	ld.param.u64 	%rd14, [_ZN3cub18CUB_300001_SM_10006detail9transform16transform_kernelINS2_10policy_hubILb1EN4cuda3std3__45tupleIJN6thrust24THRUST_300001_SM_1000_NS20permutation_iteratorINSA_10device_ptrIfEENSC_IiEEEEEEEE10policy1000EiNS7_10__identityESD_JSF_EEEvT0_iT1_T2_DpNS2_10kernel_argIT3_EE_param_4];
	ld.param.u64 	%rd15, [_ZN3cub18CUB_300001_SM_10006detail9transform16transform_kernelINS2_10policy_hubILb1EN4cuda3std3__45tupleIJN6thrust24THRUST_300001_SM_1000_NS20permutation_iteratorINSA_10device_ptrIfEENSC_IiEEEEEEEE10policy1000EiNS7_10__identityESD_JSF_EEEvT0_iT1_T2_DpNS2_10kernel_argIT3_EE_param_3];
	ld.param.u32 	%r44, [_ZN3cub18CUB_300001_SM_10006detail9transform16transform_kernelINS2_10policy_hubILb1EN4cuda3std3__45tupleIJN6thrust24THRUST_300001_SM_1000_NS20permutation_iteratorINSA_10device_ptrIfEENSC_IiEEEEEEEE10policy1000EiNS7_10__identityESD_JSF_EEEvT0_iT1_T2_DpNS2_10kernel_argIT3_EE_param_1];
	cvta.to.global.u64 	%rd1, %rd15;
	cvta.to.global.u64 	%rd2, %rd14;
	cvta.to.global.u64 	%rd3, %rd13;
	shl.b32 	%r46, %r44, 7;
	mov.u32 	%r47, %ctaid.x;
	mul.lo.s32 	%r1, %r46, %r47;
	sub.s32 	%r48, %r45, %r1;
	min.s32 	%r2, %r46, %r48;
	mul.wide.s32 	%rd16, %r1, 4;
	add.s64 	%rd4, %rd2, %rd16;
	add.s64 	%rd5, %rd1, %rd16;
	setp.gt.s32 	%p1, %r46, %r48;
	@%p1 bra 	$L__BB8_14;
	setp.lt.s32 	%p2, %r44, 1;
	@%p2 bra 	$L__BB8_55;
	mov.u32 	%r3, %tid.x;
	and.b32  	%r4, %r44, 15;
	setp.lt.u32 	%p3, %r44, 16;
	mov.b32 	%r119, 0;
	@%p3 bra 	$L__BB8_5;
	and.b32  	%r119, %r44, 2147483632;
	neg.s32 	%r114, %r119;
	add.s32 	%r113, %r3, 1152;
	mul.wide.u32 	%rd146, %r3, 4;
$L__BB8_4:
	.pragma "nounroll";
	mul.wide.s32 	%rd17, %r113, 4;
	add.s64 	%rd18, %rd17, 1536;
	add.s64 	%rd19, %rd4, %rd146;
	ld.global.u32 	%r50, [%rd19];
	mul.wide.s32 	%rd20, %r50, 4;
	add.s64 	%rd21, %rd3, %rd20;
	add.s64 	%rd22, %rd5, %rd146;
	ld.global.f32 	%f1, [%rd21];
	st.global.f32 	[%rd22], %f1;
	ld.global.u32 	%r51, [%rd19+512];
	mul.wide.s32 	%rd23, %r51, 4;
	add.s64 	%rd24, %rd3, %rd23;
	ld.global.f32 	%f2, [%rd24];
	st.global.f32 	[%rd22+512], %f2;
	ld.global.u32 	%r52, [%rd19+1024];
	mul.wide.s32 	%rd25, %r52, 4;
	add.s64 	%rd26, %rd3, %rd25;
	ld.global.f32 	%f3, [%rd26];
	st.global.f32 	[%rd22+1024], %f3;
	ld.global.u32 	%r53, [%rd19+1536];
	mul.wide.s32 	%rd27, %r53, 4;
	add.s64 	%rd28, %rd3, %rd27;
	ld.global.f32 	%f4, [%rd28];
	st.global.f32 	[%rd22+1536], %f4;
	ld.global.u32 	%r54, [%rd19+2048];
	mul.wide.s32 	%rd29, %r54, 4;
	add.s64 	%rd30, %rd3, %rd29;
	ld.global.f32 	%f5, [%rd30];
	st.global.f32 	[%rd22+2048], %f5;
	ld.global.u32 	%r55, [%rd19+2560];
	mul.wide.s32 	%rd31, %r55, 4;
	add.s64 	%rd32, %rd3, %rd31;
	ld.global.f32 	%f6, [%rd32];
	st.global.f32 	[%rd22+2560], %f6;
	ld.global.u32 	%r56, [%rd19+3072];
	mul.wide.s32 	%rd33, %r56, 4;
	add.s64 	%rd34, %rd3, %rd33;
	ld.global.f32 	%f7, [%rd34];
	st.global.f32 	[%rd22+3072], %f7;
	ld.global.u32 	%r57, [%rd19+3584];
	mul.wide.s32 	%rd35, %r57, 4;
	add.s64 	%rd36, %rd3, %rd35;
	ld.global.f32 	%f8, [%rd36];
	st.global.f32 	[%rd22+3584], %f8;
	ld.global.u32 	%r58, [%rd19+4096];
	mul.wide.s32 	%rd37, %r58, 4;
	add.s64 	%rd38, %rd3, %rd37;
	ld.global.f32 	%f9, [%rd38];
	st.global.f32 	[%rd22+4096], %f9;
	add.s64 	%rd39, %rd4, %rd18;
	ld.global.u32 	%r59, [%rd39+-1536];
	mul.wide.s32 	%rd40, %r59, 4;
	add.s64 	%rd41, %rd3, %rd40;
	add.s64 	%rd42, %rd5, %rd18;
	ld.global.f32 	%f10, [%rd41];
	st.global.f32 	[%rd42+-1536], %f10;
	ld.global.u32 	%r60, [%rd39+-1024];
	mul.wide.s32 	%rd43, %r60, 4;
	add.s64 	%rd44, %rd3, %rd43;
	ld.global.f32 	%f11, [%rd44];
	st.global.f32 	[%rd42+-1024], %f11;
	ld.global.u32 	%r61, [%rd39+-512];
	mul.wide.s32 	%rd45, %r61, 4;
	add.s64 	%rd46, %rd3, %rd45;
	ld.global.f32 	%f12, [%rd46];
	st.global.f32 	[%rd42+-512], %f12;
	ld.global.u32 	%r62, [%rd39];
	mul.wide.s32 	%rd47, %r62, 4;
	add.s64 	%rd48, %rd3, %rd47;
	ld.global.f32 	%f13, [%rd48];
	st.global.f32 	[%rd42], %f13;
	ld.global.u32 	%r63, [%rd39+512];
	mul.wide.s32 	%rd49, %r63, 4;
	add.s64 	%rd50, %rd3, %rd49;
	ld.global.f32 	%f14, [%rd50];
	st.global.f32 	[%rd42+512], %f14;
	ld.global.u32 	%r64, [%rd39+1024];
	mul.wide.s32 	%rd51, %r64, 4;
	add.s64 	%rd52, %rd3, %rd51;
	ld.global.f32 	%f15, [%rd52];
	st.global.f32 	[%rd42+1024], %f15;
	ld.global.u32 	%r65, [%rd39+1536];
	mul.wide.s32 	%rd53, %r65, 4;
	add.s64 	%rd54, %rd3, %rd53;
	ld.global.f32 	%f16, [%rd54];
	st.global.f32 	[%rd42+1536], %f16;
	add.s32 	%r114, %r114, 16;
	add.s32 	%r113, %r113, 2048;
	add.s64 	%rd146, %rd146, 8192;
	setp.eq.s32 	%p4, %r114, 0;
	@%p4 bra 	$L__BB8_5;
	bra.uni 	$L__BB8_4;
$L__BB8_5:
	setp.eq.s32 	%p5, %r4, 0;
	@%p5 bra 	$L__BB8_55;
	and.b32  	%r32, %r44, 7;
	setp.lt.u32 	%p6, %r4, 8;
	@%p6 bra 	$L__BB8_8;
	shl.b32 	%r66, %r119, 7;
	add.s32 	%r67, %r66, %r3;
	mul.wide.s32 	%rd55, %r67, 4;
	add.s64 	%rd56, %rd4, %rd55;
	ld.global.u32 	%r68, [%rd56];
	mul.wide.s32 	%rd57, %r68, 4;
	add.s64 	%rd58, %rd3, %rd57;
	add.s64 	%rd59, %rd5, %rd55;
	ld.global.f32 	%f17, [%rd58];
	st.global.f32 	[%rd59], %f17;
	ld.global.u32 	%r69, [%rd56+512];
	mul.wide.s32 	%rd60, %r69, 4;
	add.s64 	%rd61, %rd3, %rd60;
	ld.global.f32 	%f18, [%rd61];
	st.global.f32 	[%rd59+512], %f18;
	ld.global.u32 	%r70, [%rd56+1024];
	mul.wide.s32 	%rd62, %r70, 4;
	add.s64 	%rd63, %rd3, %rd62;
	ld.global.f32 	%f19, [%rd63];
	st.global.f32 	[%rd59+1024], %f19;
	ld.global.u32 	%r71, [%rd56+1536];
	mul.wide.s32 	%rd64, %r71, 4;
	add.s64 	%rd65, %rd3, %rd64;
	ld.global.f32 	%f20, [%rd65];
	st.global.f32 	[%rd59+1536], %f20;
	ld.global.u32 	%r72, [%rd56+2048];
	mul.wide.s32 	%rd66, %r72, 4;
	add.s64 	%rd67, %rd3, %rd66;
	ld.global.f32 	%f21, [%rd67];
	st.global.f32 	[%rd59+2048], %f21;
	ld.global.u32 	%r73, [%rd56+2560];
	mul.wide.s32 	%rd68, %r73, 4;
	add.s64 	%rd69, %rd3, %rd68;
	ld.global.f32 	%f22, [%rd69];
	st.global.f32 	[%rd59+2560], %f22;
	ld.global.u32 	%r74, [%rd56+3072];
	mul.wide.s32 	%rd70, %r74, 4;
	add.s64 	%rd71, %rd3, %rd70;
	ld.global.f32 	%f23, [%rd71];
	st.global.f32 	[%rd59+3072], %f23;
	ld.global.u32 	%r75, [%rd56+3584];
	mul.wide.s32 	%rd72, %r75, 4;
	add.s64 	%rd73, %rd3, %rd72;
	ld.global.f32 	%f24, [%rd73];
	st.global.f32 	[%rd59+3584], %f24;
	add.s32 	%r119, %r119, 8;
$L__BB8_8:
	setp.eq.s32 	%p7, %r32, 0;
	@%p7 bra 	$L__BB8_55;
	and.b32  	%r35, %r44, 3;
	setp.lt.u32 	%p8, %r32, 4;
	@%p8 bra 	$L__BB8_11;
	shl.b32 	%r76, %r119, 7;
	add.s32 	%r77, %r76, %r3;
	mul.wide.s32 	%rd74, %r77, 4;
	add.s64 	%rd75, %rd4, %rd74;
	ld.global.u32 	%r78, [%rd75];
	mul.wide.s32 	%rd76, %r78, 4;
	add.s64 	%rd77, %rd3, %rd76;
	add.s64 	%rd78, %rd5, %rd74;
	ld.global.f32 	%f25, [%rd77];
	st.global.f32 	[%rd78], %f25;
	ld.global.u32 	%r79, [%rd75+512];
	mul.wide.s32 	%rd79, %r79, 4;
	add.s64 	%rd80, %rd3, %rd79;
	ld.global.f32 	%f26, [%rd80];
	st.global.f32 	[%rd78+512], %f26;
	ld.global.u32 	%r80, [%rd75+1024];
	mul.wide.s32 	%rd81, %r80, 4;
	add.s64 	%rd82, %rd3, %rd81;
	ld.global.f32 	%f27, [%rd82];
	st.global.f32 	[%rd78+1024], %f27;
	ld.global.u32 	%r81, [%rd75+1536];
	mul.wide.s32 	%rd83, %r81, 4;
	add.s64 	%rd84, %rd3, %rd83;
	ld.global.f32 	%f28, [%rd84];
	st.global.f32 	[%rd78+1536], %f28;
	add.s32 	%r119, %r119, 4;
$L__BB8_11:
	setp.eq.s32 	%p9, %r35, 0;
	@%p9 bra 	$L__BB8_55;
	shl.b32 	%r82, %r119, 7;
	add.s32 	%r123, %r3, %r82;
	neg.s32 	%r122, %r35;
$L__BB8_13:
	.pragma "nounroll";
	mul.wide.s32 	%rd86, %r123, 4;
	add.s64 	%rd87, %rd5, %rd86;
	add.s64 	%rd88, %rd4, %rd86;
	ld.global.u32 	%r83, [%rd88];
	mul.wide.s32 	%rd89, %r83, 4;
	add.s64 	%rd90, %rd3, %rd89;
	ld.global.f32 	%f29, [%rd90];
	st.global.f32 	[%rd87], %f29;
	add.s32 	%r123, %r123, 128;
	add.s32 	%r122, %r122, 1;
	setp.ne.s32 	%p10, %r122, 0;
	@%p10 bra 	$L__BB8_13;
	bra.uni 	$L__BB8_55;
$L__BB8_14:
	setp.lt.s32 	%p11, %r44, 1;
	@%p11 bra 	$L__BB8_55;
	mov.u32 	%r8, %tid.x;
	and.b32  	%r9, %r44, 7;
	setp.lt.u32 	%p12, %r44, 8;
	mov.b32 	%r116, 0;
	@%p12 bra 	$L__BB8_34;
	and.b32  	%r116, %r44, 2147483640;
	mov.b32 	%r115, 0;
$L__BB8_17:
	.pragma "nounroll";
	shl.b32 	%r86, %r115, 7;
	add.s32 	%r16, %r86, %r8;
	setp.ge.s32 	%p13, %r16, %r2;
	@%p13 bra 	$L__BB8_19;
	mul.wide.u32 	%rd91, %r16, 4;
	add.s64 	%rd92, %rd4, %rd91;
	ld.global.u32 	%r87, [%rd92];
	mul.wide.s32 	%rd93, %r87, 4;
	add.s64 	%rd94, %rd3, %rd93;
	add.s64 	%rd95, %rd5, %rd91;
	ld.global.f32 	%f30, [%rd94];
	st.global.f32 	[%rd95], %f30;
$L__BB8_19:
	add.s32 	%r88, %r16, 128;
	setp.ge.s32 	%p14, %r88, %r2;
	mul.wide.s32 	%rd96, %r88, 4;
	add.s64 	%rd9, %rd4, %rd96;
	add.s64 	%rd10, %rd5, %rd96;
	@%p14 bra 	$L__BB8_21;
	ld.global.u32 	%r89, [%rd9];
	mul.wide.s32 	%rd97, %r89, 4;
	add.s64 	%rd98, %rd3, %rd97;
	ld.global.f32 	%f31, [%rd98];
	st.global.f32 	[%rd10], %f31;
$L__BB8_21:
	add.s32 	%r90, %r16, 256;
	setp.ge.s32 	%p15, %r90, %r2;
	@%p15 bra 	$L__BB8_23;
	ld.global.u32 	%r91, [%rd9+512];
	mul.wide.s32 	%rd99, %r91, 4;
	add.s64 	%rd100, %rd3, %rd99;
	ld.global.f32 	%f32, [%rd100];
	st.global.f32 	[%rd10+512], %f32;
$L__BB8_23:
	add.s32 	%r92, %r16, 384;
	setp.ge.s32 	%p16, %r92, %r2;
	@%p16 bra 	$L__BB8_25;
	ld.global.u32 	%r93, [%rd9+1024];
	mul.wide.s32 	%rd101, %r93, 4;
	add.s64 	%rd102, %rd3, %rd101;
	ld.global.f32 	%f33, [%rd102];
	st.global.f32 	[%rd10+1024], %f33;
$L__BB8_25:
	add.s32 	%r94, %r16, 512;
	setp.ge.s32 	%p17, %r94, %r2;
	@%p17 bra 	$L__BB8_27;
	ld.global.u32 	%r95, [%rd9+1536];
	mul.wide.s32 	%rd103, %r95, 4;
	add.s64 	%rd104, %rd3, %rd103;
	ld.global.f32 	%f34, [%rd104];
	st.global.f32 	[%rd10+1536], %f34;
$L__BB8_27:
	add.s32 	%r96, %r16, 640;
	setp.ge.s32 	%p18, %r96, %r2;
	@%p18 bra 	$L__BB8_29;
	ld.global.u32 	%r97, [%rd9+2048];
	mul.wide.s32 	%rd105, %r97, 4;
	add.s64 	%rd106, %rd3, %rd105;
	ld.global.f32 	%f35, [%rd106];
	st.global.f32 	[%rd10+2048], %f35;
$L__BB8_29:
	add.s32 	%r98, %r16, 768;
	setp.ge.s32 	%p19, %r98, %r2;
	@%p19 bra 	$L__BB8_31;
	ld.global.u32 	%r99, [%rd9+2560];
	mul.wide.s32 	%rd107, %r99, 4;
	add.s64 	%rd108, %rd3, %rd107;
	ld.global.f32 	%f36, [%rd108];
	st.global.f32 	[%rd10+2560], %f36;
$L__BB8_31:
	add.s32 	%r100, %r16, 896;
	setp.ge.s32 	%p20, %r100, %r2;
	@%p20 bra 	$L__BB8_33;
	ld.global.u32 	%r101, [%rd9+3072];
	mul.wide.s32 	%rd109, %r101, 4;
	add.s64 	%rd110, %rd3, %rd109;
	ld.global.f32 	%f37, [%rd110];
	st.global.f32 	[%rd10+3072], %f37;
$L__BB8_33:
	add.s32 	%r115, %r115, 8;
	setp.ne.s32 	%p21, %r115, %r116;
	@%p21 bra 	$L__BB8_17;
$L__BB8_34:
	setp.eq.s32 	%p22, %r9, 0;
	@%p22 bra 	$L__BB8_55;
	and.b32  	%r19, %r44, 3;
	setp.lt.u32 	%p23, %r9, 4;
	@%p23 bra 	$L__BB8_45;
	shl.b32 	%r102, %r116, 7;
	add.s32 	%r20, %r102, %r8;
	setp.ge.s32 	%p24, %r20, %r2;
	@%p24 bra 	$L__BB8_38;
	mul.wide.s32 	%rd111, %r20, 4;
	add.s64 	%rd112, %rd4, %rd111;
	ld.global.u32 	%r103, [%rd112];
	mul.wide.s32 	%rd113, %r103, 4;
	add.s64 	%rd114, %rd3, %rd113;
	add.s64 	%rd115, %rd5, %rd111;
	ld.global.f32 	%f38, [%rd114];
	st.global.f32 	[%rd115], %f38;
$L__BB8_38:
	add.s32 	%r21, %r20, 128;
	setp.ge.s32 	%p25, %r21, %r2;
	@%p25 bra 	$L__BB8_40;
	mul.wide.s32 	%rd116, %r21, 4;
	add.s64 	%rd117, %rd4, %rd116;
	ld.global.u32 	%r104, [%rd117];
	mul.wide.s32 	%rd118, %r104, 4;
	add.s64 	%rd119, %rd3, %rd118;
	add.s64 	%rd120, %rd5, %rd116;
	ld.global.f32 	%f39, [%rd119];
	st.global.f32 	[%rd120], %f39;
$L__BB8_40:
	add.s32 	%r22, %r20, 256;
	setp.ge.s32 	%p26, %r22, %r2;
	@%p26 bra 	$L__BB8_42;
	mul.wide.s32 	%rd121, %r22, 4;
	add.s64 	%rd122, %rd4, %rd121;
	ld.global.u32 	%r105, [%rd122];
	mul.wide.s32 	%rd123, %r105, 4;
	add.s64 	%rd124, %rd3, %rd123;
	add.s64 	%rd125, %rd5, %rd121;
	ld.global.f32 	%f40, [%rd124];
	st.global.f32 	[%rd125], %f40;
$L__BB8_42:
	add.s32 	%r23, %r20, 384;
	setp.ge.s32 	%p27, %r23, %r2;
	@%p27 bra 	$L__BB8_44;
	mul.wide.s32 	%rd126, %r23, 4;
	add.s64 	%rd127, %rd4, %rd126;
	ld.global.u32 	%r106, [%rd127];
	mul.wide.s32 	%rd128, %r106, 4;
	add.s64 	%rd129, %rd3, %rd128;
	add.s64 	%rd130, %rd5, %rd126;
	ld.global.f32 	%f41, [%rd129];
	st.global.f32 	[%rd130], %f41;
$L__BB8_44:
	add.s32 	%r116, %r116, 4;
$L__BB8_45:
	setp.eq.s32 	%p28, %r19, 0;
	@%p28 bra 	$L__BB8_55;
	setp.eq.s32 	%p29, %r19, 1;
	@%p29 bra 	$L__BB8_52;
	shl.b32 	%r107, %r116, 7;
	add.s32 	%r26, %r107, %r8;
	setp.ge.s32 	%p30, %r26, %r2;
	@%p30 bra 	$L__BB8_49;
	mul.wide.s32 	%rd131, %r26, 4;
	add.s64 	%rd132, %rd4, %rd131;
	ld.global.u32 	%r108, [%rd132];
	mul.wide.s32 	%rd133, %r108, 4;
	add.s64 	%rd134, %rd3, %rd133;
	add.s64 	%rd135, %rd5, %rd131;
	ld.global.f32 	%f42, [%rd134];
	st.global.f32 	[%rd135], %f42;
$L__BB8_49:
	add.s32 	%r27, %r26, 128;
	setp.ge.s32 	%p31, %r27, %r2;
	@%p31 bra 	$L__BB8_51;
	mul.wide.s32 	%rd136, %r27, 4;
	add.s64 	%rd137, %rd4, %rd136;
	ld.global.u32 	%r109, [%rd137];
	mul.wide.s32 	%rd138, %r109, 4;
	add.s64 	%rd139, %rd3, %rd138;
	add.s64 	%rd140, %rd5, %rd136;
	ld.global.f32 	%f43, [%rd139];
	st.global.f32 	[%rd140], %f43;
$L__BB8_51:
	add.s32 	%r116, %r116, 2;
$L__BB8_52:
	and.b32  	%r110, %r44, 1;
	setp.eq.b32 	%p32, %r110, 1;
	not.pred 	%p33, %p32;
	@%p33 bra 	$L__BB8_55;
	shl.b32 	%r111, %r116, 7;
	add.s32 	%r30, %r111, %r8;
	setp.ge.s32 	%p34, %r30, %r2;
	@%p34 bra 	$L__BB8_55;
	mul.wide.s32 	%rd141, %r30, 4;
	add.s64 	%rd142, %rd4, %rd141;
	ld.global.u32 	%r112, [%rd142];
	mul.wide.s32 	%rd143, %r112, 4;
	add.s64 	%rd144, %rd3, %rd143;
	add.s64 	%rd145, %rd5, %rd141;
	ld.global.f32 	%f44, [%rd144];
	st.global.f32 	[%rd145], %f44;
$L__BB8_55:
	ret;

}
	// .globl	_ZN3cub18CUB_300001_SM_10006detail9transform16transform_kernelINS2_10policy_hubILb1EN4cuda3std3__45tupleIJN6thrust24THRUST_300001_SM_1000_NS20permutation_iteratorINSA_10device_ptrIfEENSC_IiEEEEEEEE10policy1000ElNS7_10__identityESD_JSF_EEEvT0_iT1_T2_DpNS2_10kernel_argIT3_EE
.visible .entry _ZN3cub18CUB_300001_SM_10006detail9transform16transform_kernelINS2_10policy_hubILb1EN4cuda3std3__45tupleIJN6thrust24THRUST_300001_SM_1000_NS20permutation_iteratorINSA_10device_ptrIfEENSC_IiEEEEEEEE10policy1000ElNS7_10__identityESD_JSF_EEEvT0_iT1_T2_DpNS2_10kernel_argIT3_EE(
	.param .u64 _ZN3cub18CUB_300001_SM_10006detail9transform16transform_kernelINS2_10policy_hubILb1EN4cuda3std3__45tupleIJN6thrust24THRUST_300001_SM_1000_NS20permutation_iteratorINSA_10device_ptrIfEENSC_IiEEEEEEEE10policy1000ElNS7_10__identityESD_JSF_EEEvT0_iT1_T2_DpNS2_10kernel_argIT3_EE_param_0,
	.param .u32 _ZN3cub18CUB_300001_SM_10006detail9transform16transform_kernelINS2_10policy_hubILb1EN4cuda3std3__45tupleIJN6thrust24THRUST_300001_SM_1000_NS20permutation_iteratorINSA_10device_ptrIfEENSC_IiEEEEEEEE10policy1000ElNS7_10__identityESD_JSF_EEEvT0_iT1_T2_DpNS2_10kernel_argIT3_EE_param_1,
	.param .align 1 .b8 _ZN3cub18CUB_300001_SM_10006detail9transform16transform_kernelINS2_10policy_hubILb1EN4cuda3std3__45tupleIJN6thrust24THRUST_300001_SM_1000_NS20permutation_iteratorINSA_10device_ptrIfEENSC_IiEEEEEEEE10policy1000ElNS7_10__identityESD_JSF_EEEvT0_iT1_T2_DpNS2_10kernel_argIT3_EE_param_2[1],
	.param .align 8 .b8 _ZN3cub18CUB_300001_SM_10006detail9transform16transform_kernelINS2_10policy_hubILb1EN4cuda3std3__45tupleIJN6thrust24THRUST_300001_SM_1000_NS20permutation_iteratorINSA_10device_ptrIfEENSC_IiEEEEEEEE10policy1000ElNS7_10__identityESD_JSF_EEEvT0_iT1_T2_DpNS2_10kernel_argIT3_EE_param_3[8],
	.param .align 8 .b8 _ZN3cub18CUB_300001_SM_10006detail9transform16transform_kernelINS2_10policy_hubILb1EN4cuda3std3__45tupleIJN6thrust24THRUST_300001_SM_1000_NS20permutation_iteratorINSA_10device_ptrIfEENSC_IiEEEEEEEE10policy1000ElNS7_10__identityESD_JSF_EEEvT0_iT1_T2_DpNS2_10kernel_argIT3_EE_param_4[16]
)
.maxntid 128
{
	.reg .pred 	%p<35>;
	.reg .b32 	%r<121>;
	.reg .b32 	%f<45>;
	.reg .b64 	%rd<153>;

	ld.param.u64 	%rd14, [_ZN3cub18CUB_300001_SM_10006detail9transform16transform_kernelINS2_10policy_hubILb1EN4cuda3std3__45tupleIJN6thrust24THRUST_300001_SM_1000_NS20permutation_iteratorINSA_10device_ptrIfEENSC_IiEEEEEEEE10policy1000ElNS7_10__identityESD_JSF_EEEvT0_iT1_T2_DpNS2_10kernel_argIT3_EE_param_0];
	ld.param.u64 	%rd15, [_ZN3cub18CUB_300001_SM_10006detail9transform16transform_kernelINS2_10policy_hubILb1EN4cuda3std3__45tupleIJN6thrust24THRUST_300001_SM_1000_NS20permutation_iteratorINSA_10device_ptrIfEENSC_IiEEEEEEEE10policy1000ElNS7_10__identityESD_JSF_EEEvT0_iT1_T2_DpNS2_10kernel_argIT3_EE_param_4+8];
	ld.param.u64 	%rd16, [_ZN3cub18CUB_300001_SM_10006detail9transform16transform_kernelINS2_10policy_hubILb1EN4cuda3std3__45tupleIJN6thrust24THRUST_300001_SM_1000_NS20permutation_iteratorINSA_10device_ptrIfEENSC_IiEEEEEEEE10policy1000ElNS7_10__identityESD_JSF_EEEvT0_iT1_T2_DpNS2_10kernel_argIT3_EE_param_4];
	ld.param.u64 	%rd17, [_ZN3cub18CUB_300001_SM_10006detail9transform16transform_kernelINS2_10policy_hubILb1EN4cuda3std3__45tupleIJN6thrust24THRUST_300001_SM_1000_NS20permutation_iteratorINSA_10device_ptrIfEENSC_IiEEEEEEEE10policy1000ElNS7_10__identityESD_JSF_EEEvT0_iT1_T2_DpNS2_10kernel_argIT3_EE_param_3];
	ld.param.u32 	%r43, [_ZN3cub18CUB_300001_SM_10006detail9transform16transform_kernelINS2_10policy_hubILb1EN4cuda3std3__45tupleIJN6thrust24THRUST_300001_SM_1000_NS20permutation_iteratorINSA_10device_ptrIfEENSC_IiEEEEEEEE10policy1000ElNS7_10__identityESD_JSF_EEEvT0_iT1_T2_DpNS2_10kernel_argIT3_EE_param_1];
	cvta.to.global.u64 	%rd1, %rd17;
	cvta.to.global.u64 	%rd2, %rd16;
	cvta.to.global.u64 	%rd3, %rd15;
	shl.b32 	%r44, %r43, 7;
	mov.u32 	%r45, %ctaid.x;
	cvt.u64.u32 	%rd18, %r45;
	cvt.s64.s32 	%rd19, %r44;
	mul.lo.s64 	%rd4, %rd19, %rd18;
	sub.s64 	%rd20, %rd14, %rd4;
	min.s64 	%rd21, %rd20, %rd19;
	cvt.u32.u64 	%r1, %rd21;
	shl.b64 	%rd22, %rd4, 2;
	add.s64 	%rd5, %rd2, %rd22;
	add.s64 	%rd6, %rd1, %rd22;
	setp.eq.s32 	%p1, %r44, %r1;
	@%p1 bra 	$L__BB9_42;
	setp.lt.s32 	%p2, %r43, 1;
	@%p2 bra 	$L__BB9_55;
	mov.u32 	%r2, %tid.x;
	and.b32  	%r3, %r43, 7;
	setp.lt.u32 	%p3, %r43, 8;
	mov.b32 	%r118, 0;
	@%p3 bra 	$L__BB9_21;
	and.b32  	%r118, %r43, 2147483640;
	mov.b32 	%r112, 0;
$L__BB9_4:
	.pragma "nounroll";
	shl.b32 	%r48, %r112, 7;
	add.s32 	%r15, %r48, %r2;
	setp.ge.s32 	%p4, %r15, %r1;
	@%p4 bra 	$L__BB9_6;
	mul.wide.u32 	%rd23, %r15, 4;
	add.s64 	%rd24, %rd5, %rd23;
	ld.global.u32 	%r49, [%rd24];
	mul.wide.s32 	%rd25, %r49, 4;
	add.s64 	%rd26, %rd3, %rd25;
	add.s64 	%rd27, %rd6, %rd23;
	ld.global.f32 	%f1, [%rd26];
	st.global.f32 	[%rd27], %f1;
$L__BB9_6:
	add.s32 	%r50, %r15, 128;
	setp.ge.s32 	%p5, %r50, %r1;
	mul.wide.s32 	%rd28, %r50, 4;
	add.s64 	%rd10, %rd5, %rd28;
	add.s64 	%rd11, %rd6, %rd28;
	@%p5 bra 	$L__BB9_8;
	ld.global.u32 	%r51, [%rd10];
	mul.wide.s32 	%rd29, %r51, 4;
	add.s64 	%rd30, %rd3, %rd29;
	ld.global.f32 	%f2, [%rd30];
	st.global.f32 	[%rd11], %f2;
$L__BB9_8:
	add.s32 	%r52, %r15, 256;
	setp.ge.s32 	%p6, %r52, %r1;
	@%p6 bra 	$L__BB9_10;
	ld.global.u32 	%r53, [%rd10+512];
	mul.wide.s32 	%rd31, %r53, 4;
	add.s64 	%rd32, %rd3, %rd31;
	ld.global.f32 	%f3, [%rd32];
	st.global.f32 	[%rd11+512], %f3;
$L__BB9_10:
	add.s32 	%r54, %r15, 384;
	setp.ge.s32 	%p7, %r54, %r1;
	@%p7 bra 	$L__BB9_12;
	ld.global.u32 	%r55, [%rd10+1024];
	mul.wide.s32 	%rd33, %r55, 4;
	add.s64 	%rd34, %rd3, %rd33;
	ld.global.f32 	%f4, [%rd34];
	st.global.f32 	[%rd11+1024], %f4;
$L__BB9_12:
	add.s32 	%r56, %r15, 512;
	setp.ge.s32 	%p8, %r56, %r1;
	@%p8 bra 	$L__BB9_14;
	ld.global.u32 	%r57, [%rd10+1536];
	mul.wide.s32 	%rd35, %r57, 4;
	add.s64 	%rd36, %rd3, %rd35;
	ld.global.f32 	%f5, [%rd36];
	st.global.f32 	[%rd11+1536], %f5;
$L__BB9_14:
	add.s32 	%r58, %r15, 640;
	setp.ge.s32 	%p9, %r58, %r1;
	@%p9 bra 	$L__BB9_16;
	ld.global.u32 	%r59, [%rd10+2048];
	mul.wide.s32 	%rd37, %r59, 4;
	add.s64 	%rd38, %rd3, %rd37;
	ld.global.f32 	%f6, [%rd38];
	st.global.f32 	[%rd11+2048], %f6;
$L__BB9_16:
	add.s32 	%r60, %r15, 768;
	setp.ge.s32 	%p10, %r60, %r1;
	@%p10 bra 	$L__BB9_18;
	ld.global.u32 	%r61, [%rd10+2560];
	mul.wide.s32 	%rd39, %r61, 4;
	add.s64 	%rd40, %rd3, %rd39;
	ld.global.f32 	%f7, [%rd40];
	st.global.f32 	[%rd11+2560], %f7;
$L__BB9_18:
	add.s32 	%r62, %r15, 896;
	setp.ge.s32 	%p11, %r62, %r1;
	@%p11 bra 	$L__BB9_20;
	ld.global.u32 	%r63, [%rd10+3072];
	mul.wide.s32 	%rd41, %r63, 4;
	add.s64 	%rd42, %rd3, %rd41;
	ld.global.f32 	%f8, [%rd42];
	st.global.f32 	[%rd11+3072], %f8;
$L__BB9_20:
	add.s32 	%r112, %r112, 8;
	setp.eq.s32 	%p12, %r112, %r118;
	@%p12 bra 	$L__BB9_21;
	bra.uni 	$L__BB9_4;
$L__BB9_21:
	setp.eq.s32 	%p13, %r3, 0;
	@%p13 bra 	$L__BB9_55;
	and.b32  	%r31, %r43, 3;
	setp.lt.u32 	%p14, %r3, 4;
	@%p14 bra 	$L__BB9_32;
	shl.b32 	%r64, %r118, 7;
	add.s32 	%r32, %r64, %r2;
	setp.ge.s32 	%p15, %r32, %r1;
	@%p15 bra 	$L__BB9_25;
	mul.wide.s32 	%rd43, %r32, 4;
	add.s64 	%rd44, %rd5, %rd43;
	ld.global.u32 	%r65, [%rd44];
	mul.wide.s32 	%rd45, %r65, 4;
	add.s64 	%rd46, %rd3, %rd45;
	add.s64 	%rd47, %rd6, %rd43;
	ld.global.f32 	%f9, [%rd46];
	st.global.f32 	[%rd47], %f9;
$L__BB9_25:
	add.s32 	%r33, %r32, 128;
	setp.ge.s32 	%p16, %r33, %r1;
	@%p16 bra 	$L__BB9_27;
	mul.wide.s32 	%rd48, %r33, 4;
	add.s64 	%rd49, %rd5, %rd48;
	ld.global.u32 	%r66, [%rd49];
	mul.wide.s32 	%rd50, %r66, 4;
	add.s64 	%rd51, %rd3, %rd50;
	add.s64 	%rd52, %rd6, %rd48;
	ld.global.f32 	%f10, [%rd51];
	st.global.f32 	[%rd52], %f10;
$L__BB9_27:
	add.s32 	%r34, %r32, 256;
	setp.ge.s32 	%p17, %r34, %r1;
	@%p17 bra 	$L__BB9_29;
	mul.wide.s32 	%rd53, %r34, 4;
	add.s64 	%rd54, %rd5, %rd53;
	ld.global.u32 	%r67, [%rd54];
	mul.wide.s32 	%rd55, %r67, 4;
	add.s64 	%rd56, %rd3, %rd55;
	add.s64 	%rd57, %rd6, %rd53;
	ld.global.f32 	%f11, [%rd56];
	st.global.f32 	[%rd57], %f11;
$L__BB9_29:
	add.s32 	%r35, %r32, 384;
	setp.ge.s32 	%p18, %r35, %r1;
	@%p18 bra 	$L__BB9_31;
	mul.wide.s32 	%rd58, %r35, 4;
	add.s64 	%rd59, %rd5, %rd58;
	ld.global.u32 	%r68, [%rd59];
	mul.wide.s32 	%rd60, %r68, 4;
	add.s64 	%rd61, %rd3, %rd60;
	add.s64 	%rd62, %rd6, %rd58;
	ld.global.f32 	%f12, [%rd61];
	st.global.f32 	[%rd62], %f12;
$L__BB9_31:
	add.s32 	%r118, %r118, 4;
$L__BB9_32:
	setp.eq.s32 	%p19, %r31, 0;
	@%p19 bra 	$L__BB9_55;
	setp.eq.s32 	%p20, %r31, 1;
	@%p20 bra 	$L__BB9_39;
	shl.b32 	%r69, %r118, 7;
	add.s32 	%r38, %r69, %r2;
	setp.ge.s32 	%p21, %r38, %r1;
	@%p21 bra 	$L__BB9_36;
	mul.wide.s32 	%rd63, %r38, 4;
	add.s64 	%rd64, %rd5, %rd63;
	ld.global.u32 	%r70, [%rd64];
	mul.wide.s32 	%rd65, %r70, 4;
	add.s64 	%rd66, %rd3, %rd65;
	add.s64 	%rd67, %rd6, %rd63;
	ld.global.f32 	%f13, [%rd66];
	st.global.f32 	[%rd67], %f13;
$L__BB9_36:
	add.s32 	%r39, %r38, 128;
	setp.ge.s32 	%p22, %r39, %r1;
	@%p22 bra 	$L__BB9_38;
	mul.wide.s32 	%rd68, %r39, 4;
	add.s64 	%rd69, %rd5, %rd68;
	ld.global.u32 	%r71, [%rd69];
	mul.wide.s32 	%rd70, %r71, 4;
	add.s64 	%rd71, %rd3, %rd70;
	add.s64 	%rd72, %rd6, %rd68;
	ld.global.f32 	%f14, [%rd71];
	st.global.f32 	[%rd72], %f14;
$L__BB9_38:
	add.s32 	%r118, %r118, 2;
$L__BB9_39:
	and.b32  	%r72, %r43, 1;
	setp.eq.b32 	%p23, %r72, 1;
	not.pred 	%p24, %p23;
	@%p24 bra 	$L__BB9_55;
	shl.b32 	%r73, %r118, 7;
	add.s32 	%r42, %r73, %r2;
	setp.ge.s32 	%p25, %r42, %r1;
	@%p25 bra 	$L__BB9_55;
	mul.wide.s32 	%rd73, %r42, 4;
	add.s64 	%rd74, %rd5, %rd73;
	ld.global.u32 	%r74, [%rd74];
	mul.wide.s32 	%rd75, %r74, 4;
	add.s64 	%rd76, %rd3, %rd75;
	add.s64 	%rd77, %rd6, %rd73;
	ld.global.f32 	%f15, [%rd76];
	st.global.f32 	[%rd77], %f15;
	bra.uni 	$L__BB9_55;
$L__BB9_42:
	setp.lt.s32 	%p26, %r43, 1;
	@%p26 bra 	$L__BB9_55;
	mov.u32 	%r5, %tid.x;
	and.b32  	%r6, %r43, 15;
	setp.lt.u32 	%p27, %r43, 16;
	mov.b32 	%r114, 0;
	@%p27 bra 	$L__BB9_46;
	and.b32  	%r114, %r43, 2147483632;
	neg.s32 	%r111, %r114;
	add.s32 	%r110, %r5, 1152;
	mul.wide.u32 	%rd152, %r5, 4;
$L__BB9_45:
	.pragma "nounroll";
	mul.wide.s32 	%rd78, %r110, 4;
	add.s64 	%rd79, %rd78, 1536;
	add.s64 	%rd80, %rd5, %rd152;
	ld.global.u32 	%r76, [%rd80];
	mul.wide.s32 	%rd81, %r76, 4;
	add.s64 	%rd82, %rd3, %rd81;
	add.s64 	%rd83, %rd6, %rd152;
	ld.global.f32 	%f16, [%rd82];
	st.global.f32 	[%rd83], %f16;
	ld.global.u32 	%r77, [%rd80+512];
	mul.wide.s32 	%rd84, %r77, 4;
	add.s64 	%rd85, %rd3, %rd84;
	ld.global.f32 	%f17, [%rd85];
	st.global.f32 	[%rd83+512], %f17;
	ld.global.u32 	%r78, [%rd80+1024];
	mul.wide.s32 	%rd86, %r78, 4;
	add.s64 	%rd87, %rd3, %rd86;
	ld.global.f32 	%f18, [%rd87];
	st.global.f32 	[%rd83+1024], %f18;
	ld.global.u32 	%r79, [%rd80+1536];
	mul.wide.s32 	%rd88, %r79, 4;
	add.s64 	%rd89, %rd3, %rd88;
	ld.global.f32 	%f19, [%rd89];
	st.global.f32 	[%rd83+1536], %f19;
	ld.global.u32 	%r80, [%rd80+2048];
	mul.wide.s32 	%rd90, %r80, 4;
	add.s64 	%rd91, %rd3, %rd90;
	ld.global.f32 	%f20, [%rd91];
	st.global.f32 	[%rd83+2048], %f20;
	ld.global.u32 	%r81, [%rd80+2560];
	mul.wide.s32 	%rd92, %r81, 4;
	add.s64 	%rd93, %rd3, %rd92;
	ld.global.f32 	%f21, [%rd93];
	st.global.f32 	[%rd83+2560], %f21;
	ld.global.u32 	%r82, [%rd80+3072];
	mul.wide.s32 	%rd94, %r82, 4;
	add.s64 	%rd95, %rd3, %rd94;
	ld.global.f32 	%f22, [%rd95];
	st.global.f32 	[%rd83+3072], %f22;
	ld.global.u32 	%r83, [%rd80+3584];
	mul.wide.s32 	%rd96, %r83, 4;
	add.s64 	%rd97, %rd3, %rd96;
	ld.global.f32 	%f23, [%rd97];
	st.global.f32 	[%rd83+3584], %f23;
	ld.global.u32 	%r84, [%rd80+4096];
	mul.wide.s32 	%rd98, %r84, 4;
	add.s64 	%rd99, %rd3, %rd98;
	ld.global.f32 	%f24, [%rd99];
	st.global.f32 	[%rd83+4096], %f24;
	add.s64 	%rd100, %rd5, %rd79;
	ld.global.u32 	%r85, [%rd100+-1536];
	mul.wide.s32 	%rd101, %r85, 4;
	add.s64 	%rd102, %rd3, %rd101;
	add.s64 	%rd103, %rd6, %rd79;
	ld.global.f32 	%f25, [%rd102];
	st.global.f32 	[%rd103+-1536], %f25;
	ld.global.u32 	%r86, [%rd100+-1024];
	mul.wide.s32 	%rd104, %r86, 4;
	add.s64 	%rd105, %rd3, %rd104;
	ld.global.f32 	%f26, [%rd105];
	st.global.f32 	[%rd103+-1024], %f26;
	ld.global.u32 	%r87, [%rd100+-512];
	mul.wide.s32 	%rd106, %r87, 4;
	add.s64 	%rd107, %rd3, %rd106;
	ld.global.f32 	%f27, [%rd107];
	st.global.f32 	[%rd103+-512], %f27;
	ld.global.u32 	%r88, [%rd100];
	mul.wide.s32 	%rd108, %r88, 4;
	add.s64 	%rd109, %rd3, %rd108;
	ld.global.f32 	%f28, [%rd109];
	st.global.f32 	[%rd103], %f28;
	ld.global.u32 	%r89, [%rd100+512];
	mul.wide.s32 	%rd110, %r89, 4;
	add.s64 	%rd111, %rd3, %rd110;
	ld.global.f32 	%f29, [%rd111];
	st.global.f32 	[%rd103+512], %f29;
	ld.global.u32 	%r90, [%rd100+1024];
	mul.wide.s32 	%rd112, %r90, 4;
	add.s64 	%rd113, %rd3, %rd112;
	ld.global.f32 	%f30, [%rd113];
	st.global.f32 	[%rd103+1024], %f30;
	ld.global.u32 	%r91, [%rd100+1536];
	mul.wide.s32 	%rd114, %r91, 4;
	add.s64 	%rd115, %rd3, %rd114;
	ld.global.f32 	%f31, [%rd115];
	st.global.f32 	[%rd103+1536], %f31;
	add.s32 	%r111, %r111, 16;
	add.s32 	%r110, %r110, 2048;
	add.s64 	%rd152, %rd152, 8192;
	setp.eq.s32 	%p28, %r111, 0;
	@%p28 bra 	$L__BB9_46;
	bra.uni 	$L__BB9_45;
$L__BB9_46:
	setp.eq.s32 	%p29, %r6, 0;
	@%p29 bra 	$L__BB9_55;
	and.b32  	%r18, %r43, 7;
	setp.lt.u32 	%p30, %r6, 8;
	@%p30 bra 	$L__BB9_49;
	shl.b32 	%r92, %r114, 7;
	add.s32 	%r93, %r92, %r5;
	mul.wide.s32 	%rd116, %r93, 4;
	add.s64 	%rd117, %rd5, %rd116;
	ld.global.u32 	%r94, [%rd117];
	mul.wide.s32 	%rd118, %r94, 4;
	add.s64 	%rd119, %rd3, %rd118;
	add.s64 	%rd120, %rd6, %rd116;
	ld.global.f32 	%f32, [%rd119];
	st.global.f32 	[%rd120], %f32;
	ld.global.u32 	%r95, [%rd117+512];
	mul.wide.s32 	%rd121, %r95, 4;
	add.s64 	%rd122, %rd3, %rd121;
	ld.global.f32 	%f33, [%rd122];
	st.global.f32 	[%rd120+512], %f33;
	ld.global.u32 	%r96, [%rd117+1024];
	mul.wide.s32 	%rd123, %r96, 4;
	add.s64 	%rd124, %rd3, %rd123;
	ld.global.f32 	%f34, [%rd124];
	st.global.f32 	[%rd120+1024], %f34;
	ld.global.u32 	%r97, [%rd117+1536];
	mul.wide.s32 	%rd125, %r97, 4;
	add.s64 	%rd126, %rd3, %rd125;
	ld.global.f32 	%f35, [%rd126];
	st.global.f32 	[%rd120+1536], %f35;
	ld.global.u32 	%r98, [%rd117+2048];
	mul.wide.s32 	%rd127, %r98, 4;
	add.s64 	%rd128, %rd3, %rd127;
	ld.global.f32 	%f36, [%rd128];
	st.global.f32 	[%rd120+2048], %f36;
	ld.global.u32 	%r99, [%rd117+2560];
	mul.wide.s32 	%rd129, %r99, 4;
	add.s64 	%rd130, %rd3, %rd129;
	ld.global.f32 	%f37, [%rd130];
	st.global.f32 	[%rd120+2560], %f37;
	ld.global.u32 	%r100, [%rd117+3072];
	mul.wide.s32 	%rd131, %r100, 4;
	add.s64 	%rd132, %rd3, %rd131;
	ld.global.f32 	%f38, [%rd132];
	st.global.f32 	[%rd120+3072], %f38;
	ld.global.u32 	%r101, [%rd117+3584];
	mul.wide.s32 	%rd133, %r101, 4;
	add.s64 	%rd134, %rd3, %rd133;
	ld.global.f32 	%f39, [%rd134];
	st.global.f32 	[%rd120+3584], %f39;
	add.s32 	%r114, %r114, 8;
$L__BB9_49:
	setp.eq.s32 	%p31, %r18, 0;
	@%p31 bra 	$L__BB9_55;
	and.b32  	%r21, %r43, 3;
	setp.lt.u32 	%p32, %r18, 4;
	@%p32 bra 	$L__BB9_52;
	shl.b32 	%r102, %r114, 7;
	add.s32 	%r103, %r102, %r5;
	mul.wide.s32 	%rd135, %r103, 4;
	add.s64 	%rd136, %rd5, %rd135;
	ld.global.u32 	%r104, [%rd136];
	mul.wide.s32 	%rd137, %r104, 4;
	add.s64 	%rd138, %rd3, %rd137;
	add.s64 	%rd139, %rd6, %rd135;
	ld.global.f32 	%f40, [%rd138];
	st.global.f32 	[%rd139], %f40;
	ld.global.u32 	%r105, [%rd136+512];
	mul.wide.s32 	%rd140, %r105, 4;
	add.s64 	%rd141, %rd3, %rd140;
	ld.global.f32 	%f41, [%rd141];
	st.global.f32 	[%rd139+512], %f41;
	ld.global.u32 	%r106, [%rd136+1024];
	mul.wide.s32 	%rd142, %r106, 4;
	add.s64 	%rd143, %rd3, %rd142;
	ld.global.f32 	%f42, [%rd143];
	st.global.f32 	[%rd139+1024], %f42;
	ld.global.u32 	%r107, [%rd136+1536];
	mul.wide.s32 	%rd144, %r107, 4;
	add.s64 	%rd145, %rd3, %rd144;
	ld.global.f32 	%f43, [%rd145];
	st.global.f32 	[%rd139+1536], %f43;
	add.s32 	%r114, %r114, 4;
$L__BB9_52:
	setp.eq.s32 	%p33, %r21, 0;
	@%p33 bra 	$L__BB9_55;
	shl.b32 	%r108, %r114, 7;
	add.s32 	%r117, %r5, %r108;
	neg.s32 	%r116, %r21;
$L__BB9_54:
	.pragma "nounroll";
	mul.wide.s32 	%rd147, %r117, 4;
	add.s64 	%rd148, %rd6, %rd147;
	add.s64 	%rd149, %rd5, %rd147;
	ld.global.u32 	%r109, [%rd149];
	mul.wide.s32 	%rd150, %r109, 4;
	add.s64 	%rd151, %rd3, %rd150;
	ld.global.f32 	%f44, [%rd151];
	st.global.f32 	[%rd148], %f44;
	add.s32 	%r117, %r117, 128;
	add.s32 	%r116, %r116, 1;
	setp.eq.s32 	%p34, %r116, 0;
	@%p34 bra 	$L__BB9_55;
	bra.uni 	$L__BB9_54;
$L__BB9_55:
	ret;

}
	// .globl	_ZN3cub18CUB_300001_SM_10006detail9transform16transform_kernelINS2_10policy_hubILb1EN4cuda3std3__45tupleIJN6thrust24THRUST_300001_SM_1000_NS10device_ptrIfEESC_EEEE10policy1000EiZ13CudaMatrixAddIfEviT_PSH_SH_SI_EUlffE_SC_JPfSK_EEEvT0_iT1_T2_DpNS2_10kernel_argIT3_EE
.visible .entry _ZN3cub18CUB_300001_SM_10006detail9transform16transform_kernelINS2_10policy_hubILb1EN4cuda3std3__45tupleIJN6thrust24THRUST_300001_SM_1000_NS10device_ptrIfEESC_EEEE10policy1000EiZ13CudaMatrixAddIfEviT_PSH_SH_SI_EUlffE_SC_JPfSK_EEEvT0_iT1_T2_DpNS2_10kernel_argIT3_EE(
	.param .u32 _ZN3cub18CUB_300001_SM_10006detail9transform16transform_kernelINS2_10policy_hubILb1EN4cuda3std3__45tupleIJN6thrust24THRUST_300001_SM_1000_NS10device_ptrIfEESC_EEEE10policy1000EiZ13CudaMatrixAddIfEviT_PSH_SH_SI_EUlffE_SC_JPfSK_EEEvT0_iT1_T2_DpNS2_10kernel_argIT3_EE_param_0,
	.param .u32 _ZN3cub18CUB_300001_SM_10006detail9transform16transform_kernelINS2_10policy_hubILb1EN4cuda3std3__45tupleIJN6thrust24THRUST_300001_SM_1000_NS10device_ptrIfEESC_EEEE10policy1000EiZ13CudaMatrixAddIfEviT_PSH_SH_SI_EUlffE_SC_JPfSK_EEEvT0_iT1_T2_DpNS2_10kernel_argIT3_EE_param_1,
	.param .align 4 .b8 _ZN3cub18CUB_300001_SM_10006detail9transform16transform_kernelINS2_10policy_hubILb1EN4cuda3std3__45tupleIJN6thrust24THRUST_300001_SM_1000_NS10device_ptrIfEESC_EEEE10policy1000EiZ13CudaMatrixAddIfEviT_PSH_SH_SI_EUlffE_SC_JPfSK_EEEvT0_iT1_T2_DpNS2_10kernel_argIT3_EE_param_2[8],
	.param .align 8 .b8 _ZN3cub18CUB_300001_SM_10006detail9transform16transform_kernelINS2_10policy_hubILb1EN4cuda3std3__45tupleIJN6thrust24THRUST_300001_SM_1000_NS10device_ptrIfEESC_EEEE10policy1000EiZ13CudaMatrixAddIfEviT_PSH_SH_SI_EUlffE_SC_JPfSK_EEEvT0_iT1_T2_DpNS2_10kernel_argIT3_EE_param_3[8],
	.param .align 8 .b8 _ZN3cub18CUB_300001_SM_10006detail9transform16transform_kernelINS2_10policy_hubILb1EN4cuda3std3__45tupleIJN6thrust24THRUST_300001_SM_1000_NS10device_ptrIfEESC_EEEE10policy1000EiZ13CudaMatrixAddIfEviT_PSH_SH_SI_EUlffE_SC_JPfSK_EEEvT0_iT1_T2_DpNS2_10kernel_argIT3_EE_param_4[16],
	.param .align 8 .b8 _ZN3cub18CUB_300001_SM_10006detail9transform16transform_kernelINS2_10policy_hubILb1EN4cuda3std3__45tupleIJN6thrust24THRUST_300001_SM_1000_NS10device_ptrIfEESC_EEEE10policy1000EiZ13CudaMatrixAddIfEviT_PSH_SH_SI_EUlffE_SC_JPfSK_EEEvT0_iT1_T2_DpNS2_10kernel_argIT3_EE_param_5[16]
)
.maxntid 128
{
	.reg .pred 	%p<38>;
	.reg .b32 	%r<81>;
	.reg .b32 	%f<123>;
	.reg .b64 	%rd<97>;

	ld.param.f32 	%f1, [_ZN3cub18CUB_300001_SM_10006detail9transform16transform_kernelINS2_10policy_hubILb1EN4cuda3std3__45tupleIJN6thrust24THRUST_300001_SM_1000_NS10device_ptrIfEESC_EEEE10policy1000EiZ13CudaMatrixAddIfEviT_PSH_SH_SI_EUlffE_SC_JPfSK_EEEvT0_iT1_T2_DpNS2_10kernel_argIT3_EE_param_2];
	ld.param.f32 	%f2, [_ZN3cub18CUB_300001_SM_10006detail9transform16transform_kernelINS2_10policy_hubILb1EN4cuda3std3__45tupleIJN6thrust24THRUST_300001_SM_1000_NS10device_ptrIfEESC_EEEE10policy1000EiZ13CudaMatrixAddIfEviT_PSH_SH_SI_EUlffE_SC_JPfSK_EEEvT0_iT1_T2_DpNS2_10kernel_argIT3_EE_param_2+4];
	ld.param.u32 	%r45, [_ZN3cub18CUB_300001_SM_10006detail9transform16transform_kernelINS2_10policy_hubILb1EN4cuda3std3__45tupleIJN6thrust24THRUST_300001_SM_1000_NS10device_ptrIfEESC_EEEE10policy1000EiZ13CudaMatrixAddIfEviT_PSH_SH_SI_EUlffE_SC_JPfSK_EEEvT0_iT1_T2_DpNS2_10kernel_argIT3_EE_param_0];
	ld.param.u64 	%rd27, [_ZN3cub18CUB_300001_SM_10006detail9transform16transform_kernelINS2_10policy_hubILb1EN4cuda3std3__45tupleIJN6thrust24THRUST_300001_SM_1000_NS10device_ptrIfEESC_EEEE10policy1000EiZ13CudaMatrixAddIfEviT_PSH_SH_SI_EUlffE_SC_JPfSK_EEEvT0_iT1_T2_DpNS2_10kernel_argIT3_EE_param_5];
	ld.param.u64 	%rd25, [_ZN3cub18CUB_300001_SM_10006detail9transform16transform_kernelINS2_10policy_hubILb1EN4cuda3std3__45tupleIJN6thrust24THRUST_300001_SM_1000_NS10device_ptrIfEESC_EEEE10policy1000EiZ13CudaMatrixAddIfEviT_PSH_SH_SI_EUlffE_SC_JPfSK_EEEvT0_iT1_T2_DpNS2_10kernel_argIT3_EE_param_4];
	ld.param.u64 	%rd29, [_ZN3cub18CUB_300001_SM_10006detail9transform16transform_kernelINS2_10policy_hubILb1EN4cuda3std3__45tupleIJN6thrust24THRUST_300001_SM_1000_NS10device_ptrIfEESC_EEEE10policy1000EiZ13CudaMatrixAddIfEviT_PSH_SH_SI_EUlffE_SC_JPfSK_EEEvT0_iT1_T2_DpNS2_10kernel_argIT3_EE_param_3];
	ld.param.u32 	%r44, [_ZN3cub18CUB_300001_SM_10006detail9transform16transform_kernelINS2_10policy_hubILb1EN4cuda3std3__45tupleIJN6thrust24THRUST_300001_SM_1000_NS10device_ptrIfEESC_EEEE10policy1000EiZ13CudaMatrixAddIfEviT_PSH_SH_SI_EUlffE_SC_JPfSK_EEEvT0_iT1_T2_DpNS2_10kernel_argIT3_EE_param_1];
	cvta.to.global.u64 	%rd1, %rd29;
	cvta.to.global.u64 	%rd2, %rd25;
	cvta.to.global.u64 	%rd3, %rd27;
	shl.b32 	%r1, %r44, 7;
	mov.u32 	%r46, %ctaid.x;
	mul.lo.s32 	%r2, %r1, %r46;
	sub.s32 	%r3, %r45, %r2;
	min.s32 	%r4, %r1, %r3;
	shl.b32 	%r5, %r4, 2;
	mov.u32 	%r6, %tid.x;
	shl.b32 	%r71, %r6, 7;
	setp.ge.s32 	%p1, %r71, %r5;
	@%p1 bra 	$L__BB10_5;
	mul.wide.u32 	%rd4, %r6, 128;
	add.s64 	%rd30, %rd2, %rd4;
	mul.wide.s32 	%rd5, %r2, 4;
	add.s64 	%rd94, %rd30, %rd5;
	mov.u32 	%r70, %r71;
$L__BB10_2:
	.pragma "nounroll";
	// begin inline asm
	prefetch.global.L2 [%rd94];
	// end inline asm
	add.s32 	%r70, %r70, 16384;
	add.s64 	%rd94, %rd94, 16384;
	setp.lt.s32 	%p2, %r70, %r5;
	@%p2 bra 	$L__BB10_2;
	add.s64 	%rd32, %rd3, %rd4;
	add.s64 	%rd95, %rd32, %rd5;
$L__BB10_4:
	.pragma "nounroll";
	// begin inline asm
	prefetch.global.L2 [%rd95];
	// end inline asm
	add.s32 	%r71, %r71, 16384;
	add.s64 	%rd95, %rd95, 16384;
	setp.lt.s32 	%p3, %r71, %r5;
	@%p3 bra 	$L__BB10_4;
$L__BB10_5:
	mul.wide.s32 	%rd96, %r2, 4;
	add.s64 	%rd12, %rd2, %rd96;
	add.s64 	%rd13, %rd3, %rd96;
	add.s64 	%rd14, %rd1, %rd96;
	setp.gt.s32 	%p4, %r1, %r3;
	@%p4 bra 	$L__BB10_18;
	setp.lt.s32 	%p5, %r44, 1;
	@%p5 bra 	$L__BB10_59;
	setp.lt.u32 	%p6, %r44, 8;
	mov.b32 	%r79, 0;
	@%p6 bra 	$L__BB10_10;
	and.b32  	%r48, %r44, 2147483640;
	neg.s32 	%r73, %r48;
	mul.wide.u32 	%rd35, %r6, 4;
	add.s64 	%rd15, %rd1, %rd35;
	add.s64 	%rd36, %rd96, 1536;
	add.s64 	%rd17, %rd2, %rd36;
	add.s32 	%r72, %r6, 128;
	add.s64 	%rd18, %rd3, %rd36;
	add.s64 	%rd19, %rd1, %rd36;
$L__BB10_9:
	.pragma "nounroll";
	and.b32  	%r79, %r44, 2147483640;
	mul.wide.s32 	%rd37, %r72, 4;
	add.s64 	%rd38, %rd17, %rd37;
	add.s64 	%rd39, %rd18, %rd37;
	add.s64 	%rd40, %rd19, %rd37;
	cvta.to.global.u64 	%rd41, %rd25;
	mul.wide.u32 	%rd42, %r6, 4;
	add.s64 	%rd43, %rd41, %rd42;
	add.s64 	%rd44, %rd43, %rd96;
	ld.global.f32 	%f3, [%rd44];
	cvta.to.global.u64 	%rd45, %rd27;
	add.s64 	%rd46, %rd45, %rd42;
	add.s64 	%rd47, %rd46, %rd96;
	ld.global.f32 	%f4, [%rd47];
	mul.f32 	%f5, %f2, %f4;
	fma.rn.f32 	%f6, %f1, %f3, %f5;
	add.s64 	%rd48, %rd15, %rd96;
	st.global.f32 	[%rd48], %f6;
	ld.global.f32 	%f7, [%rd38+-1536];
	ld.global.f32 	%f8, [%rd39+-1536];
	mul.f32 	%f9, %f2, %f8;
	fma.rn.f32 	%f10, %f1, %f7, %f9;
	st.global.f32 	[%rd40+-1536], %f10;
	ld.global.f32 	%f11, [%rd38+-1024];
	ld.global.f32 	%f12, [%rd39+-1024];
	mul.f32 	%f13, %f2, %f12;
	fma.rn.f32 	%f14, %f1, %f11, %f13;
	st.global.f32 	[%rd40+-1024], %f14;
	ld.global.f32 	%f15, [%rd38+-512];
	ld.global.f32 	%f16, [%rd39+-512];
	mul.f32 	%f17, %f2, %f16;
	fma.rn.f32 	%f18, %f1, %f15, %f17;
	st.global.f32 	[%rd40+-512], %f18;
	ld.global.f32 	%f19, [%rd38];
	ld.global.f32 	%f20, [%rd39];
	mul.f32 	%f21, %f2, %f20;
	fma.rn.f32 	%f22, %f1, %f19, %f21;
	st.global.f32 	[%rd40], %f22;
	ld.global.f32 	%f23, [%rd38+512];
	ld.global.f32 	%f24, [%rd39+512];
	mul.f32 	%f25, %f2, %f24;
	fma.rn.f32 	%f26, %f1, %f23, %f25;
	st.global.f32 	[%rd40+512], %f26;
	ld.global.f32 	%f27, [%rd38+1024];
	ld.global.f32 	%f28, [%rd39+1024];
	mul.f32 	%f29, %f2, %f28;
	fma.rn.f32 	%f30, %f1, %f27, %f29;
	st.global.f32 	[%rd40+1024], %f30;
	ld.global.f32 	%f31, [%rd38+1536];
	ld.global.f32 	%f32, [%rd39+1536];
	mul.f32 	%f33, %f2, %f32;
	fma.rn.f32 	%f34, %f1, %f31, %f33;
	st.global.f32 	[%rd40+1536], %f34;
	add.s32 	%r73, %r73, 8;
	add.s64 	%rd96, %rd96, 4096;
	add.s32 	%r72, %r72, 1024;
	setp.eq.s32 	%p7, %r73, 0;
	@%p7 bra 	$L__BB10_10;
	bra.uni 	$L__BB10_9;
$L__BB10_10:
	and.b32  	%r38, %r44, 7;
	setp.eq.s32 	%p8, %r38, 0;
	@%p8 bra 	$L__BB10_59;
	and.b32  	%r39, %r44, 3;
	setp.lt.u32 	%p9, %r38, 4;
	@%p9 bra 	$L__BB10_13;
	shl.b32 	%r49, %r79, 7;
	add.s32 	%r50, %r49, %r6;
	mul.wide.s32 	%rd49, %r50, 4;
	add.s64 	%rd50, %rd12, %rd49;
	ld.global.f32 	%f35, [%rd50];
	add.s64 	%rd51, %rd13, %rd49;
	ld.global.f32 	%f36, [%rd51];
	mul.f32 	%f37, %f2, %f36;
	fma.rn.f32 	%f38, %f1, %f35, %f37;
	add.s64 	%rd52, %rd14, %rd49;
	st.global.f32 	[%rd52], %f38;
	ld.global.f32 	%f39, [%rd50+512];
	ld.global.f32 	%f40, [%rd51+512];
	mul.f32 	%f41, %f2, %f40;
	fma.rn.f32 	%f42, %f1, %f39, %f41;
	st.global.f32 	[%rd52+512], %f42;
	ld.global.f32 	%f43, [%rd50+1024];
	ld.global.f32 	%f44, [%rd51+1024];
	mul.f32 	%f45, %f2, %f44;
	fma.rn.f32 	%f46, %f1, %f43, %f45;
	st.global.f32 	[%rd52+1024], %f46;
	ld.global.f32 	%f47, [%rd50+1536];
	ld.global.f32 	%f48, [%rd51+1536];
	mul.f32 	%f49, %f2, %f48;
	fma.rn.f32 	%f50, %f1, %f47, %f49;
	st.global.f32 	[%rd52+1536], %f50;
	add.s32 	%r79, %r79, 4;
$L__BB10_13:
	setp.eq.s32 	%p10, %r39, 0;
	@%p10 bra 	$L__BB10_59;
	setp.eq.s32 	%p11, %r39, 1;
	@%p11 bra 	$L__BB10_16;
	shl.b32 	%r51, %r79, 7;
	add.s32 	%r52, %r51, %r6;
	mul.wide.s32 	%rd53, %r52, 4;
	add.s64 	%rd54, %rd12, %rd53;
	ld.global.f32 	%f51, [%rd54];
	add.s64 	%rd55, %rd13, %rd53;
	ld.global.f32 	%f52, [%rd55];
	mul.f32 	%f53, %f2, %f52;
	fma.rn.f32 	%f54, %f1, %f51, %f53;
	add.s64 	%rd56, %rd14, %rd53;
	st.global.f32 	[%rd56], %f54;
	ld.global.f32 	%f55, [%rd54+512];
	ld.global.f32 	%f56, [%rd55+512];
	mul.f32 	%f57, %f2, %f56;
	fma.rn.f32 	%f58, %f1, %f55, %f57;
	st.global.f32 	[%rd56+512], %f58;
	add.s32 	%r79, %r79, 2;
$L__BB10_16:
	and.b32  	%r53, %r44, 1;
	setp.eq.b32 	%p12, %r53, 1;
	not.pred 	%p13, %p12;
	@%p13 bra 	$L__BB10_59;
	shl.b32 	%r54, %r79, 7;
	add.s32 	%r55, %r54, %r6;
	mul.wide.s32 	%rd57, %r55, 4;
	add.s64 	%rd58, %rd12, %rd57;
	ld.global.f32 	%f59, [%rd58];
	add.s64 	%rd59, %rd13, %rd57;
	ld.global.f32 	%f60, [%rd59];
	mul.f32 	%f61, %f2, %f60;
	fma.rn.f32 	%f62, %f1, %f59, %f61;
	add.s64 	%rd60, %rd14, %rd57;
	st.global.f32 	[%rd60], %f62;
	bra.uni 	$L__BB10_59;
$L__BB10_18:
	setp.lt.s32 	%p14, %r44, 1;
	@%p14 bra 	$L__BB10_59;
	and.b32  	%r14, %r44, 7;
	setp.lt.u32 	%p15, %r44, 8;
	mov.b32 	%r75, 0;
	@%p15 bra 	$L__BB10_38;
	and.b32  	%r75, %r44, 2147483640;
	mov.b32 	%r74, 0;
$L__BB10_21:
	.pragma "nounroll";
	shl.b32 	%r58, %r74, 7;
	add.s32 	%r22, %r58, %r6;
	setp.ge.s32 	%p16, %r22, %r4;
	@%p16 bra 	$L__BB10_23;
	mul.wide.u32 	%rd61, %r22, 4;
	add.s64 	%rd62, %rd12, %rd61;
	ld.global.f32 	%f63, [%rd62];
	add.s64 	%rd63, %rd13, %rd61;
	ld.global.f32 	%f64, [%rd63];
	mul.f32 	%f65, %f2, %f64;
	fma.rn.f32 	%f66, %f1, %f63, %f65;
	add.s64 	%rd64, %rd14, %rd61;
	st.global.f32 	[%rd64], %f66;
$L__BB10_23:
	add.s32 	%r59, %r22, 128;
	setp.ge.s32 	%p17, %r59, %r4;
	mul.wide.s32 	%rd65, %r59, 4;
	add.s64 	%rd22, %rd12, %rd65;
	add.s64 	%rd23, %rd13, %rd65;
	add.s64 	%rd24, %rd14, %rd65;
	@%p17 bra 	$L__BB10_25;
	ld.global.f32 	%f67, [%rd22];
	ld.global.f32 	%f68, [%rd23];
	mul.f32 	%f69, %f2, %f68;
	fma.rn.f32 	%f70, %f1, %f67, %f69;
	st.global.f32 	[%rd24], %f70;
$L__BB10_25:
	add.s32 	%r60, %r22, 256;
	setp.ge.s32 	%p18, %r60, %r4;
	@%p18 bra 	$L__BB10_27;
	ld.global.f32 	%f71, [%rd22+512];
	ld.global.f32 	%f72, [%rd23+512];
	mul.f32 	%f73, %f2, %f72;
	fma.rn.f32 	%f74, %f1, %f71, %f73;
	st.global.f32 	[%rd24+512], %f74;
$L__BB10_27:
	add.s32 	%r61, %r22, 384;
	setp.ge.s32 	%p19, %r61, %r4;
	@%p19 bra 	$L__BB10_29;
	ld.global.f32 	%f75, [%rd22+1024];
	ld.global.f32 	%f76, [%rd23+1024];
	mul.f32 	%f77, %f2, %f76;
	fma.rn.f32 	%f78, %f1, %f75, %f77;
	st.global.f32 	[%rd24+1024], %f78;
$L__BB10_29:
	add.s32 	%r62, %r22, 512;
	setp.ge.s32 	%p20, %r62, %r4;
	@%p20 bra 	$L__BB10_31;
	ld.global.f32 	%f79, [%rd22+1536];
	ld.global.f32 	%f80, [%rd23+1536];
	mul.f32 	%f81, %f2, %f80;
	fma.rn.f32 	%f82, %f1, %f79, %f81;
	st.global.f32 	[%rd24+1536], %f82;
$L__BB10_31:
	add.s32 	%r63, %r22, 640;
	setp.ge.s32 	%p21, %r63, %r4;
	@%p21 bra 	$L__BB10_33;
	ld.global.f32 	%f83, [%rd22+2048];
	ld.global.f32 	%f84, [%rd23+2048];
	mul.f32 	%f85, %f2, %f84;
	fma.rn.f32 	%f86, %f1, %f83, %f85;
	st.global.f32 	[%rd24+2048], %f86;
$L__BB10_33:
	add.s32 	%r64, %r22, 768;
	setp.ge.s32 	%p22, %r64, %r4;
	@%p22 bra 	$L__BB10_35;
	ld.global.f32 	%f87, [%rd22+2560];
	ld.global.f32 	%f88, [%rd23+2560];
	mul.f32 	%f89, %f2, %f88;
	fma.rn.f32 	%f90, %f1, %f87, %f89;
	st.global.f32 	[%rd24+2560], %f90;
$L__BB10_35:
	add.s32 	%r65, %r22, 896;
	setp.ge.s32 	%p23, %r65, %r4;
	@%p23 bra 	$L__BB10_37;
	ld.global.f32 	%f91, [%rd22+3072];
	ld.global.f32 	%f92, [%rd23+3072];
	mul.f32 	%f93, %f2, %f92;
	fma.rn.f32 	%f94, %f1, %f91, %f93;
	st.global.f32 	[%rd24+3072], %f94;
$L__BB10_37:
	add.s32 	%r74, %r74, 8;
	setp.ne.s32 	%p24, %r74, %r75;
	@%p24 bra 	$L__BB10_21;
$L__BB10_38:
	setp.eq.s32 	%p25, %r14, 0;
	@%p25 bra 	$L__BB10_59;
	and.b32  	%r25, %r44, 3;
	setp.lt.u32 	%p26, %r14, 4;
	@%p26 bra 	$L__BB10_49;
	shl.b32 	%r66, %r75, 7;
	add.s32 	%r26, %r66, %r6;
	setp.ge.s32 	%p27, %r26, %r4;
	@%p27 bra 	$L__BB10_42;
	mul.wide.s32 	%rd66, %r26, 4;
	add.s64 	%rd67, %rd12, %rd66;
	ld.global.f32 	%f95, [%rd67];
	add.s64 	%rd68, %rd13, %rd66;
	ld.global.f32 	%f96, [%rd68];
	mul.f32 	%f97, %f2, %f96;
	fma.rn.f32 	%f98, %f1, %f95, %f97;
	add.s64 	%rd69, %rd14, %rd66;
	st.global.f32 	[%rd69], %f98;
$L__BB10_42:
	add.s32 	%r27, %r26, 128;
	setp.ge.s32 	%p28, %r27, %r4;
	@%p28 bra 	$L__BB10_44;
	mul.wide.s32 	%rd70, %r27, 4;
	add.s64 	%rd71, %rd12, %rd70;
	ld.global.f32 	%f99, [%rd71];
	add.s64 	%rd72, %rd13, %rd70;
	ld.global.f32 	%f100, [%rd72];
	mul.f32 	%f101, %f2, %f100;
	fma.rn.f32 	%f102, %f1, %f99, %f101;
	add.s64 	%rd73, %rd14, %rd70;
	st.global.f32 	[%rd73], %f102;
$L__BB10_44:
	add.s32 	%r28, %r26, 256;
	setp.ge.s32 	%p29, %r28, %r4;
	@%p29 bra 	$L__BB10_46;
	mul.wide.s32 	%rd74, %r28, 4;
	add.s64 	%rd75, %rd12, %rd74;
	ld.global.f32 	%f103, [%rd75];
	add.s64 	%rd76, %rd13, %rd74;
	ld.global.f32 	%f104, [%rd76];
	mul.f32 	%f105, %f2, %f104;
	fma.rn.f32 	%f106, %f1, %f103, %f105;
	add.s64 	%rd77, %rd14, %rd74;
	st.global.f32 	[%rd77], %f106;
$L__BB10_46:
	add.s32 	%r29, %r26, 384;
	setp.ge.s32 	%p30, %r29, %r4;
	@%p30 bra 	$L__BB10_48;
	mul.wide.s32 	%rd78, %r29, 4;
	add.s64 	%rd79, %rd12, %rd78;
	ld.global.f32 	%f107, [%rd79];
	add.s64 	%rd80, %rd13, %rd78;
	ld.global.f32 	%f108, [%rd80];
	mul.f32 	%f109, %f2, %f108;
	fma.rn.f32 	%f110, %f1, %f107, %f109;
	add.s64 	%rd81, %rd14, %rd78;
	st.global.f32 	[%rd81], %f110;
$L__BB10_48:
	add.s32 	%r75, %r75, 4;
$L__BB10_49:
	setp.eq.s32 	%p31, %r25, 0;
	@%p31 bra 	$L__BB10_59;
	setp.eq.s32 	%p32, %r25, 1;
	@%p32 bra 	$L__BB10_56;
	shl.b32 	%r67, %r75, 7;
	add.s32 	%r32, %r67, %r6;
	setp.ge.s32 	%p33, %r32, %r4;
	@%p33 bra 	$L__BB10_53;
	mul.wide.s32 	%rd82, %r32, 4;
	add.s64 	%rd83, %rd12, %rd82;
	ld.global.f32 	%f111, [%rd83];
	add.s64 	%rd84, %rd13, %rd82;
	ld.global.f32 	%f112, [%rd84];
	mul.f32 	%f113, %f2, %f112;
	fma.rn.f32 	%f114, %f1, %f111, %f113;
	add.s64 	%rd85, %rd14, %rd82;
	st.global.f32 	[%rd85], %f114;
$L__BB10_53:
	add.s32 	%r33, %r32, 128;
	setp.ge.s32 	%p34, %r33, %r4;
	@%p34 bra 	$L__BB10_55;
	mul.wide.s32 	%rd86, %r33, 4;
	add.s64 	%rd87, %rd12, %rd86;
	ld.global.f32 	%f115, [%rd87];
	add.s64 	%rd88, %rd13, %rd86;
	ld.global.f32 	%f116, [%rd88];
	mul.f32 	%f117, %f2, %f116;
	fma.rn.f32 	%f118, %f1, %f115, %f117;
	add.s64 	%rd89, %rd14, %rd86;
	st.global.f32 	[%rd89], %f118;
$L__BB10_55:
	add.s32 	%r75, %r75, 2;
$L__BB10_56:
	and.b32  	%r68, %r44, 1;
	setp.eq.b32 	%p35, %r68, 1;
	not.pred 	%p36, %p35;
	@%p36 bra 	$L__BB10_59;
	shl.b32 	%r69, %r75, 7;
	add.s32 	%r36, %r69, %r6;
	setp.ge.s32 	%p37, %r36, %r4;
	@%p37 bra 	$L__BB10_59;
	mul.wide.s32 	%rd90, %r36, 4;
	add.s64 	%rd91, %rd12, %rd90;
	ld.global.f32 	%f119, [%rd91];
	add.s64 	%rd92, %rd13, %rd90;
	ld.global.f32 	%f120, [%rd92];
	mul.f32 	%f121, %f2, %f120;
	fma.rn.f32 	%f122, %f1, %f119, %f121;
	add.s64 	%rd93, %rd14, %rd90;
	st.global.f32 	[%rd93], %f122;
$L__BB10_59:
	ret;

}
	// .globl	_ZN3cub18CUB_300001_SM_10006detail9transform16transform_kernelINS2_10policy_hubILb1EN4cuda3std3__45tupleIJN6thrust24THRUST_300001_SM_1000_NS10device_ptrIfEESC_EEEE10policy1000ElZ13CudaMatrixAddIfEviT_PSH_SH_SI_EUlffE_SC_JPfSK_EEEvT0_iT1_T2_DpNS2_10kernel_argIT3_EE
.visible .entry _ZN3cub18CUB_300001_SM_10006detail9transform16transform_kernelINS2_10policy_hubILb1EN4cuda3std3__45tupleIJN6thrust24THRUST_300001_SM_1000_NS10device_ptrIfEESC_EEEE10policy1000ElZ13CudaMatrixAddIfEviT_PSH_SH_SI_EUlffE_SC_JPfSK_EEEvT0_iT1_T2_DpNS2_10kernel_argIT3_EE(
	.param .u64 _ZN3cub18CUB_300001_SM_10006detail9transform16transform_kernelINS2_10policy_hubILb1EN4cuda3std3__45tupleIJN6thrust24THRUST_300001_SM_1000_NS10device_ptrIfEESC_EEEE10policy1000ElZ13CudaMatrixAddIfEviT_PSH_SH_SI_EUlffE_SC_JPfSK_EEEvT0_iT1_T2_DpNS2_10kernel_argIT3_EE_param_0,
	.param .u32 _ZN3cub18CUB_300001_SM_10006detail9transform16transform_kernelINS2_10policy_hubILb1EN4cuda3std3__45tupleIJN6thrust24THRUST_300001_SM_1000_NS10device_ptrIfEESC_EEEE10policy1000ElZ13CudaMatrixAddIfEviT_PSH_SH_SI_EUlffE_SC_JPfSK_EEEvT0_iT1_T2_DpNS2_10kernel_argIT3_EE_param_1,
	.param .align 4 .b8 _ZN3cub18CUB_300001_SM_10006detail9transform16transform_kernelINS2_10policy_hubILb1EN4cuda3std3__45tupleIJN6thrust24THRUST_300001_SM_1000_NS10device_ptrIfEESC_EEEE10policy1000ElZ13CudaMatrixAddIfEviT_PSH_SH_SI_EUlffE_SC_JPfSK_EEEvT0_iT1_T2_DpNS2_10kernel_argIT3_EE_param_2[8],
	.param .align 8 .b8 _ZN3cub18CUB_300001_SM_10006detail9transform16transform_kernelINS2_10policy_hubILb1EN4cuda3std3__45tupleIJN6thrust24THRUST_300001_SM_1000_NS10device_ptrIfEESC_EEEE10policy1000ElZ13CudaMatrixAddIfEviT_PSH_SH_SI_EUlffE_SC_JPfSK_EEEvT0_iT1_T2_DpNS2_10kernel_argIT3_EE_param_3[8],
	.param .align 8 .b8 _ZN3cub18CUB_300001_SM_10006detail9transform16transform_kernelINS2_10policy_hubILb1EN4cuda3std3__45tupleIJN6thrust24THRUST_300001_SM_1000_NS10device_ptrIfEESC_EEEE10policy1000ElZ13CudaMatrixAddIfEviT_PSH_SH_SI_EUlffE_SC_JPfSK_EEEvT0_iT1_T2_DpNS2_10kernel_argIT3_EE_param_4[16],
	.param .align 8 .b8 _ZN3cub18CUB_300001_SM_10006detail9transform16transform_kernelINS2_10policy_hubILb1EN4cuda3std3__45tupleIJN6thrust24THRUST_300001_SM_1000_NS10device_ptrIfEESC_EEEE10policy1000ElZ13CudaMatrixAddIfEviT_PSH_SH_SI_EUlffE_SC_JPfSK_EEEvT0_iT1_T2_DpNS2_10kernel_argIT3_EE_param_5[16]
)
.maxntid 128
{
	.reg .pred 	%p<38>;
	.reg .b32 	%r<78>;
	.reg .b32 	%f<123>;
	.reg .b64 	%rd<103>;

	ld.param.f32 	%f1, [_ZN3cub18CUB_300001_SM_10006detail9transform16transform_kernelINS2_10policy_hubILb1EN4cuda3std3__45tupleIJN6thrust24THRUST_300001_SM_1000_NS10device_ptrIfEESC_EEEE10policy1000ElZ13CudaMatrixAddIfEviT_PSH_SH_SI_EUlffE_SC_JPfSK_EEEvT0_iT1_T2_DpNS2_10kernel_argIT3_EE_param_2];
	ld.param.f32 	%f2, [_ZN3cub18CUB_300001_SM_10006detail9transform16transform_kernelINS2_10policy_hubILb1EN4cuda3std3__45tupleIJN6thrust24THRUST_300001_SM_1000_NS10device_ptrIfEESC_EEEE10policy1000ElZ13CudaMatrixAddIfEviT_PSH_SH_SI_EUlffE_SC_JPfSK_EEEvT0_iT1_T2_DpNS2_10kernel_argIT3_EE_param_2+4];
	ld.param.u64 	%rd30, [_ZN3cub18CUB_300001_SM_10006detail9transform16transform_kernelINS2_10policy_hubILb1EN4cuda3std3__45tupleIJN6thrust24THRUST_300001_SM_1000_NS10device_ptrIfEESC_EEEE10policy1000ElZ13CudaMatrixAddIfEviT_PSH_SH_SI_EUlffE_SC_JPfSK_EEEvT0_iT1_T2_DpNS2_10kernel_argIT3_EE_param_0];
	ld.param.u64 	%rd28, [_ZN3cub18CUB_300001_SM_10006detail9transform16transform_kernelINS2_10policy_hubILb1EN4cuda3std3__45tupleIJN6thrust24THRUST_300001_SM_1000_NS10device_ptrIfEESC_EEEE10policy1000ElZ13CudaMatrixAddIfEviT_PSH_SH_SI_EUlffE_SC_JPfSK_EEEvT0_iT1_T2_DpNS2_10kernel_argIT3_EE_param_5];
	ld.param.u64 	%rd26, [_ZN3cub18CUB_300001_SM_10006detail9transform16transform_kernelINS2_10policy_hubILb1EN4cuda3std3__45tupleIJN6thrust24THRUST_300001_SM_1000_NS10device_ptrIfEESC_EEEE10policy1000ElZ13CudaMatrixAddIfEviT_PSH_SH_SI_EUlffE_SC_JPfSK_EEEvT0_iT1_T2_DpNS2_10kernel_argIT3_EE_param_4];
	ld.param.u64 	%rd31, [_ZN3cub18CUB_300001_SM_10006detail9transform16transform_kernelINS2_10policy_hubILb1EN4cuda3std3__45tupleIJN6thrust24THRUST_300001_SM_1000_NS10device_ptrIfEESC_EEEE10policy1000ElZ13CudaMatrixAddIfEviT_PSH_SH_SI_EUlffE_SC_JPfSK_EEEvT0_iT1_T2_DpNS2_10kernel_argIT3_EE_param_3];
	ld.param.u32 	%r42, [_ZN3cub18CUB_300001_SM_10006detail9transform16transform_kernelINS2_10policy_hubILb1EN4cuda3std3__45tupleIJN6thrust24THRUST_300001_SM_1000_NS10device_ptrIfEESC_EEEE10policy1000ElZ13CudaMatrixAddIfEviT_PSH_SH_SI_EUlffE_SC_JPfSK_EEEvT0_iT1_T2_DpNS2_10kernel_argIT3_EE_param_1];
	cvta.to.global.u64 	%rd1, %rd31;
	cvta.to.global.u64 	%rd2, %rd26;
	cvta.to.global.u64 	%rd3, %rd28;
	shl.b32 	%r1, %r42, 7;
	mov.u32 	%r43, %ctaid.x;
	cvt.u64.u32 	%rd32, %r43;
	cvt.s64.s32 	%rd33, %r1;
	mul.lo.s64 	%rd4, %rd33, %rd32;
	sub.s64 	%rd34, %rd30, %rd4;
	min.s64 	%rd35, %rd34, %rd33;
	cvt.u32.u64 	%r2, %rd35;
	shl.b32 	%r3, %r2, 2;
	mov.u32 	%r4, %tid.x;
	shl.b32 	%r68, %r4, 7;
	setp.ge.s32 	%p1, %r68, %r3;
	@%p1 bra 	$L__BB11_5;
	shl.b64 	%rd5, %rd4, 2;
	add.s64 	%rd36, %rd2, %rd5;
	mul.wide.u32 	%rd6, %r4, 128;
	add.s64 	%rd100, %rd36, %rd6;
	mov.u32 	%r67, %r68;
$L__BB11_2:
	.pragma "nounroll";
	// begin inline asm
	prefetch.global.L2 [%rd100];
	// end inline asm
	add.s32 	%r67, %r67, 16384;
	add.s64 	%rd100, %rd100, 16384;
	setp.lt.s32 	%p2, %r67, %r3;
	@%p2 bra 	$L__BB11_2;
	add.s64 	%rd38, %rd3, %rd5;
	add.s64 	%rd101, %rd38, %rd6;
$L__BB11_4:
	.pragma "nounroll";
	// begin inline asm
	prefetch.global.L2 [%rd101];
	// end inline asm
	add.s32 	%r68, %r68, 16384;
	add.s64 	%rd101, %rd101, 16384;
	setp.lt.s32 	%p3, %r68, %r3;
	@%p3 bra 	$L__BB11_4;
$L__BB11_5:
	shl.b64 	%rd40, %rd4, 2;
	add.s64 	%rd13, %rd2, %rd40;
	add.s64 	%rd14, %rd3, %rd40;
	add.s64 	%rd15, %rd1, %rd40;
	setp.eq.s32 	%p4, %r1, %r2;
	@%p4 bra 	$L__BB11_47;
	setp.lt.s32 	%p5, %r42, 1;
	@%p5 bra 	$L__BB11_59;
	and.b32  	%r10, %r42, 7;
	setp.lt.u32 	%p6, %r42, 8;
	mov.b32 	%r75, 0;
	@%p6 bra 	$L__BB11_26;
	and.b32  	%r75, %r42, 2147483640;
	mov.b32 	%r71, 0;
$L__BB11_9:
	.pragma "nounroll";
	shl.b32 	%r46, %r71, 7;
	add.s32 	%r20, %r46, %r4;
	setp.ge.s32 	%p7, %r20, %r2;
	@%p7 bra 	$L__BB11_11;
	mul.wide.u32 	%rd41, %r20, 4;
	add.s64 	%rd42, %rd13, %rd41;
	ld.global.f32 	%f3, [%rd42];
	add.s64 	%rd43, %rd14, %rd41;
	ld.global.f32 	%f4, [%rd43];
	mul.f32 	%f5, %f2, %f4;
	fma.rn.f32 	%f6, %f1, %f3, %f5;
	add.s64 	%rd44, %rd15, %rd41;
	st.global.f32 	[%rd44], %f6;
$L__BB11_11:
	add.s32 	%r47, %r20, 128;
	setp.ge.s32 	%p8, %r47, %r2;
	mul.wide.s32 	%rd45, %r47, 4;
	add.s64 	%rd23, %rd13, %rd45;
	add.s64 	%rd24, %rd14, %rd45;
	add.s64 	%rd25, %rd15, %rd45;
	@%p8 bra 	$L__BB11_13;
	ld.global.f32 	%f7, [%rd23];
	ld.global.f32 	%f8, [%rd24];
	mul.f32 	%f9, %f2, %f8;
	fma.rn.f32 	%f10, %f1, %f7, %f9;
	st.global.f32 	[%rd25], %f10;
$L__BB11_13:
	add.s32 	%r48, %r20, 256;
	setp.ge.s32 	%p9, %r48, %r2;
	@%p9 bra 	$L__BB11_15;
	ld.global.f32 	%f11, [%rd23+512];
	ld.global.f32 	%f12, [%rd24+512];
	mul.f32 	%f13, %f2, %f12;
	fma.rn.f32 	%f14, %f1, %f11, %f13;
	st.global.f32 	[%rd25+512], %f14;
$L__BB11_15:
	add.s32 	%r49, %r20, 384;
	setp.ge.s32 	%p10, %r49, %r2;
	@%p10 bra 	$L__BB11_17;
	ld.global.f32 	%f15, [%rd23+1024];
	ld.global.f32 	%f16, [%rd24+1024];
	mul.f32 	%f17, %f2, %f16;
	fma.rn.f32 	%f18, %f1, %f15, %f17;
	st.global.f32 	[%rd25+1024], %f18;
$L__BB11_17:
	add.s32 	%r50, %r20, 512;
	setp.ge.s32 	%p11, %r50, %r2;
	@%p11 bra 	$L__BB11_19;
	ld.global.f32 	%f19, [%rd23+1536];
	ld.global.f32 	%f20, [%rd24+1536];
	mul.f32 	%f21, %f2, %f20;
	fma.rn.f32 	%f22, %f1, %f19, %f21;
	st.global.f32 	[%rd25+1536], %f22;
$L__BB11_19:
	add.s32 	%r51, %r20, 640;
	setp.ge.s32 	%p12, %r51, %r2;
	@%p12 bra 	$L__BB11_21;
	ld.global.f32 	%f23, [%rd23+2048];
	ld.global.f32 	%f24, [%rd24+2048];
	mul.f32 	%f25, %f2, %f24;
	fma.rn.f32 	%f26, %f1, %f23, %f25;
	st.global.f32 	[%rd25+2048], %f26;
$L__BB11_21:
	add.s32 	%r52, %r20, 768;
	setp.ge.s32 	%p13, %r52, %r2;
	@%p13 bra 	$L__BB11_23;
	ld.global.f32 	%f27, [%rd23+2560];
	ld.global.f32 	%f28, [%rd24+2560];
	mul.f32 	%f29, %f2, %f28;
	fma.rn.f32 	%f30, %f1, %f27, %f29;
	st.global.f32 	[%rd25+2560], %f30;
$L__BB11_23:
	add.s32 	%r53, %r20, 896;
	setp.ge.s32 	%p14, %r53, %r2;
	@%p14 bra 	$L__BB11_25;
	ld.global.f32 	%f31, [%rd23+3072];
	ld.global.f32 	%f32, [%rd24+3072];
	mul.f32 	%f33, %f2, %f32;
	fma.rn.f32 	%f34, %f1, %f31, %f33;
	st.global.f32 	[%rd25+3072], %f34;
$L__BB11_25:
	add.s32 	%r71, %r71, 8;
	setp.eq.s32 	%p15, %r71, %r75;
	@%p15 bra 	$L__BB11_26;
	bra.uni 	$L__BB11_9;
$L__BB11_26:
	setp.eq.s32 	%p16, %r10, 0;
	@%p16 bra 	$L__BB11_59;
	and.b32  	%r30, %r42, 3;
	setp.lt.u32 	%p17, %r10, 4;
	@%p17 bra 	$L__BB11_37;
	shl.b32 	%r54, %r75, 7;
	add.s32 	%r31, %r54, %r4;
	setp.ge.s32 	%p18, %r31, %r2;
	@%p18 bra 	$L__BB11_30;
	mul.wide.s32 	%rd46, %r31, 4;
	add.s64 	%rd47, %rd13, %rd46;
	ld.global.f32 	%f35, [%rd47];
	add.s64 	%rd48, %rd14, %rd46;
	ld.global.f32 	%f36, [%rd48];
	mul.f32 	%f37, %f2, %f36;
	fma.rn.f32 	%f38, %f1, %f35, %f37;
	add.s64 	%rd49, %rd15, %rd46;
	st.global.f32 	[%rd49], %f38;
$L__BB11_30:
	add.s32 	%r32, %r31, 128;
	setp.ge.s32 	%p19, %r32, %r2;
	@%p19 bra 	$L__BB11_32;
	mul.wide.s32 	%rd50, %r32, 4;
	add.s64 	%rd51, %rd13, %rd50;
	ld.global.f32 	%f39, [%rd51];
	add.s64 	%rd52, %rd14, %rd50;
	ld.global.f32 	%f40, [%rd52];
	mul.f32 	%f41, %f2, %f40;
	fma.rn.f32 	%f42, %f1, %f39, %f41;
	add.s64 	%rd53, %rd15, %rd50;
	st.global.f32 	[%rd53], %f42;
$L__BB11_32:
	add.s32 	%r33, %r31, 256;
	setp.ge.s32 	%p20, %r33, %r2;
	@%p20 bra 	$L__BB11_34;
	mul.wide.s32 	%rd54, %r33, 4;
	add.s64 	%rd55, %rd13, %rd54;
	ld.global.f32 	%f43, [%rd55];
	add.s64 	%rd56, %rd14, %rd54;
	ld.global.f32 	%f44, [%rd56];
	mul.f32 	%f45, %f2, %f44;
	fma.rn.f32 	%f46, %f1, %f43, %f45;
	add.s64 	%rd57, %rd15, %rd54;
	st.global.f32 	[%rd57], %f46;
$L__BB11_34:
	add.s32 	%r34, %r31, 384;
	setp.ge.s32 	%p21, %r34, %r2;
	@%p21 bra 	$L__BB11_36;
	mul.wide.s32 	%rd58, %r34, 4;
	add.s64 	%rd59, %rd13, %rd58;
	ld.global.f32 	%f47, [%rd59];
	add.s64 	%rd60, %rd14, %rd58;
	ld.global.f32 	%f48, [%rd60];
	mul.f32 	%f49, %f2, %f48;
	fma.rn.f32 	%f50, %f1, %f47, %f49;
	add.s64 	%rd61, %rd15, %rd58;
	st.global.f32 	[%rd61], %f50;
$L__BB11_36:
	add.s32 	%r75, %r75, 4;
$L__BB11_37:
	setp.eq.s32 	%p22, %r30, 0;
	@%p22 bra 	$L__BB11_59;
	setp.eq.s32 	%p23, %r30, 1;
	@%p23 bra 	$L__BB11_44;
	shl.b32 	%r55, %r75, 7;
	add.s32 	%r37, %r55, %r4;
	setp.ge.s32 	%p24, %r37, %r2;
	@%p24 bra 	$L__BB11_41;
	mul.wide.s32 	%rd62, %r37, 4;
	add.s64 	%rd63, %rd13, %rd62;
	ld.global.f32 	%f51, [%rd63];
	add.s64 	%rd64, %rd14, %rd62;
	ld.global.f32 	%f52, [%rd64];
	mul.f32 	%f53, %f2, %f52;
	fma.rn.f32 	%f54, %f1, %f51, %f53;
	add.s64 	%rd65, %rd15, %rd62;
	st.global.f32 	[%rd65], %f54;
$L__BB11_41:
	add.s32 	%r38, %r37, 128;
	setp.ge.s32 	%p25, %r38, %r2;
	@%p25 bra 	$L__BB11_43;
	mul.wide.s32 	%rd66, %r38, 4;
	add.s64 	%rd67, %rd13, %rd66;
	ld.global.f32 	%f55, [%rd67];
	add.s64 	%rd68, %rd14, %rd66;
	ld.global.f32 	%f56, [%rd68];
	mul.f32 	%f57, %f2, %f56;
	fma.rn.f32 	%f58, %f1, %f55, %f57;
	add.s64 	%rd69, %rd15, %rd66;
	st.global.f32 	[%rd69], %f58;
$L__BB11_43:
	add.s32 	%r75, %r75, 2;
$L__BB11_44:
	and.b32  	%r56, %r42, 1;
	setp.eq.b32 	%p26, %r56, 1;
	not.pred 	%p27, %p26;
	@%p27 bra 	$L__BB11_59;
	shl.b32 	%r57, %r75, 7;
	add.s32 	%r41, %r57, %r4;
	setp.ge.s32 	%p28, %r41, %r2;
	@%p28 bra 	$L__BB11_59;
	mul.wide.s32 	%rd70, %r41, 4;
	add.s64 	%rd71, %rd13, %rd70;
	ld.global.f32 	%f59, [%rd71];
	add.s64 	%rd72, %rd14, %rd70;
	ld.global.f32 	%f60, [%rd72];
	mul.f32 	%f61, %f2, %f60;
	fma.rn.f32 	%f62, %f1, %f59, %f61;
	add.s64 	%rd73, %rd15, %rd70;
	st.global.f32 	[%rd73], %f62;
	bra.uni 	$L__BB11_59;
$L__BB11_47:
	setp.lt.s32 	%p29, %r42, 1;
	@%p29 bra 	$L__BB11_59;
	setp.lt.u32 	%p30, %r42, 8;
	mov.b32 	%r73, 0;
	@%p30 bra 	$L__BB11_51;
	and.b32  	%r73, %r42, 2147483640;
	neg.s32 	%r70, %r73;
	mul.wide.u32 	%rd74, %r4, 4;
	add.s64 	%rd16, %rd1, %rd74;
	shl.b64 	%rd102, %rd4, 2;
	add.s64 	%rd75, %rd102, 1536;
	add.s64 	%rd18, %rd2, %rd75;
	add.s32 	%r69, %r4, 128;
	add.s64 	%rd19, %rd3, %rd75;
	add.s64 	%rd20, %rd1, %rd75;
$L__BB11_50:
	.pragma "nounroll";
	mul.wide.s32 	%rd76, %r69, 4;
	add.s64 	%rd77, %rd18, %rd76;
	add.s64 	%rd78, %rd19, %rd76;
	add.s64 	%rd79, %rd20, %rd76;
	cvta.to.global.u64 	%rd80, %rd26;
	mul.wide.u32 	%rd81, %r4, 4;
	add.s64 	%rd82, %rd80, %rd81;
	add.s64 	%rd83, %rd82, %rd102;
	ld.global.f32 	%f63, [%rd83];
	cvta.to.global.u64 	%rd84, %rd28;
	add.s64 	%rd85, %rd84, %rd81;
	add.s64 	%rd86, %rd85, %rd102;
	ld.global.f32 	%f64, [%rd86];
	mul.f32 	%f65, %f2, %f64;
	fma.rn.f32 	%f66, %f1, %f63, %f65;
	add.s64 	%rd87, %rd16, %rd102;
	st.global.f32 	[%rd87], %f66;
	ld.global.f32 	%f67, [%rd77+-1536];
	ld.global.f32 	%f68, [%rd78+-1536];
	mul.f32 	%f69, %f2, %f68;
	fma.rn.f32 	%f70, %f1, %f67, %f69;
	st.global.f32 	[%rd79+-1536], %f70;
	ld.global.f32 	%f71, [%rd77+-1024];
	ld.global.f32 	%f72, [%rd78+-1024];
	mul.f32 	%f73, %f2, %f72;
	fma.rn.f32 	%f74, %f1, %f71, %f73;
	st.global.f32 	[%rd79+-1024], %f74;
	ld.global.f32 	%f75, [%rd77+-512];
	ld.global.f32 	%f76, [%rd78+-512];
	mul.f32 	%f77, %f2, %f76;
	fma.rn.f32 	%f78, %f1, %f75, %f77;
	st.global.f32 	[%rd79+-512], %f78;
	ld.global.f32 	%f79, [%rd77];
	ld.global.f32 	%f80, [%rd78];
	mul.f32 	%f81, %f2, %f80;
	fma.rn.f32 	%f82, %f1, %f79, %f81;
	st.global.f32 	[%rd79], %f82;
	ld.global.f32 	%f83, [%rd77+512];
	ld.global.f32 	%f84, [%rd78+512];
	mul.f32 	%f85, %f2, %f84;
	fma.rn.f32 	%f86, %f1, %f83, %f85;
	st.global.f32 	[%rd79+512], %f86;
	ld.global.f32 	%f87, [%rd77+1024];
	ld.global.f32 	%f88, [%rd78+1024];
	mul.f32 	%f89, %f2, %f88;
	fma.rn.f32 	%f90, %f1, %f87, %f89;
	st.global.f32 	[%rd79+1024], %f90;
	ld.global.f32 	%f91, [%rd77+1536];
	ld.global.f32 	%f92, [%rd78+1536];
	mul.f32 	%f93, %f2, %f92;
	fma.rn.f32 	%f94, %f1, %f91, %f93;
	st.global.f32 	[%rd79+1536], %f94;
	add.s32 	%r70, %r70, 8;
	add.s64 	%rd102, %rd102, 4096;
	add.s32 	%r69, %r69, 1024;
	setp.eq.s32 	%p31, %r70, 0;
	@%p31 bra 	$L__BB11_51;
	bra.uni 	$L__BB11_50;
$L__BB11_51:
	and.b32  	%r23, %r42, 7;
	setp.eq.s32 	%p32, %r23, 0;
	@%p32 bra 	$L__BB11_59;
	and.b32  	%r24, %r42, 3;
	setp.lt.u32 	%p33, %r23, 4;
	@%p33 bra 	$L__BB11_54;
	shl.b32 	%r60, %r73, 7;
	add.s32 	%r61, %r60, %r4;
	mul.wide.s32 	%rd88, %r61, 4;
	add.s64 	%rd89, %rd13, %rd88;
	ld.global.f32 	%f95, [%rd89];
	add.s64 	%rd90, %rd14, %rd88;
	ld.global.f32 	%f96, [%rd90];
	mul.f32 	%f97, %f2, %f96;
	fma.rn.f32 	%f98, %f1, %f95, %f97;
	add.s64 	%rd91, %rd15, %rd88;
	st.global.f32 	[%rd91], %f98;
	ld.global.f32 	%f99, [%rd89+512];
	ld.global.f32 	%f100, [%rd90+512];
	mul.f32 	%f101, %f2, %f100;
	fma.rn.f32 	%f102, %f1, %f99, %f101;
	st.global.f32 	[%rd91+512], %f102;
	ld.global.f32 	%f103, [%rd89+1024];
	ld.global.f32 	%f104, [%rd90+1024];
	mul.f32 	%f105, %f2, %f104;
	fma.rn.f32 	%f106, %f1, %f103, %f105;
	st.global.f32 	[%rd91+1024], %f106;
	ld.global.f32 	%f107, [%rd89+1536];
	ld.global.f32 	%f108, [%rd90+1536];
	mul.f32 	%f109, %f2, %f108;
	fma.rn.f32 	%f110, %f1, %f107, %f109;
	st.global.f32 	[%rd91+1536], %f110;
	add.s32 	%r73, %r73, 4;
$L__BB11_54:
	setp.eq.s32 	%p34, %r24, 0;
	@%p34 bra 	$L__BB11_59;
	setp.eq.s32 	%p35, %r24, 1;
	@%p35 bra 	$L__BB11_57;
	shl.b32 	%r62, %r73, 7;
	add.s32 	%r63, %r62, %r4;
	mul.wide.s32 	%rd92, %r63, 4;
	add.s64 	%rd93, %rd13, %rd92;
	ld.global.f32 	%f111, [%rd93];
	add.s64 	%rd94, %rd14, %rd92;
	ld.global.f32 	%f112, [%rd94];
	mul.f32 	%f113, %f2, %f112;
	fma.rn.f32 	%f114, %f1, %f111, %f113;
	add.s64 	%rd95, %rd15, %rd92;
	st.global.f32 	[%rd95], %f114;
	ld.global.f32 	%f115, [%rd93+512];
	ld.global.f32 	%f116, [%rd94+512];
	mul.f32 	%f117, %f2, %f116;
	fma.rn.f32 	%f118, %f1, %f115, %f117;
	st.global.f32 	[%rd95+512], %f118;
	add.s32 	%r73, %r73, 2;
$L__BB11_57:
	and.b32  	%r64, %r42, 1;
	setp.eq.b32 	%p36, %r64, 1;
	not.pred 	%p37, %p36;
	@%p37 bra 	$L__BB11_59;
	shl.b32 	%r65, %r73, 7;
	add.s32 	%r66, %r65, %r4;
	mul.wide.s32 	%rd96, %r66, 4;
	add.s64 	%rd97, %rd13, %rd96;
	ld.global.f32 	%f119, [%rd97];
	add.s64 	%rd98, %rd14, %rd96;
	ld.global.f32 	%f120, [%rd98];
	mul.f32 	%f121, %f2, %f120;
	fma.rn.f32 	%f122, %f1, %f119, %f121;
	add.s64 	%rd99, %rd15, %rd96;
	st.global.f32 	[%rd99], %f122;
$L__BB11_59:
	ret;

}
	// .globl	_ZN3cub18CUB_300001_SM_10006detail9transform16transform_kernelINS2_10policy_hubILb1EN4cuda3std3__45tupleIJN6thrust24THRUST_300001_SM_1000_NS10device_ptrIiEESC_EEEE10policy1000EiZ29CudaSparseMatrixInd2VectorIndiiPiSG_SG_EUliiE_SC_JSG_SG_EEEvT0_iT1_T2_DpNS2_10kernel_argIT3_EE
.visible .entry _ZN3cub18CUB_300001_SM_10006detail9transform16transform_kernelINS2_10policy_hubILb1EN4cuda3std3__45tupleIJN6thrust24THRUST_300001_SM_1000_NS10device_ptrIiEESC_EEEE10policy1000EiZ29CudaSparseMatrixInd2VectorIndiiPiSG_SG_EUliiE_SC_JSG_SG_EEEvT0_iT1_T2_DpNS2_10kernel_argIT3_EE(
	.param .u32 _ZN3cub18CUB_300001_SM_10006detail9transform16transform_kernelINS2_10policy_hubILb1EN4cuda3std3__45tupleIJN6thrust24THRUST_300001_SM_1000_NS10device_ptrIiEESC_EEEE10policy1000EiZ29CudaSparseMatrixInd2VectorIndiiPiSG_SG_EUliiE_SC_JSG_SG_EEEvT0_iT1_T2_DpNS2_10kernel_argIT3_EE_param_0,
	.param .u32 _ZN3cub18CUB_300001_SM_10006detail9transform16transform_kernelINS2_10policy_hubILb1EN4cuda3std3__45tupleIJN6thrust24THRUST_300001_SM_1000_NS10device_ptrIiEESC_EEEE10policy1000EiZ29CudaSparseMatrixInd2VectorIndiiPiSG_SG_EUliiE_SC_JSG_SG_EEEvT0_iT1_T2_DpNS2_10kernel_argIT3_EE_param_1,
	.param .align 4 .b8 _ZN3cub18CUB_300001_SM_10006detail9transform16transform_kernelINS2_10policy_hubILb1EN4cuda3std3__45tupleIJN6thrust24THRUST_300001_SM_1000_NS10device_ptrIiEESC_EEEE10policy1000EiZ29CudaSparseMatrixInd2VectorIndiiPiSG_SG_EUliiE_SC_JSG_SG_EEEvT0_iT1_T2_DpNS2_10kernel_argIT3_EE_param_2[4],
	.param .align 8 .b8 _ZN3cub18CUB_300001_SM_10006detail9transform16transform_kernelINS2_10policy_hubILb1EN4cuda3std3__45tupleIJN6thrust24THRUST_300001_SM_1000_NS10device_ptrIiEESC_EEEE10policy1000EiZ29CudaSparseMatrixInd2VectorIndiiPiSG_SG_EUliiE_SC_JSG_SG_EEEvT0_iT1_T2_DpNS2_10kernel_argIT3_EE_param_3[8],
	.param .align 8 .b8 _ZN3cub18CUB_300001_SM_10006detail9transform16transform_kernelINS2_10policy_hubILb1EN4cuda3std3__45tupleIJN6thrust24THRUST_300001_SM_1000_NS10device_ptrIiEESC_EEEE10policy1000EiZ29CudaSparseMatrixInd2VectorIndiiPiSG_SG_EUliiE_SC_JSG_SG_EEEvT0_iT1_T2_DpNS2_10kernel_argIT3_EE_param_4[16],
	.param .align 8 .b8 _ZN3cub18CUB_300001_SM_10006detail9transform16transform_kernelINS2_10policy_hubILb1EN4cuda3std3__45tupleIJN6thrust24THRUST_300001_SM_1000_NS10device_ptrIiEESC_EEEE10policy1000EiZ29CudaSparseMatrixInd2VectorIndiiPiSG_SG_EUliiE_SC_JSG_SG_EEEvT0_iT1_T2_DpNS2_10kernel_argIT3_EE_param_5[16]
)
.maxntid 128
{
	.reg .pred 	%p<38>;
	.reg .b32 	%r<173>;
	.reg .b64 	%rd<97>;

	ld.param.u32 	%r46, [_ZN3cub18CUB_300001_SM_10006detail9transform16transform_kernelINS2_10policy_hubILb1EN4cuda3std3__45tupleIJN6thrust24THRUST_300001_SM_1000_NS10device_ptrIiEESC_EEEE10policy1000EiZ29CudaSparseMatrixInd2VectorIndiiPiSG_SG_EUliiE_SC_JSG_SG_EEEvT0_iT1_T2_DpNS2_10kernel_argIT3_EE_param_2];
	ld.param.u32 	%r47, [_ZN3cub18CUB_300001_SM_10006detail9transform16transform_kernelINS2_10policy_hubILb1EN4cuda3std3__45tupleIJN6thrust24THRUST_300001_SM_1000_NS10device_ptrIiEESC_EEEE10policy1000EiZ29CudaSparseMatrixInd2VectorIndiiPiSG_SG_EUliiE_SC_JSG_SG_EEEvT0_iT1_T2_DpNS2_10kernel_argIT3_EE_param_0];
	ld.param.u64 	%rd27, [_ZN3cub18CUB_300001_SM_10006detail9transform16transform_kernelINS2_10policy_hubILb1EN4cuda3std3__45tupleIJN6thrust24THRUST_300001_SM_1000_NS10device_ptrIiEESC_EEEE10policy1000EiZ29CudaSparseMatrixInd2VectorIndiiPiSG_SG_EUliiE_SC_JSG_SG_EEEvT0_iT1_T2_DpNS2_10kernel_argIT3_EE_param_5];
	ld.param.u64 	%rd25, [_ZN3cub18CUB_300001_SM_10006detail9transform16transform_kernelINS2_10policy_hubILb1EN4cuda3std3__45tupleIJN6thrust24THRUST_300001_SM_1000_NS10device_ptrIiEESC_EEEE10policy1000EiZ29CudaSparseMatrixInd2VectorIndiiPiSG_SG_EUliiE_SC_JSG_SG_EEEvT0_iT1_T2_DpNS2_10kernel_argIT3_EE_param_4];
	ld.param.u64 	%rd29, [_ZN3cub18CUB_300001_SM_10006detail9transform16transform_kernelINS2_10policy_hubILb1EN4cuda3std3__45tupleIJN6thrust24THRUST_300001_SM_1000_NS10device_ptrIiEESC_EEEE10policy1000EiZ29CudaSparseMatrixInd2VectorIndiiPiSG_SG_EUliiE_SC_JSG_SG_EEEvT0_iT1_T2_DpNS2_10kernel_argIT3_EE_param_3];
	ld.param.u32 	%r45, [_ZN3cub18CUB_300001_SM_10006detail9transform16transform_kernelINS2_10policy_hubILb1EN4cuda3std3__45tupleIJN6thrust24THRUST_300001_SM_1000_NS10device_ptrIiEESC_EEEE10policy1000EiZ29CudaSparseMatrixInd2VectorIndiiPiSG_SG_EUliiE_SC_JSG_SG_EEEvT0_iT1_T2_DpNS2_10kernel_argIT3_EE_param_1];
	cvta.to.global.u64 	%rd1, %rd29;
	cvta.to.global.u64 	%rd2, %rd25;
	cvta.to.global.u64 	%rd3, %rd27;
	shl.b32 	%r1, %r45, 7;
	mov.u32 	%r48, %ctaid.x;
	mul.lo.s32 	%r2, %r1, %r48;
	sub.s32 	%r3, %r47, %r2;
	min.s32 	%r4, %r1, %r3;
	shl.b32 	%r5, %r4, 2;
	mov.u32 	%r6, %tid.x;
	shl.b32 	%r163, %r6, 7;
	setp.ge.s32 	%p1, %r163, %r5;
	@%p1 bra 	$L__BB12_5;
	mul.wide.u32 	%rd4, %r6, 128;
	add.s64 	%rd30, %rd2, %rd4;
	mul.wide.s32 	%rd5, %r2, 4;
	add.s64 	%rd94, %rd30, %rd5;
	mov.u32 	%r162, %r163;
$L__BB12_2:
	.pragma "nounroll";
	// begin inline asm
	prefetch.global.L2 [%rd94];
	// end inline asm
	add.s32 	%r162, %r162, 16384;
	add.s64 	%rd94, %rd94, 16384;
	setp.lt.s32 	%p2, %r162, %r5;
	@%p2 bra 	$L__BB12_2;
	add.s64 	%rd32, %rd3, %rd4;
	add.s64 	%rd95, %rd32, %rd5;
$L__BB12_4:
	.pragma "nounroll";
	// begin inline asm
	prefetch.global.L2 [%rd95];
	// end inline asm
	add.s32 	%r163, %r163, 16384;
	add.s64 	%rd95, %rd95, 16384;
	setp.lt.s32 	%p3, %r163, %r5;
	@%p3 bra 	$L__BB12_4;
$L__BB12_5:
	mul.wide.s32 	%rd96, %r2, 4;
	add.s64 	%rd12, %rd2, %rd96;
	add.s64 	%rd13, %rd3, %rd96;
	add.s64 	%rd14, %rd1, %rd96;
	setp.gt.s32 	%p4, %r1, %r3;
	@%p4 bra 	$L__BB12_18;
	setp.lt.s32 	%p5, %r45, 1;
	@%p5 bra 	$L__BB12_59;
	and.b32  	%r13, %r45, 7;
	setp.lt.u32 	%p6, %r45, 8;
	mov.b32 	%r171, 0;
	@%p6 bra 	$L__BB12_10;
	and.b32  	%r50, %r45, 2147483640;
	neg.s32 	%r165, %r50;
	mul.wide.u32 	%rd35, %r6, 4;
	add.s64 	%rd15, %rd1, %rd35;
	add.s64 	%rd36, %rd96, 1536;
	add.s64 	%rd17, %rd2, %rd36;
	add.s32 	%r164, %r6, 128;
	add.s64 	%rd18, %rd3, %rd36;
	add.s64 	%rd19, %rd1, %rd36;
$L__BB12_9:
	.pragma "nounroll";
	and.b32  	%r171, %r45, 2147483640;
	mul.wide.s32 	%rd37, %r164, 4;
	add.s64 	%rd38, %rd17, %rd37;
	add.s64 	%rd39, %rd18, %rd37;
	add.s64 	%rd40, %rd19, %rd37;
	cvta.to.global.u64 	%rd41, %rd25;
	mul.wide.u32 	%rd42, %r6, 4;
	add.s64 	%rd43, %rd41, %rd42;
	add.s64 	%rd44, %rd43, %rd96;
	ld.global.u32 	%r51, [%rd44];
	cvta.to.global.u64 	%rd45, %rd27;
	add.s64 	%rd46, %rd45, %rd42;
	add.s64 	%rd47, %rd46, %rd96;
	ld.global.u32 	%r52, [%rd47];
	mad.lo.s32 	%r53, %r51, %r46, %r52;
	add.s64 	%rd48, %rd15, %rd96;
	st.global.u32 	[%rd48], %r53;
	ld.global.u32 	%r54, [%rd38+-1536];
	ld.global.u32 	%r55, [%rd39+-1536];
	mad.lo.s32 	%r56, %r54, %r46, %r55;
	st.global.u32 	[%rd40+-1536], %r56;
	ld.global.u32 	%r57, [%rd38+-1024];
	ld.global.u32 	%r58, [%rd39+-1024];
	mad.lo.s32 	%r59, %r57, %r46, %r58;
	st.global.u32 	[%rd40+-1024], %r59;
	ld.global.u32 	%r60, [%rd38+-512];
	ld.global.u32 	%r61, [%rd39+-512];
	mad.lo.s32 	%r62, %r60, %r46, %r61;
	st.global.u32 	[%rd40+-512], %r62;
	ld.global.u32 	%r63, [%rd38];
	ld.global.u32 	%r64, [%rd39];
	mad.lo.s32 	%r65, %r63, %r46, %r64;
	st.global.u32 	[%rd40], %r65;
	ld.global.u32 	%r66, [%rd38+512];
	ld.global.u32 	%r67, [%rd39+512];
	mad.lo.s32 	%r68, %r66, %r46, %r67;
	st.global.u32 	[%rd40+512], %r68;
	ld.global.u32 	%r69, [%rd38+1024];
	ld.global.u32 	%r70, [%rd39+1024];
	mad.lo.s32 	%r71, %r69, %r46, %r70;
	st.global.u32 	[%rd40+1024], %r71;
	ld.global.u32 	%r72, [%rd38+1536];
	ld.global.u32 	%r73, [%rd39+1536];
	mad.lo.s32 	%r74, %r72, %r46, %r73;
	st.global.u32 	[%rd40+1536], %r74;
	add.s32 	%r165, %r165, 8;
	add.s64 	%rd96, %rd96, 4096;
	add.s32 	%r164, %r164, 1024;
	setp.eq.s32 	%p7, %r165, 0;
	@%p7 bra 	$L__BB12_10;
	bra.uni 	$L__BB12_9;
$L__BB12_10:
	setp.eq.s32 	%p8, %r13, 0;
	@%p8 bra 	$L__BB12_59;
	and.b32  	%r40, %r45, 3;
	setp.lt.u32 	%p9, %r13, 4;
	@%p9 bra 	$L__BB12_13;
	shl.b32 	%r75, %r171, 7;
	add.s32 	%r76, %r75, %r6;
	mul.wide.s32 	%rd49, %r76, 4;
	add.s64 	%rd50, %rd12, %rd49;
	ld.global.u32 	%r77, [%rd50];
	add.s64 	%rd51, %rd13, %rd49;
	ld.global.u32 	%r78, [%rd51];
	mad.lo.s32 	%r79, %r77, %r46, %r78;
	add.s64 	%rd52, %rd14, %rd49;
	st.global.u32 	[%rd52], %r79;
	ld.global.u32 	%r80, [%rd50+512];
	ld.global.u32 	%r81, [%rd51+512];
	mad.lo.s32 	%r82, %r80, %r46, %r81;
	st.global.u32 	[%rd52+512], %r82;
	ld.global.u32 	%r83, [%rd50+1024];
	ld.global.u32 	%r84, [%rd51+1024];
	mad.lo.s32 	%r85, %r83, %r46, %r84;
	st.global.u32 	[%rd52+1024], %r85;
	ld.global.u32 	%r86, [%rd50+1536];
	ld.global.u32 	%r87, [%rd51+1536];
	mad.lo.s32 	%r88, %r86, %r46, %r87;
	st.global.u32 	[%rd52+1536], %r88;
	add.s32 	%r171, %r171, 4;
$L__BB12_13:
	setp.eq.s32 	%p10, %r40, 0;
	@%p10 bra 	$L__BB12_59;
	setp.eq.s32 	%p11, %r40, 1;
	@%p11 bra 	$L__BB12_16;
	shl.b32 	%r89, %r171, 7;
	add.s32 	%r90, %r89, %r6;
	mul.wide.s32 	%rd53, %r90, 4;
	add.s64 	%rd54, %rd12, %rd53;
	ld.global.u32 	%r91, [%rd54];
	add.s64 	%rd55, %rd13, %rd53;
	ld.global.u32 	%r92, [%rd55];
	mad.lo.s32 	%r93, %r91, %r46, %r92;
	add.s64 	%rd56, %rd14, %rd53;
	st.global.u32 	[%rd56], %r93;
	ld.global.u32 	%r94, [%rd54+512];
	ld.global.u32 	%r95, [%rd55+512];
	mad.lo.s32 	%r96, %r94, %r46, %r95;
	st.global.u32 	[%rd56+512], %r96;
	add.s32 	%r171, %r171, 2;
$L__BB12_16:
	and.b32  	%r97, %r45, 1;
	setp.eq.b32 	%p12, %r97, 1;
	not.pred 	%p13, %p12;
	@%p13 bra 	$L__BB12_59;
	shl.b32 	%r98, %r171, 7;
	add.s32 	%r99, %r98, %r6;
	mul.wide.s32 	%rd57, %r99, 4;
	add.s64 	%rd58, %rd12, %rd57;
	ld.global.u32 	%r100, [%rd58];
	add.s64 	%rd59, %rd13, %rd57;
	ld.global.u32 	%r101, [%rd59];
	mad.lo.s32 	%r102, %r100, %r46, %r101;
	add.s64 	%rd60, %rd14, %rd57;
	st.global.u32 	[%rd60], %r102;
	bra.uni 	$L__BB12_59;
$L__BB12_18:
	setp.lt.s32 	%p14, %r45, 1;
	@%p14 bra 	$L__BB12_59;
	and.b32  	%r16, %r45, 7;
	setp.lt.u32 	%p15, %r45, 8;
	mov.b32 	%r167, 0;
	@%p15 bra 	$L__BB12_38;
	and.b32  	%r167, %r45, 2147483640;
	mov.b32 	%r166, 0;
$L__BB12_21:
	.pragma "nounroll";
	shl.b32 	%r105, %r166, 7;
	add.s32 	%r24, %r105, %r6;
	setp.ge.s32 	%p16, %r24, %r4;
	@%p16 bra 	$L__BB12_23;
	mul.wide.u32 	%rd61, %r24, 4;
	add.s64 	%rd62, %rd12, %rd61;
	ld.global.u32 	%r106, [%rd62];
	add.s64 	%rd63, %rd13, %rd61;
	ld.global.u32 	%r107, [%rd63];
	mad.lo.s32 	%r108, %r106, %r46, %r107;
	add.s64 	%rd64, %rd14, %rd61;
	st.global.u32 	[%rd64], %r108;
$L__BB12_23:
	add.s32 	%r109, %r24, 128;
	setp.ge.s32 	%p17, %r109, %r4;
	mul.wide.s32 	%rd65, %r109, 4;
	add.s64 	%rd22, %rd12, %rd65;
	add.s64 	%rd23, %rd13, %rd65;
	add.s64 	%rd24, %rd14, %rd65;
	@%p17 bra 	$L__BB12_25;
	ld.global.u32 	%r110, [%rd22];
	ld.global.u32 	%r111, [%rd23];
	mad.lo.s32 	%r112, %r110, %r46, %r111;
	st.global.u32 	[%rd24], %r112;
$L__BB12_25:
	add.s32 	%r113, %r24, 256;
	setp.ge.s32 	%p18, %r113, %r4;
	@%p18 bra 	$L__BB12_27;
	ld.global.u32 	%r114, [%rd22+512];
	ld.global.u32 	%r115, [%rd23+512];
	mad.lo.s32 	%r116, %r114, %r46, %r115;
	st.global.u32 	[%rd24+512], %r116;
$L__BB12_27:
	add.s32 	%r117, %r24, 384;
	setp.ge.s32 	%p19, %r117, %r4;
	@%p19 bra 	$L__BB12_29;
	ld.global.u32 	%r118, [%rd22+1024];
	ld.global.u32 	%r119, [%rd23+1024];
	mad.lo.s32 	%r120, %r118, %r46, %r119;
	st.global.u32 	[%rd24+1024], %r120;
$L__BB12_29:
	add.s32 	%r121, %r24, 512;
	setp.ge.s32 	%p20, %r121, %r4;
	@%p20 bra 	$L__BB12_31;
	ld.global.u32 	%r122, [%rd22+1536];
	ld.global.u32 	%r123, [%rd23+1536];
	mad.lo.s32 	%r124, %r122, %r46, %r123;
	st.global.u32 	[%rd24+1536], %r124;
$L__BB12_31:
	add.s32 	%r125, %r24, 640;
	setp.ge.s32 	%p21, %r125, %r4;
	@%p21 bra 	$L__BB12_33;
	ld.global.u32 	%r126, [%rd22+2048];
	ld.global.u32 	%r127, [%rd23+2048];
	mad.lo.s32 	%r128, %r126, %r46, %r127;
	st.global.u32 	[%rd24+2048], %r128;
$L__BB12_33:
	add.s32 	%r129, %r24, 768;
	setp.ge.s32 	%p22, %r129, %r4;
	@%p22 bra 	$L__BB12_35;
	ld.global.u32 	%r130, [%rd22+2560];
	ld.global.u32 	%r131, [%rd23+2560];
	mad.lo.s32 	%r132, %r130, %r46, %r131;
	st.global.u32 	[%rd24+2560], %r132;
$L__BB12_35:
	add.s32 	%r133, %r24, 896;
	setp.ge.s32 	%p23, %r133, %r4;
	@%p23 bra 	$L__BB12_37;
	ld.global.u32 	%r134, [%rd22+3072];
	ld.global.u32 	%r135, [%rd23+3072];
	mad.lo.s32 	%r136, %r134, %r46, %r135;
	st.global.u32 	[%rd24+3072], %r136;
$L__BB12_37:
	add.s32 	%r166, %r166, 8;
	setp.ne.s32 	%p24, %r166, %r167;
	@%p24 bra 	$L__BB12_21;
$L__BB12_38:
	setp.eq.s32 	%p25, %r16, 0;
	@%p25 bra 	$L__BB12_59;
	and.b32  	%r27, %r45, 3;
	setp.lt.u32 	%p26, %r16, 4;
	@%p26 bra 	$L__BB12_49;
	shl.b32 	%r137, %r167, 7;
	add.s32 	%r28, %r137, %r6;
	setp.ge.s32 	%p27, %r28, %r4;
	@%p27 bra 	$L__BB12_42;
	mul.wide.s32 	%rd66, %r28, 4;
	add.s64 	%rd67, %rd12, %rd66;
	ld.global.u32 	%r138, [%rd67];
	add.s64 	%rd68, %rd13, %rd66;
	ld.global.u32 	%r139, [%rd68];
	mad.lo.s32 	%r140, %r138, %r46, %r139;
	add.s64 	%rd69, %rd14, %rd66;
	st.global.u32 	[%rd69], %r140;
$L__BB12_42:
	add.s32 	%r29, %r28, 128;
	setp.ge.s32 	%p28, %r29, %r4;
	@%p28 bra 	$L__BB12_44;
	mul.wide.s32 	%rd70, %r29, 4;
	add.s64 	%rd71, %rd12, %rd70;
	ld.global.u32 	%r141, [%rd71];
	add.s64 	%rd72, %rd13, %rd70;
	ld.global.u32 	%r142, [%rd72];
	mad.lo.s32 	%r143, %r141, %r46, %r142;
	add.s64 	%rd73, %rd14, %rd70;
	st.global.u32 	[%rd73], %r143;
$L__BB12_44:
	add.s32 	%r30, %r28, 256;
	setp.ge.s32 	%p29, %r30, %r4;
	@%p29 bra 	$L__BB12_46;
	mul.wide.s32 	%rd74, %r30, 4;
	add.s64 	%rd75, %rd12, %rd74;
	ld.global.u32 	%r144, [%rd75];
	add.s64 	%rd76, %rd13, %rd74;
	ld.global.u32 	%r145, [%rd76];
	mad.lo.s32 	%r146, %r144, %r46, %r145;
	add.s64 	%rd77, %rd14, %rd74;
	st.global.u32 	[%rd77], %r146;
$L__BB12_46:
	add.s32 	%r31, %r28, 384;
	setp.ge.s32 	%p30, %r31, %r4;
	@%p30 bra 	$L__BB12_48;
	mul.wide.s32 	%rd78, %r31, 4;
	add.s64 	%rd79, %rd12, %rd78;
	ld.global.u32 	%r147, [%rd79];
	add.s64 	%rd80, %rd13, %rd78;
	ld.global.u32 	%r148, [%rd80];
	mad.lo.s32 	%r149, %r147, %r46, %r148;
	add.s64 	%rd81, %rd14, %rd78;
	st.global.u32 	[%rd81], %r149;
$L__BB12_48:
	add.s32 	%r167, %r167, 4;
$L__BB12_49:
	setp.eq.s32 	%p31, %r27, 0;
	@%p31 bra 	$L__BB12_59;
	setp.eq.s32 	%p32, %r27, 1;
	@%p32 bra 	$L__BB12_56;
	shl.b32 	%r150, %r167, 7;
	add.s32 	%r34, %r150, %r6;
	setp.ge.s32 	%p33, %r34, %r4;
	@%p33 bra 	$L__BB12_53;
	mul.wide.s32 	%rd82, %r34, 4;
	add.s64 	%rd83, %rd12, %rd82;
	ld.global.u32 	%r151, [%rd83];
	add.s64 	%rd84, %rd13, %rd82;
	ld.global.u32 	%r152, [%rd84];
	mad.lo.s32 	%r153, %r151, %r46, %r152;
	add.s64 	%rd85, %rd14, %rd82;
	st.global.u32 	[%rd85], %r153;
$L__BB12_53:
	add.s32 	%r35, %r34, 128;
	setp.ge.s32 	%p34, %r35, %r4;
	@%p34 bra 	$L__BB12_55;
	mul.wide.s32 	%rd86, %r35, 4;
	add.s64 	%rd87, %rd12, %rd86;
	ld.global.u32 	%r154, [%rd87];
	add.s64 	%rd88, %rd13, %rd86;
	ld.global.u32 	%r155, [%rd88];
	mad.lo.s32 	%r156, %r154, %r46, %r155;
	add.s64 	%rd89, %rd14, %rd86;
	st.global.u32 	[%rd89], %r156;
$L__BB12_55:
	add.s32 	%r167, %r167, 2;
$L__BB12_56:
	and.b32  	%r157, %r45, 1;
	setp.eq.b32 	%p35, %r157, 1;
	not.pred 	%p36, %p35;
	@%p36 bra 	$L__BB12_59;
	shl.b32 	%r158, %r167, 7;
	add.s32 	%r38, %r158, %r6;
	setp.ge.s32 	%p37, %r38, %r4;
	@%p37 bra 	$L__BB12_59;
	mul.wide.s32 	%rd90, %r38, 4;
	add.s64 	%rd91, %rd12, %rd90;
	ld.global.u32 	%r159, [%rd91];
	add.s64 	%rd92, %rd13, %rd90;
	ld.global.u32 	%r160, [%rd92];
	mad.lo.s32 	%r161, %r159, %r46, %r160;
	add.s64 	%rd93, %rd14, %rd90;
	st.global.u32 	[%rd93], %r161;
$L__BB12_59:
	ret;

}
	// .globl	_ZN3cub18CUB_300001_SM_10006detail9transform16transform_kernelINS2_10policy_hubILb1EN4cuda3std3__45tupleIJN6thrust24THRUST_300001_SM_1000_NS10device_ptrIiEESC_EEEE10policy1000ElZ29CudaSparseMatrixInd2VectorIndiiPiSG_SG_EUliiE_SC_JSG_SG_EEEvT0_iT1_T2_DpNS2_10kernel_argIT3_EE
.visible .entry _ZN3cub18CUB_300001_SM_10006detail9transform16transform_kernelINS2_10policy_hubILb1EN4cuda3std3__45tupleIJN6thrust24THRUST_300001_SM_1000_NS10device_ptrIiEESC_EEEE10policy1000ElZ29CudaSparseMatrixInd2VectorIndiiPiSG_SG_EUliiE_SC_JSG_SG_EEEvT0_iT1_T2_DpNS2_10kernel_argIT3_EE(
	.param .u64 _ZN3cub18CUB_300001_SM_10006detail9transform16transform_kernelINS2_10policy_hubILb1EN4cuda3std3__45tupleIJN6thrust24THRUST_300001_SM_1000_NS10device_ptrIiEESC_EEEE10policy1000ElZ29CudaSparseMatrixInd2VectorIndiiPiSG_SG_EUliiE_SC_JSG_SG_EEEvT0_iT1_T2_DpNS2_10kernel_argIT3_EE_param_0,
	.param .u32 _ZN3cub18CUB_300001_SM_10006detail9transform16transform_kernelINS2_10policy_hubILb1EN4cuda3std3__45tupleIJN6thrust24THRUST_300001_SM_1000_NS10device_ptrIiEESC_EEEE10policy1000ElZ29CudaSparseMatrixInd2VectorIndiiPiSG_SG_EUliiE_SC_JSG_SG_EEEvT0_iT1_T2_DpNS2_10kernel_argIT3_EE_param_1,
	.param .align 4 .b8 _ZN3cub18CUB_300001_SM_10006detail9transform16transform_kernelINS2_10policy_hubILb1EN4cuda3std3__45tupleIJN6thrust24THRUST_300001_SM_1000_NS10device_ptrIiEESC_EEEE10policy1000ElZ29CudaSparseMatrixInd2VectorIndiiPiSG_SG_EUliiE_SC_JSG_SG_EEEvT0_iT1_T2_DpNS2_10kernel_argIT3_EE_param_2[4],
	.param .align 8 .b8 _ZN3cub18CUB_300001_SM_10006detail9transform16transform_kernelINS2_10policy_hubILb1EN4cuda3std3__45tupleIJN6thrust24THRUST_300001_SM_1000_NS10device_ptrIiEESC_EEEE10policy1000ElZ29CudaSparseMatrixInd2VectorIndiiPiSG_SG_EUliiE_SC_JSG_SG_EEEvT0_iT1_T2_DpNS2_10kernel_argIT3_EE_param_3[8],
	.param .align 8 .b8 _ZN3cub18CUB_300001_SM_10006detail9transform16transform_kernelINS2_10policy_hubILb1EN4cuda3std3__45tupleIJN6thrust24THRUST_300001_SM_1000_NS10device_ptrIiEESC_EEEE10policy1000ElZ29CudaSparseMatrixInd2VectorIndiiPiSG_SG_EUliiE_SC_JSG_SG_EEEvT0_iT1_T2_DpNS2_10kernel_argIT3_EE_param_4[16],
	.param .align 8 .b8 _ZN3cub18CUB_300001_SM_10006detail9transform16transform_kernelINS2_10policy_hubILb1EN4cuda3std3__45tupleIJN6thrust24THRUST_300001_SM_1000_NS10device_ptrIiEESC_EEEE10policy1000ElZ29CudaSparseMatrixInd2VectorIndiiPiSG_SG_EUliiE_SC_JSG_SG_EEEvT0_iT1_T2_DpNS2_10kernel_argIT3_EE_param_5[16]
)
.maxntid 128
{
	.reg .pred 	%p<38>;
	.reg .b32 	%r<170>;
	.reg .b64 	%rd<103>;

	ld.param.u32 	%r44, [_ZN3cub18CUB_300001_SM_10006detail9transform16transform_kernelINS2_10policy_hubILb1EN4cuda3std3__45tupleIJN6thrust24THRUST_300001_SM_1000_NS10device_ptrIiEESC_EEEE10policy1000ElZ29CudaSparseMatrixInd2VectorIndiiPiSG_SG_EUliiE_SC_JSG_SG_EEEvT0_iT1_T2_DpNS2_10kernel_argIT3_EE_param_2];
	ld.param.u64 	%rd30, [_ZN3cub18CUB_300001_SM_10006detail9transform16transform_kernelINS2_10policy_hubILb1EN4cuda3std3__45tupleIJN6thrust24THRUST_300001_SM_1000_NS10device_ptrIiEESC_EEEE10policy1000ElZ29CudaSparseMatrixInd2VectorIndiiPiSG_SG_EUliiE_SC_JSG_SG_EEEvT0_iT1_T2_DpNS2_10kernel_argIT3_EE_param_0];
	ld.param.u64 	%rd28, [_ZN3cub18CUB_300001_SM_10006detail9transform16transform_kernelINS2_10policy_hubILb1EN4cuda3std3__45tupleIJN6thrust24THRUST_300001_SM_1000_NS10device_ptrIiEESC_EEEE10policy1000ElZ29CudaSparseMatrixInd2VectorIndiiPiSG_SG_EUliiE_SC_JSG_SG_EEEvT0_iT1_T2_DpNS2_10kernel_argIT3_EE_param_5];
	ld.param.u64 	%rd26, [_ZN3cub18CUB_300001_SM_10006detail9transform16transform_kernelINS2_10policy_hubILb1EN4cuda3std3__45tupleIJN6thrust24THRUST_300001_SM_1000_NS10device_ptrIiEESC_EEEE10policy1000ElZ29CudaSparseMatrixInd2VectorIndiiPiSG_SG_EUliiE_SC_JSG_SG_EEEvT0_iT1_T2_DpNS2_10kernel_argIT3_EE_param_4];
	ld.param.u64 	%rd31, [_ZN3cub18CUB_300001_SM_10006detail9transform16transform_kernelINS2_10policy_hubILb1EN4cuda3std3__45tupleIJN6thrust24THRUST_300001_SM_1000_NS10device_ptrIiEESC_EEEE10policy1000ElZ29CudaSparseMatrixInd2VectorIndiiPiSG_SG_EUliiE_SC_JSG_SG_EEEvT0_iT1_T2_DpNS2_10kernel_argIT3_EE_param_3];
	ld.param.u32 	%r43, [_ZN3cub18CUB_300001_SM_10006detail9transform16transform_kernelINS2_10policy_hubILb1EN4cuda3std3__45tupleIJN6thrust24THRUST_300001_SM_1000_NS10device_ptrIiEESC_EEEE10policy1000ElZ29CudaSparseMatrixInd2VectorIndiiPiSG_SG_EUliiE_SC_JSG_SG_EEEvT0_iT1_T2_DpNS2_10kernel_argIT3_EE_param_1];
	cvta.to.global.u64 	%rd1, %rd31;
	cvta.to.global.u64 	%rd2, %rd26;
	cvta.to.global.u64 	%rd3, %rd28;
	shl.b32 	%r1, %r43, 7;
	mov.u32 	%r45, %ctaid.x;
	cvt.u64.u32 	%rd32, %r45;
	cvt.s64.s32 	%rd33, %r1;
	mul.lo.s64 	%rd4, %rd33, %rd32;
	sub.s64 	%rd34, %rd30, %rd4;
	min.s64 	%rd35, %rd34, %rd33;
	cvt.u32.u64 	%r2, %rd35;
	shl.b32 	%r3, %r2, 2;
	mov.u32 	%r4, %tid.x;
	shl.b32 	%r160, %r4, 7;
	setp.ge.s32 	%p1, %r160, %r3;
	@%p1 bra 	$L__BB13_5;
	shl.b64 	%rd5, %rd4, 2;
	add.s64 	%rd36, %rd2, %rd5;
	mul.wide.u32 	%rd6, %r4, 128;
	add.s64 	%rd100, %rd36, %rd6;
	mov.u32 	%r159, %r160;
$L__BB13_2:
	.pragma "nounroll";
	// begin inline asm
	prefetch.global.L2 [%rd100];
	// end inline asm
	add.s32 	%r159, %r159, 16384;
	add.s64 	%rd100, %rd100, 16384;
	setp.lt.s32 	%p2, %r159, %r3;
	@%p2 bra 	$L__BB13_2;
	add.s64 	%rd38, %rd3, %rd5;
	add.s64 	%rd101, %rd38, %rd6;
$L__BB13_4:
	.pragma "nounroll";
	// begin inline asm
	prefetch.global.L2 [%rd101];
	// end inline asm
	add.s32 	%r160, %r160, 16384;
	add.s64 	%rd101, %rd101, 16384;
	setp.lt.s32 	%p3, %r160, %r3;
	@%p3 bra 	$L__BB13_4;
$L__BB13_5:
	shl.b64 	%rd102, %rd4, 2;
	add.s64 	%rd13, %rd2, %rd102;
	add.s64 	%rd14, %rd3, %rd102;
	add.s64 	%rd15, %rd1, %rd102;
	setp.eq.s32 	%p4, %r1, %r2;
	@%p4 bra 	$L__BB13_47;
	setp.lt.s32 	%p5, %r43, 1;
	@%p5 bra 	$L__BB13_59;
	and.b32  	%r11, %r43, 7;
	setp.lt.u32 	%p6, %r43, 8;
	mov.b32 	%r167, 0;
	@%p6 bra 	$L__BB13_26;
	and.b32  	%r167, %r43, 2147483640;
	mov.b32 	%r163, 0;
$L__BB13_9:
	.pragma "nounroll";
	shl.b32 	%r48, %r163, 7;
	add.s32 	%r22, %r48, %r4;
	setp.ge.s32 	%p7, %r22, %r2;
	@%p7 bra 	$L__BB13_11;
	mul.wide.u32 	%rd41, %r22, 4;
	add.s64 	%rd42, %rd13, %rd41;
	ld.global.u32 	%r49, [%rd42];
	add.s64 	%rd43, %rd14, %rd41;
	ld.global.u32 	%r50, [%rd43];
	mad.lo.s32 	%r51, %r49, %r44, %r50;
	add.s64 	%rd44, %rd15, %rd41;
	st.global.u32 	[%rd44], %r51;
$L__BB13_11:
	add.s32 	%r52, %r22, 128;
	setp.ge.s32 	%p8, %r52, %r2;
	mul.wide.s32 	%rd45, %r52, 4;
	add.s64 	%rd23, %rd13, %rd45;
	add.s64 	%rd24, %rd14, %rd45;
	add.s64 	%rd25, %rd15, %rd45;
	@%p8 bra 	$L__BB13_13;
	ld.global.u32 	%r53, [%rd23];
	ld.global.u32 	%r54, [%rd24];
	mad.lo.s32 	%r55, %r53, %r44, %r54;
	st.global.u32 	[%rd25], %r55;
$L__BB13_13:
	add.s32 	%r56, %r22, 256;
	setp.ge.s32 	%p9, %r56, %r2;
	@%p9 bra 	$L__BB13_15;
	ld.global.u32 	%r57, [%rd23+512];
	ld.global.u32 	%r58, [%rd24+512];
	mad.lo.s32 	%r59, %r57, %r44, %r58;
	st.global.u32 	[%rd25+512], %r59;
$L__BB13_15:
	add.s32 	%r60, %r22, 384;
	setp.ge.s32 	%p10, %r60, %r2;
	@%p10 bra 	$L__BB13_17;
	ld.global.u32 	%r61, [%rd23+1024];
	ld.global.u32 	%r62, [%rd24+1024];
	mad.lo.s32 	%r63, %r61, %r44, %r62;
	st.global.u32 	[%rd25+1024], %r63;
$L__BB13_17:
	add.s32 	%r64, %r22, 512;
	setp.ge.s32 	%p11, %r64, %r2;
	@%p11 bra 	$L__BB13_19;
	ld.global.u32 	%r65, [%rd23+1536];
	ld.global.u32 	%r66, [%rd24+1536];
	mad.lo.s32 	%r67, %r65, %r44, %r66;
	st.global.u32 	[%rd25+1536], %r67;
$L__BB13_19:
	add.s32 	%r68, %r22, 640;
	setp.ge.s32 	%p12, %r68, %r2;
	@%p12 bra 	$L__BB13_21;
	ld.global.u32 	%r69, [%rd23+2048];
	ld.global.u32 	%r70, [%rd24+2048];
	mad.lo.s32 	%r71, %r69, %r44, %r70;
	st.global.u32 	[%rd25+2048], %r71;
$L__BB13_21:
	add.s32 	%r72, %r22, 768;
	setp.ge.s32 	%p13, %r72, %r2;
	@%p13 bra 	$L__BB13_23;
	ld.global.u32 	%r73, [%rd23+2560];
	ld.global.u32 	%r74, [%rd24+2560];
	mad.lo.s32 	%r75, %r73, %r44, %r74;
	st.global.u32 	[%rd25+2560], %r75;
$L__BB13_23:
	add.s32 	%r76, %r22, 896;
	setp.ge.s32 	%p14, %r76, %r2;
	@%p14 bra 	$L__BB13_25;
	ld.global.u32 	%r77, [%rd23+3072];
	ld.global.u32 	%r78, [%rd24+3072];
	mad.lo.s32 	%r79, %r77, %r44, %r78;
	st.global.u32 	[%rd25+3072], %r79;
$L__BB13_25:
	add.s32 	%r163, %r163, 8;
	setp.eq.s32 	%p15, %r163, %r167;
	@%p15 bra 	$L__BB13_26;
	bra.uni 	$L__BB13_9;
$L__BB13_26:
	setp.eq.s32 	%p16, %r11, 0;
	@%p16 bra 	$L__BB13_59;
	and.b32  	%r31, %r43, 3;
	setp.lt.u32 	%p17, %r11, 4;
	@%p17 bra 	$L__BB13_37;
	shl.b32 	%r80, %r167, 7;
	add.s32 	%r32, %r80, %r4;
	setp.ge.s32 	%p18, %r32, %r2;
	@%p18 bra 	$L__BB13_30;
	mul.wide.s32 	%rd46, %r32, 4;
	add.s64 	%rd47, %rd13, %rd46;
	ld.global.u32 	%r81, [%rd47];
	add.s64 	%rd48, %rd14, %rd46;
	ld.global.u32 	%r82, [%rd48];
	mad.lo.s32 	%r83, %r81, %r44, %r82;
	add.s64 	%rd49, %rd15, %rd46;
	st.global.u32 	[%rd49], %r83;
$L__BB13_30:
	add.s32 	%r33, %r32, 128;
	setp.ge.s32 	%p19, %r33, %r2;
	@%p19 bra 	$L__BB13_32;
	mul.wide.s32 	%rd50, %r33, 4;
	add.s64 	%rd51, %rd13, %rd50;
	ld.global.u32 	%r84, [%rd51];
	add.s64 	%rd52, %rd14, %rd50;
	ld.global.u32 	%r85, [%rd52];
	mad.lo.s32 	%r86, %r84, %r44, %r85;
	add.s64 	%rd53, %rd15, %rd50;
	st.global.u32 	[%rd53], %r86;
$L__BB13_32:
	add.s32 	%r34, %r32, 256;
	setp.ge.s32 	%p20, %r34, %r2;
	@%p20 bra 	$L__BB13_34;
	mul.wide.s32 	%rd54, %r34, 4;
	add.s64 	%rd55, %rd13, %rd54;
	ld.global.u32 	%r87, [%rd55];
	add.s64 	%rd56, %rd14, %rd54;
	ld.global.u32 	%r88, [%rd56];
	mad.lo.s32 	%r89, %r87, %r44, %r88;
	add.s64 	%rd57, %rd15, %rd54;
	st.global.u32 	[%rd57], %r89;
$L__BB13_34:
	add.s32 	%r35, %r32, 384;
	setp.ge.s32 	%p21, %r35, %r2;
	@%p21 bra 	$L__BB13_36;
	mul.wide.s32 	%rd58, %r35, 4;
	add.s64 	%rd59, %rd13, %rd58;
	ld.global.u32 	%r90, [%rd59];
	add.s64 	%rd60, %rd14, %rd58;
	ld.global.u32 	%r91, [%rd60];
	mad.lo.s32 	%r92, %r90, %r44, %r91;
	add.s64 	%rd61, %rd15, %rd58;
	st.global.u32 	[%rd61], %r92;
$L__BB13_36:
	add.s32 	%r167, %r167, 4;
$L__BB13_37:
	setp.eq.s32 	%p22, %r31, 0;
	@%p22 bra 	$L__BB13_59;
	setp.eq.s32 	%p23, %r31, 1;
	@%p23 bra 	$L__BB13_44;
	shl.b32 	%r93, %r167, 7;
	add.s32 	%r38, %r93, %r4;
	setp.ge.s32 	%p24, %r38, %r2;
	@%p24 bra 	$L__BB13_41;
	mul.wide.s32 	%rd62, %r38, 4;
	add.s64 	%rd63, %rd13, %rd62;
	ld.global.u32 	%r94, [%rd63];
	add.s64 	%rd64, %rd14, %rd62;
	ld.global.u32 	%r95, [%rd64];
	mad.lo.s32 	%r96, %r94, %r44, %r95;
	add.s64 	%rd65, %rd15, %rd62;
	st.global.u32 	[%rd65], %r96;
$L__BB13_41:
	add.s32 	%r39, %r38, 128;
	setp.ge.s32 	%p25, %r39, %r2;
	@%p25 bra 	$L__BB13_43;
	mul.wide.s32 	%rd66, %r39, 4;
	add.s64 	%rd67, %rd13, %rd66;
	ld.global.u32 	%r97, [%rd67];
	add.s64 	%rd68, %rd14, %rd66;
	ld.global.u32 	%r98, [%rd68];
	mad.lo.s32 	%r99, %r97, %r44, %r98;
	add.s64 	%rd69, %rd15, %rd66;
	st.global.u32 	[%rd69], %r99;
$L__BB13_43:
	add.s32 	%r167, %r167, 2;
$L__BB13_44:
	and.b32  	%r100, %r43, 1;
	setp.eq.b32 	%p26, %r100, 1;
	not.pred 	%p27, %p26;
	@%p27 bra 	$L__BB13_59;
	shl.b32 	%r101, %r167, 7;
	add.s32 	%r42, %r101, %r4;
	setp.ge.s32 	%p28, %r42, %r2;
	@%p28 bra 	$L__BB13_59;
	mul.wide.s32 	%rd70, %r42, 4;
	add.s64 	%rd71, %rd13, %rd70;
	ld.global.u32 	%r102, [%rd71];
	add.s64 	%rd72, %rd14, %rd70;
	ld.global.u32 	%r103, [%rd72];
	mad.lo.s32 	%r104, %r102, %r44, %r103;
	add.s64 	%rd73, %rd15, %rd70;
	st.global.u32 	[%rd73], %r104;
	bra.uni 	$L__BB13_59;
$L__BB13_47:
	setp.lt.s32 	%p29, %r43, 1;
	@%p29 bra 	$L__BB13_59;
	and.b32  	%r13, %r43, 7;
	setp.lt.u32 	%p30, %r43, 8;
	mov.b32 	%r165, 0;
	@%p30 bra 	$L__BB13_51;
	and.b32  	%r106, %r43, 2147483640;
	neg.s32 	%r162, %r106;
	mul.wide.u32 	%rd74, %r4, 4;
	add.s64 	%rd16, %rd1, %rd74;
	add.s64 	%rd75, %rd102, 1536;
	add.s64 	%rd18, %rd2, %rd75;
	add.s32 	%r161, %r4, 128;
	add.s64 	%rd19, %rd3, %rd75;
	add.s64 	%rd20, %rd1, %rd75;
$L__BB13_50:
	.pragma "nounroll";
	and.b32  	%r165, %r43, 2147483640;
	mul.wide.s32 	%rd76, %r161, 4;
	add.s64 	%rd77, %rd18, %rd76;
	add.s64 	%rd78, %rd19, %rd76;
	add.s64 	%rd79, %rd20, %rd76;
	cvta.to.global.u64 	%rd80, %rd26;
	mul.wide.u32 	%rd81, %r4, 4;
	add.s64 	%rd82, %rd80, %rd81;
	add.s64 	%rd83, %rd82, %rd102;
	ld.global.u32 	%r107, [%rd83];
	cvta.to.global.u64 	%rd84, %rd28;
	add.s64 	%rd85, %rd84, %rd81;
	add.s64 	%rd86, %rd85, %rd102;
	ld.global.u32 	%r108, [%rd86];
	mad.lo.s32 	%r109, %r107, %r44, %r108;
	add.s64 	%rd87, %rd16, %rd102;
	st.global.u32 	[%rd87], %r109;
	ld.global.u32 	%r110, [%rd77+-1536];
	ld.global.u32 	%r111, [%rd78+-1536];
	mad.lo.s32 	%r112, %r110, %r44, %r111;
	st.global.u32 	[%rd79+-1536], %r112;
	ld.global.u32 	%r113, [%rd77+-1024];
	ld.global.u32 	%r114, [%rd78+-1024];
	mad.lo.s32 	%r115, %r113, %r44, %r114;
	st.global.u32 	[%rd79+-1024], %r115;
	ld.global.u32 	%r116, [%rd77+-512];
	ld.global.u32 	%r117, [%rd78+-512];
	mad.lo.s32 	%r118, %r116, %r44, %r117;
	st.global.u32 	[%rd79+-512], %r118;
	ld.global.u32 	%r119, [%rd77];
	ld.global.u32 	%r120, [%rd78];
	mad.lo.s32 	%r121, %r119, %r44, %r120;
	st.global.u32 	[%rd79], %r121;
	ld.global.u32 	%r122, [%rd77+512];
	ld.global.u32 	%r123, [%rd78+512];
	mad.lo.s32 	%r124, %r122, %r44, %r123;
	st.global.u32 	[%rd79+512], %r124;
	ld.global.u32 	%r125, [%rd77+1024];
	ld.global.u32 	%r126, [%rd78+1024];
	mad.lo.s32 	%r127, %r125, %r44, %r126;
	st.global.u32 	[%rd79+1024], %r127;
	ld.global.u32 	%r128, [%rd77+1536];
	ld.global.u32 	%r129, [%rd78+1536];
	mad.lo.s32 	%r130, %r128, %r44, %r129;
	st.global.u32 	[%rd79+1536], %r130;
	add.s32 	%r162, %r162, 8;
	add.s64 	%rd102, %rd102, 4096;
	add.s32 	%r161, %r161, 1024;
	setp.eq.s32 	%p31, %r162, 0;
	@%p31 bra 	$L__BB13_51;
	bra.uni 	$L__BB13_50;
$L__BB13_51:
	setp.eq.s32 	%p32, %r13, 0;
	@%p32 bra 	$L__BB13_59;
	and.b32  	%r25, %r43, 3;
	setp.lt.u32 	%p33, %r13, 4;
	@%p33 bra 	$L__BB13_54;
	shl.b32 	%r131, %r165, 7;
	add.s32 	%r132, %r131, %r4;
	mul.wide.s32 	%rd88, %r132, 4;
	add.s64 	%rd89, %rd13, %rd88;
	ld.global.u32 	%r133, [%rd89];
	add.s64 	%rd90, %rd14, %rd88;
	ld.global.u32 	%r134, [%rd90];
	mad.lo.s32 	%r135, %r133, %r44, %r134;
	add.s64 	%rd91, %rd15, %rd88;
	st.global.u32 	[%rd91], %r135;
	ld.global.u32 	%r136, [%rd89+512];
	ld.global.u32 	%r137, [%rd90+512];
	mad.lo.s32 	%r138, %r136, %r44, %r137;
	st.global.u32 	[%rd91+512], %r138;
	ld.global.u32 	%r139, [%rd89+1024];
	ld.global.u32 	%r140, [%rd90+1024];
	mad.lo.s32 	%r141, %r139, %r44, %r140;
	st.global.u32 	[%rd91+1024], %r141;
	ld.global.u32 	%r142, [%rd89+1536];
	ld.global.u32 	%r143, [%rd90+1536];
	mad.lo.s32 	%r144, %r142, %r44, %r143;
	st.global.u32 	[%rd91+1536], %r144;
	add.s32 	%r165, %r165, 4;
$L__BB13_54:
	setp.eq.s32 	%p34, %r25, 0;
	@%p34 bra 	$L__BB13_59;
	setp.eq.s32 	%p35, %r25, 1;
	@%p35 bra 	$L__BB13_57;
	shl.b32 	%r145, %r165, 7;
	add.s32 	%r146, %r145, %r4;
	mul.wide.s32 	%rd92, %r146, 4;
	add.s64 	%rd93, %rd13, %rd92;
	ld.global.u32 	%r147, [%rd93];
	add.s64 	%rd94, %rd14, %rd92;
	ld.global.u32 	%r148, [%rd94];
	mad.lo.s32 	%r149, %r147, %r44, %r148;
	add.s64 	%rd95, %rd15, %rd92;
	st.global.u32 	[%rd95], %r149;
	ld.global.u32 	%r150, [%rd93+512];
	ld.global.u32 	%r151, [%rd94+512];
	mad.lo.s32 	%r152, %r150, %r44, %r151;
	st.global.u32 	[%rd95+512], %r152;
	add.s32 	%r165, %r165, 2;
$L__BB13_57:
	and.b32  	%r153, %r43, 1;
	setp.eq.b32 	%p36, %r153, 1;
	not.pred 	%p37, %p36;
	@%p37 bra 	$L__BB13_59;
	shl.b32 	%r154, %r165, 7;
	add.s32 	%r155, %r154, %r4;
	mul.wide.s32 	%rd96, %r155, 4;
	add.s64 	%rd97, %rd13, %rd96;
	ld.global.u32 	%r156, [%rd97];
	add.s64 	%rd98, %rd14, %rd96;
	ld.global.u32 	%r157, [%rd98];
	mad.lo.s32 	%r158, %r156, %r44, %r157;
	add.s64 	%rd99, %rd15, %rd96;
	st.global.u32 	[%rd99], %r158;
$L__BB13_59:
	ret;

}
	// .globl	_ZN3cub18CUB_300001_SM_10006detail9transform16transform_kernelINS2_10policy_hubILb1EN4cuda3std3__45tupleIJN6thrust24THRUST_300001_SM_1000_NS10device_ptrIfEEEEEE10policy1000EiZ14activationFuncIfEvPT_SI_iSH_SH_SH_SH_SH_SH_EUlRKfE_SC_JPfEEEvT0_iT1_T2_DpNS2_10kernel_argIT3_EE
.visible .entry _ZN3cub18CUB_300001_SM_10006detail9transform16transform_kernelINS2_10policy_hubILb1EN4cuda3std3__45tupleIJN6thrust24THRUST_300001_SM_1000_NS10device_ptrIfEEEEEE10policy1000EiZ14activationFuncIfEvPT_SI_iSH_SH_SH_SH_SH_SH_EUlRKfE_SC_JPfEEEvT0_iT1_T2_DpNS2_10kernel_argIT3_EE(
	.param .u32 _ZN3cub18CUB_300001_SM_10006detail9transform16transform_kernelINS2_10policy_hubILb1EN4cuda3std3__45tupleIJN6thrust24THRUST_300001_SM_1000_NS10device_ptrIfEEEEEE10policy1000EiZ14activationFuncIfEvPT_SI_iSH_SH_SH_SH_SH_SH_EUlRKfE_SC_JPfEEEvT0_iT1_T2_DpNS2_10kernel_argIT3_EE_param_0,
	.param .u32 _ZN3cub18CUB_300001_SM_10006detail9transform16transform_kernelINS2_10policy_hubILb1EN4cuda3std3__45tupleIJN6thrust24THRUST_300001_SM_1000_NS10device_ptrIfEEEEEE10policy1000EiZ14activationFuncIfEvPT_SI_iSH_SH_SH_SH_SH_SH_EUlRKfE_SC_JPfEEEvT0_iT1_T2_DpNS2_10kernel_argIT3_EE_param_1,
	.param .align 4 .b8 _ZN3cub18CUB_300001_SM_10006detail9transform16transform_kernelINS2_10policy_hubILb1EN4cuda3std3__45tupleIJN6thrust24THRUST_300001_SM_1000_NS10device_ptrIfEEEEEE10policy1000EiZ14activationFuncIfEvPT_SI_iSH_SH_SH_SH_SH_SH_EUlRKfE_SC_JPfEEEvT0_iT1_T2_DpNS2_10kernel_argIT3_EE_param_2[24],
	.param .align 8 .b8 _ZN3cub18CUB_300001_SM_10006detail9transform16transform_kernelINS2_10policy_hubILb1EN4cuda3std3__45tupleIJN6thrust24THRUST_300001_SM_1000_NS10device_ptrIfEEEEEE10policy1000EiZ14activationFuncIfEvPT_SI_iSH_SH_SH_SH_SH_SH_EUlRKfE_SC_JPfEEEvT0_iT1_T2_DpNS2_10kernel_argIT3_EE_param_3[8],
	.param .align 8 .b8 _ZN3cub18CUB_300001_SM_10006detail9transform16transform_kernelINS2_10policy_hubILb1EN4cuda3std3__45tupleIJN6thrust24THRUST_300001_SM_1000_NS10device_ptrIfEEEEEE10policy1000EiZ14activationFuncIfEvPT_SI_iSH_SH_SH_SH_SH_SH_EUlRKfE_SC_JPfEEEvT0_iT1_T2_DpNS2_10kernel_argIT3_EE_param_4[16]
)
.maxntid 128
{
	.reg .pred 	%p<69>;
	.reg .b32 	%r<58>;
	.reg .b32 	%f<67>;
	.reg .b64 	%rd<51>;

	ld.param.f32 	%f1, [_ZN3cub18CUB_300001_SM_10006detail9transform16transform_kernelINS2_10policy_hubILb1EN4cuda3std3__45tupleIJN6thrust24THRUST_300001_SM_1000_NS10device_ptrIfEEEEEE10policy1000EiZ14activationFuncIfEvPT_SI_iSH_SH_SH_SH_SH_SH_EUlRKfE_SC_JPfEEEvT0_iT1_T2_DpNS2_10kernel_argIT3_EE_param_2];
	ld.param.f32 	%f2, [_ZN3cub18CUB_300001_SM_10006detail9transform16transform_kernelINS2_10policy_hubILb1EN4cuda3std3__45tupleIJN6thrust24THRUST_300001_SM_1000_NS10device_ptrIfEEEEEE10policy1000EiZ14activationFuncIfEvPT_SI_iSH_SH_SH_SH_SH_SH_EUlRKfE_SC_JPfEEEvT0_iT1_T2_DpNS2_10kernel_argIT3_EE_param_2+4];
	ld.param.f32 	%f3, [_ZN3cub18CUB_300001_SM_10006detail9transform16transform_kernelINS2_10policy_hubILb1EN4cuda3std3__45tupleIJN6thrust24THRUST_300001_SM_1000_NS10device_ptrIfEEEEEE10policy1000EiZ14activationFuncIfEvPT_SI_iSH_SH_SH_SH_SH_SH_EUlRKfE_SC_JPfEEEvT0_iT1_T2_DpNS2_10kernel_argIT3_EE_param_2+8];
	ld.param.f32 	%f4, [_ZN3cub18CUB_300001_SM_10006detail9transform16transform_kernelINS2_10policy_hubILb1EN4cuda3std3__45tupleIJN6thrust24THRUST_300001_SM_1000_NS10device_ptrIfEEEEEE10policy1000EiZ14activationFuncIfEvPT_SI_iSH_SH_SH_SH_SH_SH_EUlRKfE_SC_JPfEEEvT0_iT1_T2_DpNS2_10kernel_argIT3_EE_param_2+12];
	ld.param.f32 	%f5, [_ZN3cub18CUB_300001_SM_10006detail9transform16transform_kernelINS2_10policy_hubILb1EN4cuda3std3__45tupleIJN6thrust24THRUST_300001_SM_1000_NS10device_ptrIfEEEEEE10policy1000EiZ14activationFuncIfEvPT_SI_iSH_SH_SH_SH_SH_SH_EUlRKfE_SC_JPfEEEvT0_iT1_T2_DpNS2_10kernel_argIT3_EE_param_2+16];
	ld.param.f32 	%f6, [_ZN3cub18CUB_300001_SM_10006detail9transform16transform_kernelINS2_10policy_hubILb1EN4cuda3std3__45tupleIJN6thrust24THRUST_300001_SM_1000_NS10device_ptrIfEEEEEE10policy1000EiZ14activationFuncIfEvPT_SI_iSH_SH_SH_SH_SH_SH_EUlRKfE_SC_JPfEEEvT0_iT1_T2_DpNS2_10kernel_argIT3_EE_param_2+20];
	ld.param.u32 	%r40, [_ZN3cub18CUB_300001_SM_10006detail9transform16transform_kernelINS2_10policy_hubILb1EN4cuda3std3__45tupleIJN6thrust24THRUST_300001_SM_1000_NS10device_ptrIfEEEEEE10policy1000EiZ14activationFuncIfEvPT_SI_iSH_SH_SH_SH_SH_SH_EUlRKfE_SC_JPfEEEvT0_iT1_T2_DpNS2_10kernel_argIT3_EE_param_0];
	ld.param.u64 	%rd20, [_ZN3cub18CUB_300001_SM_10006detail9transform16transform_kernelINS2_10policy_hubILb1EN4cuda3std3__45tupleIJN6thrust24THRUST_300001_SM_1000_NS10device_ptrIfEEEEEE10policy1000EiZ14activationFuncIfEvPT_SI_iSH_SH_SH_SH_SH_SH_EUlRKfE_SC_JPfEEEvT0_iT1_T2_DpNS2_10kernel_argIT3_EE_param_4];
	ld.param.u64 	%rd21, [_ZN3cub18CUB_300001_SM_10006detail9transform16transform_kernelINS2_10policy_hubILb1EN4cuda3std3__45tupleIJN6thrust24THRUST_300001_SM_1000_NS10device_ptrIfEEEEEE10policy1000EiZ14activationFuncIfEvPT_SI_iSH_SH_SH_SH_SH_SH_EUlRKfE_SC_JPfEEEvT0_iT1_T2_DpNS2_10kernel_argIT3_EE_param_3];
	ld.param.u32 	%r39, [_ZN3cub18CUB_300001_SM_10006detail9transform16transform_kernelINS2_10policy_hubILb1EN4cuda3std3__45tupleIJN6thrust24THRUST_300001_SM_1000_NS10device_ptrIfEEEEEE10policy1000EiZ14activationFuncIfEvPT_SI_iSH_SH_SH_SH_SH_SH_EUlRKfE_SC_JPfEEEvT0_iT1_T2_DpNS2_10kernel_argIT3_EE_param_1];
	cvta.to.global.u64 	%rd1, %rd21;
	cvta.to.global.u64 	%rd2, %rd20;
	shl.b32 	%r1, %r39, 7;
	mov.u32 	%r41, %ctaid.x;
	mul.lo.s32 	%r2, %r1, %r41;
	sub.s32 	%r3, %r40, %r2;
	min.s32 	%r4, %r1, %r3;
	shl.b32 	%r5, %r4, 2;
	mov.u32 	%r6, %tid.x;
	shl.b32 	%r48, %r6, 7;
	setp.ge.s32 	%p1, %r48, %r5;
	@%p1 bra 	$L__BB14_3;
	mul.wide.u32 	%rd22, %r6, 128;
	add.s64 	%rd23, %rd2, %rd22;
	mul.wide.s32 	%rd24, %r2, 4;
	add.s64 	%rd50, %rd23, %rd24;
$L__BB14_2:
	.pragma "nounroll";
	// begin inline asm
	prefetch.global.L2 [%rd50];
	// end inline asm
	add.s32 	%r48, %r48, 16384;
	add.s64 	%rd50, %rd50, 16384;
	setp.lt.s32 	%p2, %r48, %r5;
	@%p2 bra 	$L__BB14_2;
$L__BB14_3:
	setp.gt.s32 	%p3, %r1, %r3;
	@%p3 bra 	$L__BB14_10;
	setp.lt.s32 	%p4, %r39, 1;
	@%p4 bra 	$L__BB14_78;
	and.b32  	%r10, %r39, 3;
	setp.lt.u32 	%p5, %r39, 4;
	mov.b32 	%r55, 0;
	@%p5 bra 	$L__BB14_35;
	and.b32  	%r55, %r39, 2147483644;
	neg.s32 	%r50, %r55;
	mul.wide.s32 	%rd26, %r2, 4;
	add.s64 	%rd27, %rd26, 1024;
	add.s64 	%rd6, %rd2, %rd27;
	add.s64 	%rd7, %rd1, %rd27;
	mov.u32 	%r49, %r6;
$L__BB14_7:
	mul.wide.s32 	%rd10, %r49, 4;
	add.s64 	%rd11, %rd6, %rd10;
	ld.global.f32 	%f7, [%rd11+-1024];
	setp.lt.f32 	%p6, %f7, %f1;
	mov.f32 	%f57, %f2;
	@%p6 bra 	$L__BB14_19;
	setp.ltu.f32 	%p7, %f7, %f1;
	setp.geu.f32 	%p8, %f7, %f3;
	or.pred  	%p9, %p7, %p8;
	@%p9 bra 	$L__BB14_17;
	sub.f32 	%f47, %f7, %f1;
	mul.f32 	%f57, %f4, %f47;
	bra.uni 	$L__BB14_19;
$L__BB14_10:
	setp.lt.s32 	%p34, %r39, 1;
	@%p34 bra 	$L__BB14_78;
	and.b32  	%r13, %r39, 3;
	setp.lt.u32 	%p35, %r39, 4;
	mov.b32 	%r52, 0;
	@%p35 bra 	$L__BB14_65;
	mul.wide.s32 	%rd31, %r2, 4;
	add.s64 	%rd8, %rd2, %rd31;
	add.s64 	%rd9, %rd1, %rd31;
	and.b32  	%r52, %r39, 2147483644;
	mov.b32 	%r51, 0;
$L__BB14_13:
	shl.b32 	%r46, %r51, 7;
	add.s32 	%r20, %r46, %r6;
	setp.ge.s32 	%p36, %r20, %r4;
	@%p36 bra 	$L__BB14_43;
	mul.wide.s32 	%rd32, %r20, 4;
	add.s64 	%rd33, %rd8, %rd32;
	ld.global.f32 	%f23, [%rd33];
	setp.lt.f32 	%p37, %f23, %f1;
	mov.f32 	%f61, %f2;
	@%p37 bra 	$L__BB14_42;
	setp.ltu.f32 	%p38, %f23, %f1;
	setp.geu.f32 	%p39, %f23, %f3;
	or.pred  	%p40, %p38, %p39;
	@%p40 bra 	$L__BB14_40;
	sub.f32 	%f52, %f23, %f1;
	mul.f32 	%f61, %f4, %f52;
	bra.uni 	$L__BB14_42;
$L__BB14_17:
	sub.f32 	%f57, %f7, %f5;
	setp.leu.f32 	%p10, %f57, %f6;
	@%p10 bra 	$L__BB14_19;
	mov.f32 	%f57, %f6;
$L__BB14_19:
	add.s64 	%rd12, %rd7, %rd10;
	st.global.f32 	[%rd12+-1024], %f57;
	ld.global.f32 	%f11, [%rd11+-512];
	setp.lt.f32 	%p11, %f11, %f1;
	mov.f32 	%f58, %f2;
	@%p11 bra 	$L__BB14_24;
	setp.ltu.f32 	%p12, %f11, %f1;
	setp.geu.f32 	%p13, %f11, %f3;
	or.pred  	%p14, %p12, %p13;
	@%p14 bra 	$L__BB14_22;
	sub.f32 	%f48, %f11, %f1;
	mul.f32 	%f58, %f4, %f48;
	bra.uni 	$L__BB14_24;
$L__BB14_22:
	sub.f32 	%f58, %f11, %f5;
	setp.leu.f32 	%p15, %f58, %f6;
	@%p15 bra 	$L__BB14_24;
	mov.f32 	%f58, %f6;
$L__BB14_24:
	st.global.f32 	[%rd12+-512], %f58;
	ld.global.f32 	%f15, [%rd11];
	setp.lt.f32 	%p16, %f15, %f1;
	mov.f32 	%f59, %f2;
	@%p16 bra 	$L__BB14_29;
	setp.ltu.f32 	%p17, %f15, %f1;
	setp.geu.f32 	%p18, %f15, %f3;
	or.pred  	%p19, %p17, %p18;
	@%p19 bra 	$L__BB14_27;
	sub.f32 	%f49, %f15, %f1;
	mul.f32 	%f59, %f4, %f49;
	bra.uni 	$L__BB14_29;
$L__BB14_27:
	sub.f32 	%f59, %f15, %f5;
	setp.leu.f32 	%p20, %f59, %f6;
	@%p20 bra 	$L__BB14_29;
	mov.f32 	%f59, %f6;
$L__BB14_29:
	st.global.f32 	[%rd12], %f59;
	ld.global.f32 	%f19, [%rd11+512];
	setp.lt.f32 	%p21, %f19, %f1;
	mov.f32 	%f60, %f2;
	@%p21 bra 	$L__BB14_34;
	setp.ltu.f32 	%p22, %f19, %f1;
	setp.geu.f32 	%p23, %f19, %f3;
	or.pred  	%p24, %p22, %p23;
	@%p24 bra 	$L__BB14_32;
	sub.f32 	%f50, %f19, %f1;
	mul.f32 	%f60, %f4, %f50;
	bra.uni 	$L__BB14_34;
$L__BB14_32:
	sub.f32 	%f60, %f19, %f5;
	setp.leu.f32 	%p25, %f60, %f6;
	@%p25 bra 	$L__BB14_34;
	mov.f32 	%f60, %f6;
$L__BB14_34:
	st.global.f32 	[%rd12+512], %f60;
	add.s32 	%r50, %r50, 4;
	add.s32 	%r49, %r49, 512;
	setp.eq.s32 	%p26, %r50, 0;
	@%p26 bra 	$L__BB14_35;
	bra.uni 	$L__BB14_7;
$L__BB14_35:
	setp.eq.s32 	%p27, %r10, 0;
	@%p27 bra 	$L__BB14_78;
	mul.wide.s32 	%rd28, %r2, 4;
	add.s64 	%rd17, %rd1, %rd28;
	shl.b32 	%r43, %r55, 7;
	add.s32 	%r57, %r6, %r43;
	add.s64 	%rd18, %rd2, %rd28;
	neg.s32 	%r56, %r10;
$L__BB14_37:
	.pragma "nounroll";
	mul.wide.s32 	%rd19, %r57, 4;
	add.s64 	%rd29, %rd18, %rd19;
	ld.global.f32 	%f43, [%rd29];
	setp.lt.f32 	%p28, %f43, %f1;
	mov.f32 	%f66, %f2;
	@%p28 bra 	$L__BB14_77;
	setp.ltu.f32 	%p29, %f43, %f1;
	setp.geu.f32 	%p30, %f43, %f3;
	or.pred  	%p31, %p29, %p30;
	@%p31 bra 	$L__BB14_75;
	sub.f32 	%f51, %f43, %f1;
	mul.f32 	%f66, %f4, %f51;
	bra.uni 	$L__BB14_77;
$L__BB14_40:
	sub.f32 	%f61, %f23, %f5;
	setp.leu.f32 	%p41, %f61, %f6;
	@%p41 bra 	$L__BB14_42;
	mov.f32 	%f61, %f6;
$L__BB14_42:
	add.s64 	%rd35, %rd9, %rd32;
	st.global.f32 	[%rd35], %f61;
$L__BB14_43:
	add.s32 	%r21, %r20, 128;
	setp.ge.s32 	%p42, %r21, %r4;
	@%p42 bra 	$L__BB14_50;
	mul.wide.s32 	%rd36, %r21, 4;
	add.s64 	%rd37, %rd8, %rd36;
	ld.global.f32 	%f27, [%rd37];
	setp.lt.f32 	%p43, %f27, %f1;
	mov.f32 	%f62, %f2;
	@%p43 bra 	$L__BB14_49;
	setp.ltu.f32 	%p44, %f27, %f1;
	setp.geu.f32 	%p45, %f27, %f3;
	or.pred  	%p46, %p44, %p45;
	@%p46 bra 	$L__BB14_47;
	sub.f32 	%f53, %f27, %f1;
	mul.f32 	%f62, %f4, %f53;
	bra.uni 	$L__BB14_49;
$L__BB14_47:
	sub.f32 	%f62, %f27, %f5;
	setp.leu.f32 	%p47, %f62, %f6;
	@%p47 bra 	$L__BB14_49;
	mov.f32 	%f62, %f6;
$L__BB14_49:
	add.s64 	%rd39, %rd9, %rd36;
	st.global.f32 	[%rd39], %f62;
$L__BB14_50:
	add.s32 	%r22, %r20, 256;
	setp.ge.s32 	%p48, %r22, %r4;
	@%p48 bra 	$L__BB14_57;
	mul.wide.s32 	%rd40, %r22, 4;
	add.s64 	%rd41, %rd8, %rd40;
	ld.global.f32 	%f31, [%rd41];
	setp.lt.f32 	%p49, %f31, %f1;
	mov.f32 	%f63, %f2;
	@%p49 bra 	$L__BB14_56;
	setp.ltu.f32 	%p50, %f31, %f1;
	setp.geu.f32 	%p51, %f31, %f3;
	or.pred  	%p52, %p50, %p51;
	@%p52 bra 	$L__BB14_54;
	sub.f32 	%f54, %f31, %f1;
	mul.f32 	%f63, %f4, %f54;
	bra.uni 	$L__BB14_56;
$L__BB14_54:
	sub.f32 	%f63, %f31, %f5;
	setp.leu.f32 	%p53, %f63, %f6;
	@%p53 bra 	$L__BB14_56;
	mov.f32 	%f63, %f6;
$L__BB14_56:
	add.s64 	%rd43, %rd9, %rd40;
	st.global.f32 	[%rd43], %f63;
$L__BB14_57:
	add.s32 	%r23, %r20, 384;
	setp.ge.s32 	%p54, %r23, %r4;
	@%p54 bra 	$L__BB14_64;
	mul.wide.s32 	%rd44, %r23, 4;
	add.s64 	%rd45, %rd8, %rd44;
	ld.global.f32 	%f35, [%rd45];
	setp.lt.f32 	%p55, %f35, %f1;
	mov.f32 	%f64, %f2;
	@%p55 bra 	$L__BB14_63;
	setp.ltu.f32 	%p56, %f35, %f1;
	setp.geu.f32 	%p57, %f35, %f3;
	or.pred  	%p58, %p56, %p57;
	@%p58 bra 	$L__BB14_61;
	sub.f32 	%f55, %f35, %f1;
	mul.f32 	%f64, %f4, %f55;
	bra.uni 	$L__BB14_63;
$L__BB14_61:
	sub.f32 	%f64, %f35, %f5;
	setp.leu.f32 	%p59, %f64, %f6;
	@%p59 bra 	$L__BB14_63;
	mov.f32 	%f64, %f6;
$L__BB14_63:
	add.s64 	%rd47, %rd9, %rd44;
	st.global.f32 	[%rd47], %f64;
$L__BB14_64:
	add.s32 	%r51, %r51, 4;
	setp.ne.s32 	%p60, %r51, %r52;
	@%p60 bra 	$L__BB14_13;
$L__BB14_65:
	setp.eq.s32 	%p61, %r13, 0;
	@%p61 bra 	$L__BB14_78;
	mul.wide.s32 	%rd48, %r2, 4;
	add.s64 	%rd13, %rd1, %rd48;
	shl.b32 	%r47, %r52, 7;
	add.s32 	%r54, %r6, %r47;
	add.s64 	%rd14, %rd2, %rd48;
	neg.s32 	%r53, %r13;
$L__BB14_67:
	.pragma "nounroll";
	mul.wide.s32 	%rd15, %r54, 4;
	add.s64 	%rd16, %rd13, %rd15;
	setp.ge.s32 	%p62, %r54, %r4;
	@%p62 bra 	$L__BB14_74;
	add.s64 	%rd49, %rd14, %rd15;
	ld.global.f32 	%f39, [%rd49];
	setp.lt.f32 	%p63, %f39, %f1;
	mov.f32 	%f65, %f2;
	@%p63 bra 	$L__BB14_73;
	setp.ltu.f32 	%p64, %f39, %f1;
	setp.geu.f32 	%p65, %f39, %f3;
	or.pred  	%p66, %p64, %p65;
	@%p66 bra 	$L__BB14_71;
	sub.f32 	%f56, %f39, %f1;
	mul.f32 	%f65, %f4, %f56;
	bra.uni 	$L__BB14_73;
$L__BB14_71:
	sub.f32 	%f65, %f39, %f5;
	setp.leu.f32 	%p67, %f65, %f6;
	@%p67 bra 	$L__BB14_73;
	mov.f32 	%f65, %f6;
$L__BB14_73:
	st.global.f32 	[%rd16], %f65;
$L__BB14_74:
	add.s32 	%r54, %r54, 128;
	add.s32 	%r53, %r53, 1;
	setp.eq.s32 	%p68, %r53, 0;
	@%p68 bra 	$L__BB14_78;
	bra.uni 	$L__BB14_67;
$L__BB14_75:
	sub.f32 	%f66, %f43, %f5;
	setp.leu.f32 	%p32, %f66, %f6;
	@%p32 bra 	$L__BB14_77;
	mov.f32 	%f66, %f6;
$L__BB14_77:
	add.s64 	%rd30, %rd17, %rd19;
	st.global.f32 	[%rd30], %f66;
	add.s32 	%r57, %r57, 128;
	add.s32 	%r56, %r56, 1;
	setp.ne.s32 	%p33, %r56, 0;
	@%p33 bra 	$L__BB14_37;
$L__BB14_78:
	ret;

}
	// .globl	_ZN3cub18CUB_300001_SM_10006detail9transform16transform_kernelINS2_10policy_hubILb1EN4cuda3std3__45tupleIJN6thrust24THRUST_300001_SM_1000_NS10device_ptrIfEEEEEE10policy1000ElZ14activationFuncIfEvPT_SI_iSH_SH_SH_SH_SH_SH_EUlRKfE_SC_JPfEEEvT0_iT1_T2_DpNS2_10kernel_argIT3_EE
.visible .entry _ZN3cub18CUB_300001_SM_10006detail9transform16transform_kernelINS2_10policy_hubILb1EN4cuda3std3__45tupleIJN6thrust24THRUST_300001_SM_1000_NS10device_ptrIfEEEEEE10policy1000ElZ14activationFuncIfEvPT_SI_iSH_SH_SH_SH_SH_SH_EUlRKfE_SC_JPfEEEvT0_iT1_T2_DpNS2_10kernel_argIT3_EE(
	.param .u64 _ZN3cub18CUB_300001_SM_10006detail9transform16transform_kernelINS2_10policy_hubILb1EN4cuda3std3__45tupleIJN6thrust24THRUST_300001_SM_1000_NS10device_ptrIfEEEEEE10policy1000ElZ14activationFuncIfEvPT_SI_iSH_SH_SH_SH_SH_SH_EUlRKfE_SC_JPfEEEvT0_iT1_T2_DpNS2_10kernel_argIT3_EE_param_0,
	.param .u32 _ZN3cub18CUB_300001_SM_10006detail9transform16transform_kernelINS2_10policy_hubILb1EN4cuda3std3__45tupleIJN6thrust24THRUST_300001_SM_1000_NS10device_ptrIfEEEEEE10policy1000ElZ14activationFuncIfEvPT_SI_iSH_SH_SH_SH_SH_SH_EUlRKfE_SC_JPfEEEvT0_iT1_T2_DpNS2_10kernel_argIT3_EE_param_1,
	.param .align 4 .b8 _ZN3cub18CUB_300001_SM_10006detail9transform16transform_kernelINS2_10policy_hubILb1EN4cuda3std3__45tupleIJN6thrust24THRUST_300001_SM_1000_NS10device_ptrIfEEEEEE10policy1000ElZ14activationFuncIfEvPT_SI_iSH_SH_SH_SH_SH_SH_EUlRKfE_SC_JPfEEEvT0_iT1_T2_DpNS2_10kernel_argIT3_EE_param_2[24],
	.param .align 8 .b8 _ZN3cub18CUB_300001_SM_10006detail9transform16transform_kernelINS2_10policy_hubILb1EN4cuda3std3__45tupleIJN6thrust24THRUST_300001_SM_1000_NS10device_ptrIfEEEEEE10policy1000ElZ14activationFuncIfEvPT_SI_iSH_SH_SH_SH_SH_SH_EUlRKfE_SC_JPfEEEvT0_iT1_T2_DpNS2_10kernel_argIT3_EE_param_3[8],
	.param .align 8 .b8 _ZN3cub18CUB_300001_SM_10006detail9transform16transform_kernelINS2_10policy_hubILb1EN4cuda3std3__45tupleIJN6thrust24THRUST_300001_SM_1000_NS10device_ptrIfEEEEEE10policy1000ElZ14activationFuncIfEvPT_SI_iSH_SH_SH_SH_SH_SH_EUlRKfE_SC_JPfEEEvT0_iT1_T2_DpNS2_10kernel_argIT3_EE_param_4[16]
)
.maxntid 128
{
	.reg .pred 	%p<69>;
	.reg .b32 	%r<55>;
	.reg .b32 	%f<67>;
	.reg .b64 	%rd<57>;

	ld.param.f32 	%f1, [_ZN3cub18CUB_300001_SM_10006detail9transform16transform_kernelINS2_10policy_hubILb1EN4cuda3std3__45tupleIJN6thrust24THRUST_300001_SM_1000_NS10device_ptrIfEEEEEE10policy1000ElZ14activationFuncIfEvPT_SI_iSH_SH_SH_SH_SH_SH_EUlRKfE_SC_JPfEEEvT0_iT1_T2_DpNS2_10kernel_argIT3_EE_param_2];
	ld.param.f32 	%f2, [_ZN3cub18CUB_300001_SM_10006detail9transform16transform_kernelINS2_10policy_hubILb1EN4cuda3std3__45tupleIJN6thrust24THRUST_300001_SM_1000_NS10device_ptrIfEEEEEE10policy1000ElZ14activationFuncIfEvPT_SI_iSH_SH_SH_SH_SH_SH_EUlRKfE_SC_JPfEEEvT0_iT1_T2_DpNS2_10kernel_argIT3_EE_param_2+4];
	ld.param.f32 	%f3, [_ZN3cub18CUB_300001_SM_10006detail9transform16transform_kernelINS2_10policy_hubILb1EN4cuda3std3__45tupleIJN6thrust24THRUST_300001_SM_1000_NS10device_ptrIfEEEEEE10policy1000ElZ14activationFuncIfEvPT_SI_iSH_SH_SH_SH_SH_SH_EUlRKfE_SC_JPfEEEvT0_iT1_T2_DpNS2_10kernel_argIT3_EE_param_2+8];
	ld.param.f32 	%f4, [_ZN3cub18CUB_300001_SM_10006detail9transform16transform_kernelINS2_10policy_hubILb1EN4cuda3std3__45tupleIJN6thrust24THRUST_300001_SM_1000_NS10device_ptrIfEEEEEE10policy1000ElZ14activationFuncIfEvPT_SI_iSH_SH_SH_SH_SH_SH_EUlRKfE_SC_JPfEEEvT0_iT1_T2_DpNS2_10kernel_argIT3_EE_param_2+12];
	ld.param.f32 	%f5, [_ZN3cub18CUB_300001_SM_10006detail9transform16transform_kernelINS2_10policy_hubILb1EN4cuda3std3__45tupleIJN6thrust24THRUST_300001_SM_1000_NS10device_ptrIfEEEEEE10policy1000ElZ14activationFuncIfEvPT_SI_iSH_SH_SH_SH_SH_SH_EUlRKfE_SC_JPfEEEvT0_iT1_T2_DpNS2_10kernel_argIT3_EE_param_2+16];
	ld.param.f32 	%f6, [_ZN3cub18CUB_300001_SM_10006detail9transform16transform_kernelINS2_10policy_hubILb1EN4cuda3std3__45tupleIJN6thrust24THRUST_300001_SM_1000_NS10device_ptrIfEEEEEE10policy1000ElZ14activationFuncIfEvPT_SI_iSH_SH_SH_SH_SH_SH_EUlRKfE_SC_JPfEEEvT0_iT1_T2_DpNS2_10kernel_argIT3_EE_param_2+20];
	ld.param.u64 	%rd21, [_ZN3cub18CUB_300001_SM_10006detail9transform16transform_kernelINS2_10policy_hubILb1EN4cuda3std3__45tupleIJN6thrust24THRUST_300001_SM_1000_NS10device_ptrIfEEEEEE10policy1000ElZ14activationFuncIfEvPT_SI_iSH_SH_SH_SH_SH_SH_EUlRKfE_SC_JPfEEEvT0_iT1_T2_DpNS2_10kernel_argIT3_EE_param_0];
	ld.param.u64 	%rd22, [_ZN3cub18CUB_300001_SM_10006detail9transform16transform_kernelINS2_10policy_hubILb1EN4cuda3std3__45tupleIJN6thrust24THRUST_300001_SM_1000_NS10device_ptrIfEEEEEE10policy1000ElZ14activationFuncIfEvPT_SI_iSH_SH_SH_SH_SH_SH_EUlRKfE_SC_JPfEEEvT0_iT1_T2_DpNS2_10kernel_argIT3_EE_param_4];
	ld.param.u64 	%rd23, [_ZN3cub18CUB_300001_SM_10006detail9transform16transform_kernelINS2_10policy_hubILb1EN4cuda3std3__45tupleIJN6thrust24THRUST_300001_SM_1000_NS10device_ptrIfEEEEEE10policy1000ElZ14activationFuncIfEvPT_SI_iSH_SH_SH_SH_SH_SH_EUlRKfE_SC_JPfEEEvT0_iT1_T2_DpNS2_10kernel_argIT3_EE_param_3];
	ld.param.u32 	%r37, [_ZN3cub18CUB_300001_SM_10006detail9transform16transform_kernelINS2_10policy_hubILb1EN4cuda3std3__45tupleIJN6thrust24THRUST_300001_SM_1000_NS10device_ptrIfEEEEEE10policy1000ElZ14activationFuncIfEvPT_SI_iSH_SH_SH_SH_SH_SH_EUlRKfE_SC_JPfEEEvT0_iT1_T2_DpNS2_10kernel_argIT3_EE_param_1];
	cvta.to.global.u64 	%rd1, %rd23;
	cvta.to.global.u64 	%rd2, %rd22;
	shl.b32 	%r1, %r37, 7;
	mov.u32 	%r38, %ctaid.x;
	cvt.u64.u32 	%rd24, %r38;
	cvt.s64.s32 	%rd25, %r1;
	mul.lo.s64 	%rd3, %rd25, %rd24;
	sub.s64 	%rd26, %rd21, %rd3;
	min.s64 	%rd27, %rd26, %rd25;
	cvt.u32.u64 	%r2, %rd27;
	shl.b32 	%r3, %r2, 2;
	mov.u32 	%r4, %tid.x;
	shl.b32 	%r45, %r4, 7;
	setp.ge.s32 	%p1, %r45, %r3;
	@%p1 bra 	$L__BB15_3;
	shl.b64 	%rd28, %rd3, 2;
	add.s64 	%rd29, %rd2, %rd28;
	mul.wide.u32 	%rd30, %r4, 128;
	add.s64 	%rd56, %rd29, %rd30;
$L__BB15_2:
	.pragma "nounroll";
	// begin inline asm
	prefetch.global.L2 [%rd56];
	// end inline asm
	add.s32 	%r45, %r45, 16384;
	add.s64 	%rd56, %rd56, 16384;
	setp.lt.s32 	%p2, %r45, %r3;
	@%p2 bra 	$L__BB15_2;
$L__BB15_3:
	setp.eq.s32 	%p3, %r1, %r2;
	@%p3 bra 	$L__BB15_11;
	setp.lt.s32 	%p4, %r37, 1;
	@%p4 bra 	$L__BB15_78;
	and.b32  	%r8, %r37, 3;
	setp.lt.u32 	%p5, %r37, 4;
	mov.b32 	%r52, 0;
	@%p5 bra 	$L__BB15_65;
	shl.b64 	%rd32, %rd3, 2;
	add.s64 	%rd7, %rd2, %rd32;
	add.s64 	%rd8, %rd1, %rd32;
	and.b32  	%r52, %r37, 2147483644;
	mov.b32 	%r48, 0;
$L__BB15_7:
	shl.b32 	%r41, %r48, 7;
	add.s32 	%r18, %r41, %r4;
	setp.ge.s32 	%p6, %r18, %r2;
	@%p6 bra 	$L__BB15_43;
	mul.wide.s32 	%rd33, %r18, 4;
	add.s64 	%rd34, %rd7, %rd33;
	ld.global.f32 	%f23, [%rd34];
	setp.lt.f32 	%p7, %f23, %f1;
	mov.f32 	%f61, %f2;
	@%p7 bra 	$L__BB15_42;
	setp.ltu.f32 	%p8, %f23, %f1;
	setp.geu.f32 	%p9, %f23, %f3;
	or.pred  	%p10, %p8, %p9;
	@%p10 bra 	$L__BB15_40;
	sub.f32 	%f47, %f23, %f1;
	mul.f32 	%f61, %f4, %f47;
	bra.uni 	$L__BB15_42;
$L__BB15_11:
	setp.lt.s32 	%p39, %r37, 1;
	@%p39 bra 	$L__BB15_78;
	and.b32  	%r10, %r37, 3;
	setp.lt.u32 	%p40, %r37, 4;
	mov.b32 	%r49, 0;
	@%p40 bra 	$L__BB15_35;
	and.b32  	%r49, %r37, 2147483644;
	neg.s32 	%r47, %r49;
	shl.b64 	%rd51, %rd3, 2;
	add.s64 	%rd52, %rd51, 1024;
	add.s64 	%rd9, %rd2, %rd52;
	add.s64 	%rd10, %rd1, %rd52;
	mov.u32 	%r46, %r4;
$L__BB15_14:
	mul.wide.s32 	%rd11, %r46, 4;
	add.s64 	%rd12, %rd9, %rd11;
	ld.global.f32 	%f7, [%rd12+-1024];
	setp.lt.f32 	%p41, %f7, %f1;
	mov.f32 	%f57, %f2;
	@%p41 bra 	$L__BB15_19;
	setp.ltu.f32 	%p42, %f7, %f1;
	setp.geu.f32 	%p43, %f7, %f3;
	or.pred  	%p44, %p42, %p43;
	@%p44 bra 	$L__BB15_17;
	sub.f32 	%f52, %f7, %f1;
	mul.f32 	%f57, %f4, %f52;
	bra.uni 	$L__BB15_19;
$L__BB15_17:
	sub.f32 	%f57, %f7, %f5;
	setp.leu.f32 	%p45, %f57, %f6;
	@%p45 bra 	$L__BB15_19;
	mov.f32 	%f57, %f6;
$L__BB15_19:
	add.s64 	%rd13, %rd10, %rd11;
	st.global.f32 	[%rd13+-1024], %f57;
	ld.global.f32 	%f11, [%rd12+-512];
	setp.lt.f32 	%p46, %f11, %f1;
	mov.f32 	%f58, %f2;
	@%p46 bra 	$L__BB15_24;
	setp.ltu.f32 	%p47, %f11, %f1;
	setp.geu.f32 	%p48, %f11, %f3;
	or.pred  	%p49, %p47, %p48;
	@%p49 bra 	$L__BB15_22;
	sub.f32 	%f53, %f11, %f1;
	mul.f32 	%f58, %f4, %f53;
	bra.uni 	$L__BB15_24;
$L__BB15_22:
	sub.f32 	%f58, %f11, %f5;
	setp.leu.f32 	%p50, %f58, %f6;
	@%p50 bra 	$L__BB15_24;
	mov.f32 	%f58, %f6;
$L__BB15_24:
	st.global.f32 	[%rd13+-512], %f58;
	ld.global.f32 	%f15, [%rd12];
	setp.lt.f32 	%p51, %f15, %f1;
	mov.f32 	%f59, %f2;
	@%p51 bra 	$L__BB15_29;
	setp.ltu.f32 	%p52, %f15, %f1;
	setp.geu.f32 	%p53, %f15, %f3;
	or.pred  	%p54, %p52, %p53;
	@%p54 bra 	$L__BB15_27;
	sub.f32 	%f54, %f15, %f1;
	mul.f32 	%f59, %f4, %f54;
	bra.uni 	$L__BB15_29;
$L__BB15_27:
	sub.f32 	%f59, %f15, %f5;
	setp.leu.f32 	%p55, %f59, %f6;
	@%p55 bra 	$L__BB15_29;
	mov.f32 	%f59, %f6;
$L__BB15_29:
	st.global.f32 	[%rd13], %f59;
	ld.global.f32 	%f19, [%rd12+512];
	setp.lt.f32 	%p56, %f19, %f1;
	mov.f32 	%f60, %f2;
	@%p56 bra 	$L__BB15_34;
	setp.ltu.f32 	%p57, %f19, %f1;
	setp.geu.f32 	%p58, %f19, %f3;
	or.pred  	%p59, %p57, %p58;
	@%p59 bra 	$L__BB15_32;
	sub.f32 	%f55, %f19, %f1;
	mul.f32 	%f60, %f4, %f55;
	bra.uni 	$L__BB15_34;
$L__BB15_32:
	sub.f32 	%f60, %f19, %f5;
	setp.leu.f32 	%p60, %f60, %f6;
	@%p60 bra 	$L__BB15_34;
	mov.f32 	%f60, %f6;
$L__BB15_34:
	st.global.f32 	[%rd13+512], %f60;
	add.s32 	%r47, %r47, 4;
	add.s32 	%r46, %r46, 512;
	setp.eq.s32 	%p61, %r47, 0;
	@%p61 bra 	$L__BB15_35;
	bra.uni 	$L__BB15_14;
$L__BB15_35:
	setp.eq.s32 	%p62, %r10, 0;
	@%p62 bra 	$L__BB15_78;
	shl.b64 	%rd53, %rd3, 2;
	add.s64 	%rd14, %rd1, %rd53;
	shl.b32 	%r44, %r49, 7;
	add.s32 	%r51, %r4, %r44;
	add.s64 	%rd15, %rd2, %rd53;
	neg.s32 	%r50, %r10;
$L__BB15_37:
	.pragma "nounroll";
	mul.wide.s32 	%rd16, %r51, 4;
	add.s64 	%rd54, %rd15, %rd16;
	ld.global.f32 	%f39, [%rd54];
	setp.lt.f32 	%p63, %f39, %f1;
	mov.f32 	%f65, %f2;
	@%p63 bra 	$L__BB15_73;
	setp.ltu.f32 	%p64, %f39, %f1;
	setp.geu.f32 	%p65, %f39, %f3;
	or.pred  	%p66, %p64, %p65;
	@%p66 bra 	$L__BB15_71;
	sub.f32 	%f56, %f39, %f1;
	mul.f32 	%f65, %f4, %f56;
	bra.uni 	$L__BB15_73;
$L__BB15_40:
	sub.f32 	%f61, %f23, %f5;
	setp.leu.f32 	%p11, %f61, %f6;
	@%p11 bra 	$L__BB15_42;
	mov.f32 	%f61, %f6;
$L__BB15_42:
	add.s64 	%rd36, %rd8, %rd33;
	st.global.f32 	[%rd36], %f61;
$L__BB15_43:
	add.s32 	%r19, %r18, 128;
	setp.ge.s32 	%p12, %r19, %r2;
	@%p12 bra 	$L__BB15_50;
	mul.wide.s32 	%rd37, %r19, 4;
	add.s64 	%rd38, %rd7, %rd37;
	ld.global.f32 	%f27, [%rd38];
	setp.lt.f32 	%p13, %f27, %f1;
	mov.f32 	%f62, %f2;
	@%p13 bra 	$L__BB15_49;
	setp.ltu.f32 	%p14, %f27, %f1;
	setp.geu.f32 	%p15, %f27, %f3;
	or.pred  	%p16, %p14, %p15;
	@%p16 bra 	$L__BB15_47;
	sub.f32 	%f48, %f27, %f1;
	mul.f32 	%f62, %f4, %f48;
	bra.uni 	$L__BB15_49;
$L__BB15_47:
	sub.f32 	%f62, %f27, %f5;
	setp.leu.f32 	%p17, %f62, %f6;
	@%p17 bra 	$L__BB15_49;
	mov.f32 	%f62, %f6;
$L__BB15_49:
	add.s64 	%rd40, %rd8, %rd37;
	st.global.f32 	[%rd40], %f62;
$L__BB15_50:
	add.s32 	%r20, %r18, 256;
	setp.ge.s32 	%p18, %r20, %r2;
	@%p18 bra 	$L__BB15_57;
	mul.wide.s32 	%rd41, %r20, 4;
	add.s64 	%rd42, %rd7, %rd41;
	ld.global.f32 	%f31, [%rd42];
	setp.lt.f32 	%p19, %f31, %f1;
	mov.f32 	%f63, %f2;
	@%p19 bra 	$L__BB15_56;
	setp.ltu.f32 	%p20, %f31, %f1;
	setp.geu.f32 	%p21, %f31, %f3;
	or.pred  	%p22, %p20, %p21;
	@%p22 bra 	$L__BB15_54;
	sub.f32 	%f49, %f31, %f1;
	mul.f32 	%f63, %f4, %f49;
	bra.uni 	$L__BB15_56;
$L__BB15_54:
	sub.f32 	%f63, %f31, %f5;
	setp.leu.f32 	%p23, %f63, %f6;
	@%p23 bra 	$L__BB15_56;
	mov.f32 	%f63, %f6;
$L__BB15_56:
	add.s64 	%rd44, %rd8, %rd41;
	st.global.f32 	[%rd44], %f63;
$L__BB15_57:
	add.s32 	%r21, %r18, 384;
	setp.ge.s32 	%p24, %r21, %r2;
	@%p24 bra 	$L__BB15_64;
	mul.wide.s32 	%rd45, %r21, 4;
	add.s64 	%rd46, %rd7, %rd45;
	ld.global.f32 	%f35, [%rd46];
	setp.lt.f32 	%p25, %f35, %f1;
	mov.f32 	%f64, %f2;
	@%p25 bra 	$L__BB15_63;
	setp.ltu.f32 	%p26, %f35, %f1;
	setp.geu.f32 	%p27, %f35, %f3;
	or.pred  	%p28, %p26, %p27;
	@%p28 bra 	$L__BB15_61;
	sub.f32 	%f50, %f35, %f1;
	mul.f32 	%f64, %f4, %f50;
	bra.uni 	$L__BB15_63;
$L__BB15_61:
	sub.f32 	%f64, %f35, %f5;
	setp.leu.f32 	%p29, %f64, %f6;
	@%p29 bra 	$L__BB15_63;
	mov.f32 	%f64, %f6;
$L__BB15_63:
	add.s64 	%rd48, %rd8, %rd45;
	st.global.f32 	[%rd48], %f64;
$L__BB15_64:
	add.s32 	%r48, %r48, 4;
	setp.eq.s32 	%p30, %r48, %r52;
	@%p30 bra 	$L__BB15_65;
	bra.uni 	$L__BB15_7;
$L__BB15_65:
	setp.eq.s32 	%p31, %r8, 0;
	@%p31 bra 	$L__BB15_78;
	shl.b64 	%rd49, %rd3, 2;
	add.s64 	%rd17, %rd1, %rd49;
	shl.b32 	%r42, %r52, 7;
	add.s32 	%r54, %r4, %r42;
	add.s64 	%rd18, %rd2, %rd49;
	neg.s32 	%r53, %r8;
$L__BB15_67:
	.pragma "nounroll";
	mul.wide.s32 	%rd19, %r54, 4;
	add.s64 	%rd20, %rd17, %rd19;
	setp.ge.s32 	%p32, %r54, %r2;
	@%p32 bra 	$L__BB15_77;
	add.s64 	%rd50, %rd18, %rd19;
	ld.global.f32 	%f43, [%rd50];
	setp.lt.f32 	%p33, %f43, %f1;
	mov.f32 	%f66, %f2;
	@%p33 bra 	$L__BB15_76;
	setp.ltu.f32 	%p34, %f43, %f1;
	setp.geu.f32 	%p35, %f43, %f3;
	or.pred  	%p36, %p34, %p35;
	@%p36 bra 	$L__BB15_74;
	sub.f32 	%f51, %f43, %f1;
	mul.f32 	%f66, %f4, %f51;
	bra.uni 	$L__BB15_76;
$L__BB15_71:
	sub.f32 	%f65, %f39, %f5;
	setp.leu.f32 	%p67, %f65, %f6;
	@%p67 bra 	$L__BB15_73;
	mov.f32 	%f65, %f6;
$L__BB15_73:
	add.s64 	%rd55, %rd14, %rd16;
	st.global.f32 	[%rd55], %f65;
	add.s32 	%r51, %r51, 128;
	add.s32 	%r50, %r50, 1;
	setp.eq.s32 	%p68, %r50, 0;
	@%p68 bra 	$L__BB15_78;
	bra.uni 	$L__BB15_37;
$L__BB15_74:
	sub.f32 	%f66, %f43, %f5;
	setp.leu.f32 	%p37, %f66, %f6;
	@%p37 bra 	$L__BB15_76;
	mov.f32 	%f66, %f6;
$L__BB15_76:
	st.global.f32 	[%rd20], %f66;
$L__BB15_77:
	add.s32 	%r54, %r54, 128;
	add.s32 	%r53, %r53, 1;
	setp.ne.s32 	%p38, %r53, 0;
	@%p38 bra 	$L__BB15_67;
$L__BB15_78:
	ret;

}


// ===== COMPILED SASS (sm_100) =====

	.target	sm_100

	.elftype	@"ET_EXEC"


//--------------------- .note.nv.tkinfo           --------------------------
	.section	.note.nv.tkinfo,"",@"SHT_NOTE"
	.sectionflags	@"SHF_NOTE_NV_TKINFO"
	.tkinfo
        /*0018*/ 	.word	0x00000002
        /*0030*/ 	.string	""
        /*0030*/ 	.string	"ptxas"
        /*0030*/ 	.string	"Cuda compilation tools, release 13.0, V13.0.88"
        /*0030*/ 	.string	"Build cuda_13.0.r13.0/compiler.36424714_0"
        /*0030*/ 	.string	"-arch sm_100 -m 64 "



//--------------------- .note.nv.cuinfo           --------------------------
	.section	.note.nv.cuinfo,"",@"SHT_NOTE"
	.sectionflags	@"SHF_NOTE_NV_CUINFO"
        /*0018*/ 	.short	0x0002
        /*001a*/ 	.short	0x0064
        /*001c*/ 	.short	0x0082
	.zero		2


//--------------------- .nv.info                  --------------------------
	.section	.nv.info,"",@"SHT_CUDA_INFO"
	.align	4


	//----- nvinfo : EIATTR_REGCOUNT
	.align		4
        /*0000*/ 	.byte	0x04, 0x2f
        /*0002*/ 	.short	(.L_46 - .L_45)
	.align		4
.L_45:
        /*0004*/ 	.word	index@(_Z16CudaMatrixNegateIfEviPT_S1_)
        /*0008*/ 	.word	0x00000016


	//----- nvinfo : EIATTR_FRAME_SIZE
	.align		4
.L_46:
        /*000c*/ 	.byte	0x04, 0x11
        /*000e*/ 	.short	(.L_48 - .L_47)
	.align		4
.L_47:
        /*0010*/ 	.word	index@(_Z16CudaMatrixNegateIfEviPT_S1_)
        /*0014*/ 	.word	0x00000000


	//----- nvinfo : EIATTR_REGCOUNT
	.align		4
.L_48:
        /*0018*/ 	.byte	0x04, 0x2f
        /*001a*/ 	.short	(.L_50 - .L_49)
	.align		4
.L_49:
        /*001c*/ 	.word	index@(_Z13CudaMatrixAddIfEviT_PS0_S0_S1_)
        /*0020*/ 	.word	0x00000014


	//----- nvinfo : EIATTR_FRAME_SIZE
	.align		4
.L_50:
        /*0024*/ 	.byte	0x04, 0x11
        /*0026*/ 	.short	(.L_52 - .L_51)
	.align		4
.L_51:
        /*0028*/ 	.word	index@(_Z13CudaMatrixAddIfEviT_PS0_S0_S1_)
        /*002c*/ 	.word	0x00000000


	//----- nvinfo : EIATTR_REGCOUNT
	.align		4
.L_52:
        /*0030*/ 	.byte	0x04, 0x2f
        /*0032*/ 	.short	(.L_54 - .L_53)
	.align		4
.L_53:
        /*0034*/ 	.word	index@(_Z29CudaSparseMatrixInd2VectorIndiiPiS_S_)
        /*0038*/ 	.word	0x00000018


	//----- nvinfo : EIATTR_FRAME_SIZE
	.align		4
.L_54:
        /*003c*/ 	.byte	0x04, 0x11
        /*003e*/ 	.short	(.L_56 - .L_55)
	.align		4
.L_55:
        /*0040*/ 	.word	index@(_Z29CudaSparseMatrixInd2VectorIndiiPiS_S_)
        /*0044*/ 	.word	0x00000000


	//----- nvinfo : EIATTR_REGCOUNT
	.align		4
.L_56:
        /*0048*/ 	.byte	0x04, 0x2f
        /*004a*/ 	.short	(.L_58 - .L_57)
	.align		4
.L_57:
        /*004c*/ 	.word	index@(_Z14activationFuncIfEvPT_S1_iS0_S0_S0_S0_S0_S0_)
        /*0050*/ 	.word	0x00000010


	//----- nvinfo : EIATTR_FRAME_SIZE
	.align		4
.L_58:
        /*0054*/ 	.byte	0x04, 0x11
        /*0056*/ 	.short	(.L_60 - .L_59)
	.align		4
.L_59:
        /*0058*/ 	.word	index@(_Z14activationFuncIfEvPT_S1_iS0_S0_S0_S0_S0_S0_)
        /*005c*/ 	.word	0x00000000


	//----- nvinfo : EIATTR_REGCOUNT
	.align		4
.L_60:
        /*0060*/ 	.byte	0x04, 0x2f
        /*0062*/ 	.short	(.L_62 - .L_61)
	.align		4
.L_61:
        /*0064*/ 	.word	index@(_Z13permuteWeightIfEviPT_S1_Pi)
        /*0068*/ 	.word	0x0000001a


	//----- nvinfo : EIATTR_FRAME_SIZE
	.align		4
.L_62:
        /*006c*/ 	.byte	0x04, 0x11
        /*006e*/ 	.short	(.L_64 - .L_63)
	.align		4
.L_63:
        /*0070*/ 	.word	index@(_Z13permuteWeightIfEviPT_S1_Pi)
        /*0074*/ 	.word	0x00000000


	//----- nvinfo : EIATTR_REGCOUNT
	.align		4
.L_64:
        /*0078*/ 	.byte	0x04, 0x2f
        /*007a*/ 	.short	(.L_66 - .L_65)
	.align		4
.L_65:
        /*007c*/ 	.word	index@(_ZN3cub18CUB_300001_SM_10006detail11EmptyKernelIvEEvv)
        /*0080*/ 	.word	0x00000004


	//----- nvinfo : EIATTR_FRAME_SIZE
	.align		4
.L_66:
        /*0084*/ 	.byte	0x04, 0x11
        /*0086*/ 	.short	(.L_68 - .L_67)
	.align		4
.L_67:
        /*0088*/ 	.word	index@(_ZN3cub18CUB_300001_SM_10006detail11EmptyKernelIvEEvv)
        /*008c*/ 	.word	0x00000000


	//----- nvinfo : EIATTR_REGCOUNT
	.align		4
.L_68:
        /*0090*/ 	.byte	0x04, 0x2f
        /*0092*/ 	.short	(.L_70 - .L_69)
	.align		4
.L_69:
        /*0094*/ 	.word	index@(_ZN3cub18CUB_300001_SM_10006detail9transform16transform_kernelINS2_10policy_hubILb0EN4cuda3std3__45tupleIJN6thrust24THRUST_300001_SM_1000_NS10device_ptrIfEEEEEE10policy1000EiNS7_6negateIfEESC_JPfEEEvT0_iT1_T2_DpNS2_10kernel_argIT3_EE)
        /*0098*/ 	.word	0x00000020


	//----- nvinfo : EIATTR_FRAME_SIZE
	.align		4
.L_70:
        /*009c*/ 	.byte	0x04, 0x11
        /*009e*/ 	.short	(.L_72 - .L_71)
	.align		4
.L_71:
        /*00a0*/ 	.word	index@($__internal_1_$__cuda_sm20_div_u64)
        /*00a4*/ 	.word	0x00000000


	//----- nvinfo : EIATTR_FRAME_SIZE
	.align		4
.L_72:
        /*00a8*/ 	.byte	0x04, 0x11
        /*00aa*/ 	.short	(.L_74 - .L_73)
	.align		4
.L_73:
        /*00ac*/ 	.word	index@(_ZN3cub18CUB_300001_SM_10006detail9transform16transform_kernelINS2_10policy_hubILb0EN4cuda3std3__45tupleIJN6thrust24THRUST_300001_SM_1000_NS10device_ptrIfEEEEEE10policy1000EiNS7_6negateIfEESC_JPfEEEvT0_iT1_T2_DpNS2_10kernel_argIT3_EE)
        /*00b0*/ 	.word	0x00000000


	//----- nvinfo : EIATTR_REGCOUNT
	.align		4
.L_74:
        /*00b4*/ 	.byte	0x04, 0x2f
        /*00b6*/ 	.short	(.L_76 - .L_75)
	.align		4
.L_75:
        /*00b8*/ 	.word	index@(_ZN3cub18CUB_300001_SM_10006detail9transform16transform_kernelINS2_10policy_hubILb0EN4cuda3std3__45tupleIJN6thrust24THRUST_300001_SM_1000_NS10device_ptrIfEEEEEE10policy1000ElNS7_6negateIfEESC_JPfEEEvT0_iT1_T2_DpNS2_10kernel_argIT3_EE)
        /*00bc*/ 	.word	0x0000001f


	//----- nvinfo : EIATTR_FRAME_SIZE
	.align		4
.L_76:
        /*00c0*/ 	.byte	0x04, 0x11
        /*00c2*/ 	.short	(.L_78 - .L_77)
	.align		4
.L_77:
        /*00c4*/ 	.word	index@($__internal_0_$__cuda_sm20_div_u64)
        /*00c8*/ 	.word	0x00000000


	//----- nvinfo : EIATTR_FRAME_SIZE
	.align		4
.L_78:
        /*00cc*/ 	.byte	0x04, 0x11
        /*00ce*/ 	.short	(.L_80 - .L_79)
	.align		4
.L_79:
        /*00d0*/ 	.word	index@(_ZN3cub18CUB_300001_SM_10006detail9transform16transform_kernelINS2_10policy_hubILb0EN4cuda3std3__45tupleIJN6thrust24THRUST_300001_SM_1000_NS10device_ptrIfEEEEEE10policy1000ElNS7_6negateIfEESC_JPfEEEvT0_iT1_T2_DpNS2_10kernel_argIT3_EE)
        /*00d4*/ 	.word	0x00000000


	//----- nvinfo : EIATTR_REGCOUNT
	.align		4
.L_80:
        /*00d8*/ 	.byte	0x04, 0x2f
        /*00da*/ 	.short	(.L_82 - .L_81)
	.align		4
.L_81:
        /*00dc*/ 	.word	index@(_ZN3cub18CUB_300001_SM_10006detail9transform16transform_kernelINS2_10policy_hubILb1EN4cuda3std3__45tupleIJN6thrust24THRUST_300001_SM_1000_NS20permutation_iteratorINSA_10device_ptrIfEENSC_IiEEEEEEEE10policy1000EiNS7_10__identityESD_JSF_EEEvT0_iT1_T2_DpNS2_10kernel_argIT3_EE)
        /*00e0*/ 	.word	0x00000020


	//----- nvinfo : EIATTR_FRAME_SIZE
	.align		4
.L_82:
        /*00e4*/ 	.byte	0x04, 0x11
        /*00e6*/ 	.short	(.L_84 - .L_83)
	.align		4
.L_83:
        /*00e8*/ 	.word	index@(_ZN3cub18CUB_300001_SM_10006detail9transform16transform_kernelINS2_10policy_hubILb1EN4cuda3std3__45tupleIJN6thrust24THRUST_300001_SM_1000_NS20permutation_iteratorINSA_10device_ptrIfEENSC_IiEEEEEEEE10policy1000EiNS7_10__identityESD_JSF_EEEvT0_iT1_T2_DpNS2_10kernel_argIT3_EE)
        /*00ec*/ 	.word	0x00000000


	//----- nvinfo : EIATTR_REGCOUNT
	.align		4
.L_84:
        /*00f0*/ 	.byte	0x04, 0x2f
        /*00f2*/ 	.short	(.L_86 - .L_85)
	.align		4
.L_85:
        /*00f4*/ 	.word	index@(_ZN3cub18CUB_300001_SM_10006detail9transform16transform_kernelINS2_10policy_hubILb1EN4cuda3std3__45tupleIJN6thrust24THRUST_300001_SM_1000_NS20permutation_iteratorINSA_10device_ptrIfEENSC_IiEEEEEEEE10policy1000ElNS7_10__identityESD_JSF_EEEvT0_iT1_T2_DpNS2_10kernel_argIT3_EE)
        /*00f8*/ 	.word	0x00000020


	//----- nvinfo : EIATTR_FRAME_SIZE
	.align		4
.L_86:
        /*00fc*/ 	.byte	0x04, 0x11
        /*00fe*/ 	.short	(.L_88 - .L_87)
	.align		4
.L_87:
        /*0100*/ 	.word	index@(_ZN3cub18CUB_300001_SM_10006detail9transform16transform_kernelINS2_10policy_hubILb1EN4cuda3std3__45tupleIJN6thrust24THRUST_300001_SM_1000_NS20permutation_iteratorINSA_10device_ptrIfEENSC_IiEEEEEEEE10policy1000ElNS7_10__identityESD_JSF_EEEvT0_iT1_T2_DpNS2_10kernel_argIT3_EE)
        /*0104*/ 	.word	0x00000000


	//----- nvinfo : EIATTR_REGCOUNT
	.align		4
.L_88:
        /*0108*/ 	.byte	0x04, 0x2f
        /*010a*/ 	.short	(.L_90 - .L_89)
	.align		4
.L_89:
        /*010c*/ 	.word	index@(_ZN3cub18CUB_300001_SM_10006detail9transform16transform_kernelINS2_10policy_hubILb1EN4cuda3std3__45tupleIJN6thrust24THRUST_300001_SM_1000_NS10device_ptrIfEESC_EEEE10policy1000EiZ13CudaMatrixAddIfEviT_PSH_SH_SI_EUlffE_SC_JPfSK_EEEvT0_iT1_T2_DpNS2_10kernel_argIT3_EE)
        /*0110*/ 	.word	0x0000001e


	//----- nvinfo : EIATTR_FRAME_SIZE
	.align		4
.L_90:
        /*0114*/ 	.byte	0x04, 0x11
        /*0116*/ 	.short	(.L_92 - .L_91)
	.align		4
.L_91:
        /*0118*/ 	.word	index@(_ZN3cub18CUB_300001_SM_10006detail9transform16transform_kernelINS2_10policy_hubILb1EN4cuda3std3__45tupleIJN6thrust24THRUST_300001_SM_1000_NS10device_ptrIfEESC_EEEE10policy1000EiZ13CudaMatrixAddIfEviT_PSH_SH_SI_EUlffE_SC_JPfSK_EEEvT0_iT1_T2_DpNS2_10kernel_argIT3_EE)
        /*011c*/ 	.word	0x00000000


	//----- nvinfo : EIATTR_REGCOUNT
	.align		4
.L_92:
        /*0120*/ 	.byte	0x04, 0x2f
        /*0122*/ 	.short	(.L_94 - .L_93)
	.align		4
.L_93:
        /*0124*/ 	.word	index@(_ZN3cub18CUB_300001_SM_10006detail9transform16transform_kernelINS2_10policy_hubILb1EN4cuda3std3__45tupleIJN6thrust24THRUST_300001_SM_1000_NS10device_ptrIfEESC_EEEE10policy1000ElZ13CudaMatrixAddIfEviT_PSH_SH_SI_EUlffE_SC_JPfSK_EEEvT0_iT1_T2_DpNS2_10kernel_argIT3_EE)
        /*0128*/ 	.word	0x0000001b


	//----- nvinfo : EIATTR_FRAME_SIZE
	.align		4
.L_94:
        /*012c*/ 	.byte	0x04, 0x11
        /*012e*/ 	.short	(.L_96 - .L_95)
	.align		4
.L_95:
        /*0130*/ 	.word	index@(_ZN3cub18CUB_300001_SM_10006detail9transform16transform_kernelINS2_10policy_hubILb1EN4cuda3std3__45tupleIJN6thrust24THRUST_300001_SM_1000_NS10device_ptrIfEESC_EEEE10policy1000ElZ13CudaMatrixAddIfEviT_PSH_SH_SI_EUlffE_SC_JPfSK_EEEvT0_iT1_T2_DpNS2_10kernel_argIT3_EE)
        /*0134*/ 	.word	0x00000000


	//----- nvinfo : EIATTR_REGCOUNT
	.align		4
.L_96:
        /*0138*/ 	.byte	0x04, 0x2f
        /*013a*/ 	.short	(.L_98 - .L_97)
	.align		4
.L_97:
        /*013c*/ 	.word	index@(_ZN3cub18CUB_300001_SM_10006detail9transform16transform_kernelINS2_10policy_hubILb1EN4cuda3std3__45tupleIJN6thrust24THRUST_300001_SM_1000_NS10device_ptrIiEESC_EEEE10policy1000EiZ29CudaSparseMatrixInd2VectorIndiiPiSG_SG_EUliiE_SC_JSG_SG_EEEvT0_iT1_T2_DpNS2_10kernel_argIT3_EE)
        /*0140*/ 	.word	0x0000001e


	//----- nvinfo : EIATTR_FRAME_SIZE
	.align		4
.L_98:
        /*0144*/ 	.byte	0x04, 0x11
        /*0146*/ 	.short	(.L_100 - .L_99)
	.align		4
.L_99:
        /*0148*/ 	.word	index@(_ZN3cub18CUB_300001_SM_10006detail9transform16transform_kernelINS2_10policy_hubILb1EN4cuda3std3__45tupleIJN6thrust24THRUST_300001_SM_1000_NS10device_ptrIiEESC_EEEE10policy1000EiZ29CudaSparseMatrixInd2VectorIndiiPiSG_SG_EUliiE_SC_JSG_SG_EEEvT0_iT1_T2_DpNS2_10kernel_argIT3_EE)
        /*014c*/ 	.word	0x00000000


	//----- nvinfo : EIATTR_REGCOUNT
	.align		4
.L_100:
        /*0150*/ 	.byte	0x04, 0x2f
        /*0152*/ 	.short	(.L_102 - .L_101)
	.align		4
.L_101:
        /*0154*/ 	.word	index@(_ZN3cub18CUB_300001_SM_10006detail9transform16transform_kernelINS2_10policy_hubILb1EN4cuda3std3__45tupleIJN6thrust24THRUST_300001_SM_1000_NS10device_ptrIiEESC_EEEE10policy1000ElZ29CudaSparseMatrixInd2VectorIndiiPiSG_SG_EUliiE_SC_JSG_SG_EEEvT0_iT1_T2_DpNS2_10kernel_argIT3_EE)
        /*0158*/ 	.word	0x00000020


	//----- nvinfo : EIATTR_FRAME_SIZE
	.align		4
.L_102:
        /*015c*/ 	.byte	0x04, 0x11
        /*015e*/ 	.short	(.L_104 - .L_103)
	.align		4
.L_103:
        /*0160*/ 	.word	index@(_ZN3cub18CUB_300001_SM_10006detail9transform16transform_kernelINS2_10policy_hubILb1EN4cuda3std3__45tupleIJN6thrust24THRUST_300001_SM_1000_NS10device_ptrIiEESC_EEEE10policy1000ElZ29CudaSparseMatrixInd2VectorIndiiPiSG_SG_EUliiE_SC_JSG_SG_EEEvT0_iT1_T2_DpNS2_10kernel_argIT3_EE)
        /*0164*/ 	.word	0x00000000


	//----- nvinfo : EIATTR_REGCOUNT
	.align		4
.L_104:
        /*0168*/ 	.byte	0x04, 0x2f
        /*016a*/ 	.short	(.L_106 - .L_105)
	.align		4
.L_105:
        /*016c*/ 	.word	index@(_ZN3cub18CUB_300001_SM_10006detail9transform16transform_kernelINS2_10policy_hubILb1EN4cuda3std3__45tupleIJN6thrust24THRUST_300001_SM_1000_NS10device_ptrIfEEEEEE10policy1000EiZ14activationFuncIfEvPT_SI_iSH_SH_SH_SH_SH_SH_EUlRKfE_SC_JPfEEEvT0_iT1_T2_DpNS2_10kernel_argIT3_EE)
        /*0170*/ 	.word	0x00000016


	//----- nvinfo : EIATTR_FRAME_SIZE
	.align		4
.L_106:
        /*0174*/ 	.byte	0x04, 0x11
        /*0176*/ 	.short	(.L_108 - .L_107)
	.align		4
.L_107:
        /*0178*/ 	.word	index@(_ZN3cub18CUB_300001_SM_10006detail9transform16transform_kernelINS2_10policy_hubILb1EN4cuda3std3__45tupleIJN6thrust24THRUST_300001_SM_1000_NS10device_ptrIfEEEEEE10policy1000EiZ14activationFuncIfEvPT_SI_iSH_SH_SH_SH_SH_SH_EUlRKfE_SC_JPfEEEvT0_iT1_T2_DpNS2_10kernel_argIT3_EE)
        /*017c*/ 	.word	0x00000000


	//----- nvinfo : EIATTR_REGCOUNT
	.align		4
.L_108:
        /*0180*/ 	.byte	0x04, 0x2f
        /*0182*/ 	.short	(.L_110 - .L_109)
	.align		4
.L_109:
        /*0184*/ 	.word	index@(_ZN3cub18CUB_300001_SM_10006detail9transform16transform_kernelINS2_10policy_hubILb1EN4cuda3std3__45tupleIJN6thrust24THRUST_300001_SM_1000_NS10device_ptrIfEEEEEE10policy1000ElZ14activationFuncIfEvPT_SI_iSH_SH_SH_SH_SH_SH_EUlRKfE_SC_JPfEEEvT0_iT1_T2_DpNS2_10kernel_argIT3_EE)
        /*0188*/ 	.word	0x00000018


	//----- nvinfo : EIATTR_FRAME_SIZE
	.align		4
.L_110:
        /*018c*/ 	.byte	0x04, 0x11
        /*018e*/ 	.short	(.L_112 - .L_111)
	.align		4
.L_111:
        /*0190*/ 	.word	index@(_ZN3cub18CUB_300001_SM_10006detail9transform16transform_kernelINS2_10policy_hubILb1EN4cuda3std3__45tupleIJN6thrust24THRUST_300001_SM_1000_NS10device_ptrIfEEEEEE10policy1000ElZ14activationFuncIfEvPT_SI_iSH_SH_SH_SH_SH_SH_EUlRKfE_SC_JPfEEEvT0_iT1_T2_DpNS2_10kernel_argIT3_EE)
        /*0194*/ 	.word	0x00000000


	//----- nvinfo : EIATTR_MIN_STACK_SIZE
	.align		4
.L_112:
        /*0198*/ 	.byte	0x04, 0x12
        /*019a*/ 	.short	(.L_114 - .L_113)
	.align		4
.L_113:
        /*019c*/ 	.word	index@(_ZN3cub18CUB_300001_SM_10006detail9transform16transform_kernelINS2_10policy_hubILb1EN4cuda3std3__45tupleIJN6thrust24THRUST_300001_SM_1000_NS10device_ptrIfEEEEEE10policy1000ElZ14activationFuncIfEvPT_SI_iSH_SH_SH_SH_SH_SH_EUlRKfE_SC_JPfEEEvT0_iT1_T2_DpNS2_10kernel_argIT3_EE)
        /*01a0*/ 	.word	0x00000000


	//----- nvinfo : EIATTR_MIN_STACK_SIZE
	.align		4
.L_114:
        /*01a4*/ 	.byte	0x04, 0x12
        /*01a6*/ 	.short	(.L_116 - .L_115)
	.align		4
.L_115:
        /*01a8*/ 	.word	index@(_ZN3cub18CUB_300001_SM_10006detail9transform16transform_kernelINS2_10policy_hubILb1EN4cuda3std3__45tupleIJN6thrust24THRUST_300001_SM_1000_NS10device_ptrIfEEEEEE10policy1000EiZ14activationFuncIfEvPT_SI_iSH_SH_SH_SH_SH_SH_EUlRKfE_SC_JPfEEEvT0_iT1_T2_DpNS2_10kernel_argIT3_EE)
        /*01ac*/ 	.word	0x00000000


	//----- nvinfo : EIATTR_MIN_STACK_SIZE
	.align		4
.L_116:
        /*01b0*/ 	.byte	0x04, 0x12
        /*01b2*/ 	.short	(.L_118 - .L_117)
	.align		4
.L_117:
        /*01b4*/ 	.word	index@(_ZN3cub18CUB_300001_SM_10006detail9transform16transform_kernelINS2_10policy_hubILb1EN4cuda3std3__45tupleIJN6thrust24THRUST_300001_SM_1000_NS10device_ptrIiEESC_EEEE10policy1000ElZ29CudaSparseMatrixInd2VectorIndiiPiSG_SG_EUliiE_SC_JSG_SG_EEEvT0_iT1_T2_DpNS2_10kernel_argIT3_EE)
        /*01b8*/ 	.word	0x00000000


	//----- nvinfo : EIATTR_MIN_STACK_SIZE
	.align		4
.L_118:
        /*01bc*/ 	.byte	0x04, 0x12
        /*01be*/ 	.short	(.L_120 - .L_119)
	.align		4
.L_119:
        /*01c0*/ 	.word	index@(_ZN3cub18CUB_300001_SM_10006detail9transform16transform_kernelINS2_10policy_hubILb1EN4cuda3std3__45tupleIJN6thrust24THRUST_300001_SM_1000_NS10device_ptrIiEESC_EEEE10policy1000EiZ29CudaSparseMatrixInd2VectorIndiiPiSG_SG_EUliiE_SC_JSG_SG_EEEvT0_iT1_T2_DpNS2_10kernel_argIT3_EE)
        /*01c4*/ 	.word	0x00000000


	//----- nvinfo : EIATTR_MIN_STACK_SIZE
	.align		4
.L_120:
        /*01c8*/ 	.byte	0x04, 0x12
        /*01ca*/ 	.short	(.L_122 - .L_121)
	.align		4
.L_121:
        /*01cc*/ 	.word	index@(_ZN3cub18CUB_300001_SM_10006detail9transform16transform_kernelINS2_10policy_hubILb1EN4cuda3std3__45tupleIJN6thrust24THRUST_300001_SM_1000_NS10device_ptrIfEESC_EEEE10policy1000ElZ13CudaMatrixAddIfEviT_PSH_SH_SI_EUlffE_SC_JPfSK_EEEvT0_iT1_T2_DpNS2_10kernel_argIT3_EE)
        /*01d0*/ 	.word	0x00000000


	//----- nvinfo : EIATTR_MIN_STACK_SIZE
	.align		4
.L_122:
        /*01d4*/ 	.byte	0x04, 0x12
        /*01d6*/ 	.short	(.L_124 - .L_123)
	.align		4
.L_123:
        /*01d8*/ 	.word	index@(_ZN3cub18CUB_300001_SM_10006detail9transform16transform_kernelINS2_10policy_hubILb1EN4cuda3std3__45tupleIJN6thrust24THRUST_300001_SM_1000_NS10device_ptrIfEESC_EEEE10policy1000EiZ13CudaMatrixAddIfEviT_PSH_SH_SI_EUlffE_SC_JPfSK_EEEvT0_iT1_T2_DpNS2_10kernel_argIT3_EE)
        /*01dc*/ 	.word	0x00000000


	//----- nvinfo : EIATTR_MIN_STACK_SIZE
	.align		4
.L_124:
        /*01e0*/ 	.byte	0x04, 0x12
        /*01e2*/ 	.short	(.L_126 - .L_125)
	.align		4
.L_125:
        /*01e4*/ 	.word	index@(_ZN3cub18CUB_300001_SM_10006detail9transform16transform_kernelINS2_10policy_hubILb1EN4cuda3std3__45tupleIJN6thrust24THRUST_300001_SM_1000_NS20permutation_iteratorINSA_10device_ptrIfEENSC_IiEEEEEEEE10policy1000ElNS7_10__identityESD_JSF_EEEvT0_iT1_T2_DpNS2_10kernel_argIT3_EE)
        /*01e8*/ 	.word	0x00000000


	//----- nvinfo : EIATTR_MIN_STACK_SIZE
	.align		4
.L_126:
        /*01ec*/ 	.byte	0x04, 0x12
        /*01ee*/ 	.short	(.L_128 - .L_127)
	.align		4
.L_127:
        /*01f0*/ 	.word	index@(_ZN3cub18CUB_300001_SM_10006detail9transform16transform_kernelINS2_10policy_hubILb1EN4cuda3std3__45tupleIJN6thrust24THRUST_300001_SM_1000_NS20permutation_iteratorINSA_10device_ptrIfEENSC_IiEEEEEEEE10policy1000EiNS7_10__identityESD_JSF_EEEvT0_iT1_T2_DpNS2_10kernel_argIT3_EE)
        /*01f4*/ 	.word	0x00000000


	//----- nvinfo : EIATTR_MIN_STACK_SIZE
	.align		4
.L_128:
        /*01f8*/ 	.byte	0x04, 0x12
        /*01fa*/ 	.short	(.L_130 - .L_129)
	.align		4
.L_129:
        /*01fc*/ 	.word	index@(_ZN3cub18CUB_300001_SM_10006detail9transform16transform_kernelINS2_10policy_hubILb0EN4cuda3std3__45tupleIJN6thrust24THRUST_300001_SM_1000_NS10device_ptrIfEEEEEE10policy1000ElNS7_6negateIfEESC_JPfEEEvT0_iT1_T2_DpNS2_10kernel_argIT3_EE)
        /*0200*/ 	.word	0x00000000


	//----- nvinfo : EIATTR_MIN_STACK_SIZE
	.align		4
.L_130:
        /*0204*/ 	.byte	0x04, 0x12
        /*0206*/ 	.short	(.L_132 - .L_131)
	.align		4
.L_131:
        /*0208*/ 	.word	index@(_ZN3cub18CUB_300001_SM_10006detail9transform16transform_kernelINS2_10policy_hubILb0EN4cuda3std3__45tupleIJN6thrust24THRUST_300001_SM_1000_NS10device_ptrIfEEEEEE10policy1000EiNS7_6negateIfEESC_JPfEEEvT0_iT1_T2_DpNS2_10kernel_argIT3_EE)
        /*020c*/ 	.word	0x00000000


	//----- nvinfo : EIATTR_MIN_STACK_SIZE
	.align		4
.L_132:
        /*0210*/ 	.byte	0x04, 0x12
        /*0212*/ 	.short	(.L_134 - .L_133)
	.align		4
.L_133:
        /*0214*/ 	.word	index@(_ZN3cub18CUB_300001_SM_10006detail11EmptyKernelIvEEvv)
        /*0218*/ 	.word	0x00000000


	//----- nvinfo : EIATTR_MIN_STACK_SIZE
	.align		4
.L_134:
        /*021c*/ 	.byte	0x04, 0x12
        /*021e*/ 	.short	(.L_136 - .L_135)
	.align		4
.L_135:
        /*0220*/ 	.word	index@(_Z13permuteWeightIfEviPT_S1_Pi)
        /*0224*/ 	.word	0x00000000


	//----- nvinfo : EIATTR_MIN_STACK_SIZE
	.align		4
.L_136:
        /*0228*/ 	.byte	0x04, 0x12
        /*022a*/ 	.short	(.L_138 - .L_137)
	.align		4
.L_137:
        /*022c*/ 	.word	index@(_Z14activationFuncIfEvPT_S1_iS0_S0_S0_S0_S0_S0_)
        /*0230*/ 	.word	0x00000000


	//----- nvinfo : EIATTR_MIN_STACK_SIZE
	.align		4
.L_138:
        /*0234*/ 	.byte	0x04, 0x12
        /*0236*/ 	.short	(.L_140 - .L_139)
	.align		4
.L_139:
        /*0238*/ 	.word	index@(_Z29CudaSparseMatrixInd2VectorIndiiPiS_S_)
        /*023c*/ 	.word	0x00000000


	//----- nvinfo : EIATTR_MIN_STACK_SIZE
	.align		4
.L_140:
        /*0240*/ 	.byte	0x04, 0x12
        /*0242*/ 	.short	(.L_142 - .L_141)
	.align		4
.L_141:
        /*0244*/ 	.word	index@(_Z13CudaMatrixAddIfEviT_PS0_S0_S1_)
        /*0248*/ 	.word	0x00000000


	//----- nvinfo : EIATTR_MIN_STACK_SIZE
	.align		4
.L_142:
        /*024c*/ 	.byte	0x04, 0x12
        /*024e*/ 	.short	(.L_144 - .L_143)
	.align		4
.L_143:
        /*0250*/ 	.word	index@(_Z16CudaMatrixNegateIfEviPT_S1_)
        /*0254*/ 	.word	0x00000000
.L_144:


//--------------------- .nv.compat                --------------------------
	.section	.nv.compat,"",@"SHT_CUDA_COMPAT_INFO"
	.align	4
        /*0000*/ 	.byte	0x02, 0x09, 0x00, 0x00, 0x02, 0x02, 0x02, 0x00, 0x02, 0x05, 0x05, 0x00, 0x03, 0x07, 0x01, 0x01
        /*0010*/ 	.byte	0x02, 0x03, 0x00, 0x00, 0x02, 0x06, 0x01, 0x00, 0x04, 0x0b, 0x08, 0x00, 0x09, 0x00, 0x00, 0x00
        /*0020*/ 	.byte	0x00, 0x00, 0x00, 0x00


//--------------------- .nv.info._ZN3cub18CUB_300001_SM_10006detail9transform16transform_kernelINS2_10policy_hubILb1EN4cuda3std3__45tupleIJN6thrust24THRUST_300001_SM_1000_NS10device_ptrIfEEEEEE10policy1000ElZ14activationFuncIfEvPT_SI_iSH_SH_SH_SH_SH_SH_EUlRKfE_SC_JPfEEEvT0_iT1_T2_DpNS2_10kernel_argIT3_EE --------------------------
	.section	.nv.info._ZN3cub18CUB_300001_SM_10006detail9transform16transform_kernelINS2_10policy_hubILb1EN4cuda3std3__45tupleIJN6thrust24THRUST_300001_SM_1000_NS10device_ptrIfEEEEEE10policy1000ElZ14activationFuncIfEvPT_SI_iSH_SH_SH_SH_SH_SH_EUlRKfE_SC_JPfEEEvT0_iT1_T2_DpNS2_10kernel_argIT3_EE,"",@"SHT_CUDA_INFO"
	.sectionflags	@""
	.align	4


	//----- nvinfo : EIATTR_CUDA_API_VERSION
	.align		4
        /*0000*/ 	.byte	0x04, 0x37
        /*0002*/ 	.short	(.L_146 - .L_145)
.L_145:
        /*0004*/ 	.word	0x00000082


	//----- nvinfo : EIATTR_KPARAM_INFO
	.align		4
.L_146:
        /*0008*/ 	.byte	0x04, 0x17
        /*000a*/ 	.short	(.L_148 - .L_147)
.L_147:
        /*000c*/ 	.word	0x00000000
        /*0010*/ 	.short	0x0004
        /*0012*/ 	.short	0x0030
        /*0014*/ 	.byte	0x00, 0xf0, 0x41, 0x00


	//----- nvinfo : EIATTR_KPARAM_INFO
	.align		4
.L_148:
        /*0018*/ 	.byte	0x04, 0x17
        /*001a*/ 	.short	(.L_150 - .L_149)
.L_149:
        /*001c*/ 	.word	0x00000000
        /*0020*/ 	.short	0x0003
        /*0022*/ 	.short	0x0028
        /*0024*/ 	.byte	0x00, 0xf0, 0x21, 0x00


	//----- nvinfo : EIATTR_KPARAM_INFO
	.align		4
.L_150:
        /*0028*/ 	.byte	0x04, 0x17
        /*002a*/ 	.short	(.L_152 - .L_151)
.L_151:
        /*002c*/ 	.word	0x00000000
        /*0030*/ 	.short	0x0002
        /*0032*/ 	.short	0x000c
        /*0034*/ 	.byte	0x00, 0xf0, 0x61, 0x00


	//----- nvinfo : EIATTR_KPARAM_INFO
	.align		4
.L_152:
        /*0038*/ 	.byte	0x04, 0x17
        /*003a*/ 	.short	(.L_154 - .L_153)
.L_153:
        /*003c*/ 	.word	0x00000000
        /*0040*/ 	.short	0x0001
        /*0042*/ 	.short	0x0008
        /*0044*/ 	.byte	0x00, 0xf0, 0x11, 0x00


	//----- nvinfo : EIATTR_KPARAM_INFO
	.align		4
.L_154:
        /*0048*/ 	.byte	0x04, 0x17
        /*004a*/ 	.short	(.L_156 - .L_155)
.L_155:
        /*004c*/ 	.word	0x00000000
        /*0050*/ 	.short	0x0000
        /*0052*/ 	.short	0x0000
        /*0054*/ 	.byte	0x00, 0xf0, 0x21, 0x00


	//----- nvinfo : EIATTR_SPARSE_MMA_MASK
	.align		4
.L_156:
        /*0058*/ 	.byte	0x03, 0x50
        /*005a*/ 	.short	0x0000


	//----- nvinfo : EIATTR_MAXREG_COUNT
	.align		4
        /*005c*/ 	.byte	0x03, 0x1b
        /*005e*/ 	.short	0x00ff


	//----- nvinfo : EIATTR_MERCURY_ISA_VERSION
	.align		4
        /*0060*/ 	.byte	0x03, 0x5f
        /*0062*/ 	.short	0x0101


	//----- nvinfo : EIATTR_VRC_CTA_INIT_COUNT
	.align		4
        /*0064*/ 	.byte	0x02, 0x4a
	.zero		1
	.zero		1


	//----- nvinfo : EIATTR_EXIT_INSTR_OFFSETS
	.align		4
        /*0068*/ 	.byte	0x04, 0x1c
        /*006a*/ 	.short	(.L_158 - .L_157)


	//   ....[0]....
.L_157:
        /*006c*/ 	.word	0x00000230


	//   ....[1]....
        /*0070*/ 	.word	0x000009a0


	//   ....[2]....
        /*0074*/ 	.word	0x00000c40


	//   ....[3]....
        /*0078*/ 	.word	0x00000c60


	//   ....[4]....
        /*007c*/ 	.word	0x00001220


	//   ....[5]....
        /*0080*/ 	.word	0x00001460


	//----- nvinfo : EIATTR_MAX_THREADS
	.align		4
.L_158:
        /*0084*/ 	.byte	0x04, 0x05
        /*0086*/ 	.short	(.L_160 - .L_159)
.L_159:
        /*0088*/ 	.word	0x00000080
        /*008c*/ 	.word	0x00000001
        /*0090*/ 	.word	0x00000001


	//----- nvinfo : EIATTR_CRS_STACK_SIZE
	.align		4
.L_160:
        /*0094*/ 	.byte	0x04, 0x1e
        /*0096*/ 	.short	(.L_162 - .L_161)
.L_161:
        /*0098*/ 	.word	0x00000000


	//----- nvinfo : EIATTR_CBANK_PARAM_SIZE
	.align		4
.L_162:
        /*009c*/ 	.byte	0x03, 0x19
        /*009e*/ 	.short	0x0040


	//----- nvinfo : EIATTR_PARAM_CBANK
	.align		4
        /*00a0*/ 	.byte	0x04, 0x0a
        /*00a2*/ 	.short	(.L_164 - .L_163)
	.align		4
.L_163:
        /*00a4*/ 	.word	index@(.nv.constant0._ZN3cub18CUB_300001_SM_10006detail9transform16transform_kernelINS2_10policy_hubILb1EN4cuda3std3__45tupleIJN6thrust24THRUST_300001_SM_1000_NS10device_ptrIfEEEEEE10policy1000ElZ14activationFuncIfEvPT_SI_iSH_SH_SH_SH_SH_SH_EUlRKfE_SC_JPfEEEvT0_iT1_T2_DpNS2_10kernel_argIT3_EE)
        /*00a8*/ 	.short	0x0380
        /*00aa*/ 	.short	0x0040


	//----- nvinfo : EIATTR_SW_WAR
	.align		4
.L_164:
        /*00ac*/ 	.byte	0x04, 0x36
        /*00ae*/ 	.short	(.L_166 - .L_165)
.L_165:
        /*00b0*/ 	.word	0x00000008
.L_166:


//--------------------- .nv.info._ZN3cub18CUB_300001_SM_10006detail9transform16transform_kernelINS2_10policy_hubILb1EN4cuda3std3__45tupleIJN6thrust24THRUST_300001_SM_1000_NS10device_ptrIfEEEEEE10policy1000EiZ14activationFuncIfEvPT_SI_iSH_SH_SH_SH_SH_SH_EUlRKfE_SC_JPfEEEvT0_iT1_T2_DpNS2_10kernel_argIT3_EE --------------------------
	.section	.nv.info._ZN3cub18CUB_300001_SM_10006detail9transform16transform_kernelINS2_10policy_hubILb1EN4cuda3std3__45tupleIJN6thrust24THRUST_300001_SM_1000_NS10device_ptrIfEEEEEE10policy1000EiZ14activationFuncIfEvPT_SI_iSH_SH_SH_SH_SH_SH_EUlRKfE_SC_JPfEEEvT0_iT1_T2_DpNS2_10kernel_argIT3_EE,"",@"SHT_CUDA_INFO"
	.sectionflags	@""
	.align	4


	//----- nvinfo : EIATTR_CUDA_API_VERSION
	.align		4
        /*0000*/ 	.byte	0x04, 0x37
        /*0002*/ 	.short	(.L_168 - .L_167)
.L_167:
        /*0004*/ 	.word	0x00000082


	//----- nvinfo : EIATTR_KPARAM_INFO
	.align		4
.L_168:
        /*0008*/ 	.byte	0x04, 0x17
        /*000a*/ 	.short	(.L_170 - .L_169)
.L_169:
        /*000c*/ 	.word	0x00000000
        /*0010*/ 	.short	0x0004
        /*0012*/ 	.short	0x0028
        /*0014*/ 	.byte	0x00, 0xf0, 0x41, 0x00


	//----- nvinfo : EIATTR_KPARAM_INFO
	.align		4
.L_170:
        /*0018*/ 	.byte	0x04, 0x17
        /*001a*/ 	.short	(.L_172 - .L_171)
.L_171:
        /*001c*/ 	.word	0x00000000
        /*0020*/ 	.short	0x0003
        /*0022*/ 	.short	0x0020
        /*0024*/ 	.byte	0x00, 0xf0, 0x21, 0x00


	//----- nvinfo : EIATTR_KPARAM_INFO
	.align		4
.L_172:
        /*0028*/ 	.byte	0x04, 0x17
        /*002a*/ 	.short	(.L_174 - .L_173)
.L_173:
        /*002c*/ 	.word	0x00000000
        /*0030*/ 	.short	0x0002
        /*0032*/ 	.short	0x0008
        /*0034*/ 	.byte	0x00, 0xf0, 0x61, 0x00


	//----- nvinfo : EIATTR_KPARAM_INFO
	.align		4
.L_174:
        /*0038*/ 	.byte	0x04, 0x17
        /*003a*/ 	.short	(.L_176 - .L_175)
.L_175:
        /*003c*/ 	.word	0x00000000
        /*0040*/ 	.short	0x0001
        /*0042*/ 	.short	0x0004
        /*0044*/ 	.byte	0x00, 0xf0, 0x11, 0x00


	//----- nvinfo : EIATTR_KPARAM_INFO
	.align		4
.L_176:
        /*0048*/ 	.byte	0x04, 0x17
        /*004a*/ 	.short	(.L_178 - .L_177)
.L_177:
        /*004c*/ 	.word	0x00000000
        /*0050*/ 	.short	0x0000
        /*0052*/ 	.short	0x0000
        /*0054*/ 	.byte	0x00, 0xf0, 0x11, 0x00


	//----- nvinfo : EIATTR_SPARSE_MMA_MASK
	.align		4
.L_178:
        /*0058*/ 	.byte	0x03, 0x50
        /*005a*/ 	.short	0x0000


	//----- nvinfo : EIATTR_MAXREG_COUNT
	.align		4
        /*005c*/ 	.byte	0x03, 0x1b
        /*005e*/ 	.short	0x00ff


	//----- nvinfo : EIATTR_MERCURY_ISA_VERSION
	.align		4
        /*0060*/ 	.byte	0x03, 0x5f
        /*0062*/ 	.short	0x0101


	//----- nvinfo : EIATTR_VRC_CTA_INIT_COUNT
	.align		4
        /*0064*/ 	.byte	0x02, 0x4a
	.zero		1
	.zero		1


	//----- nvinfo : EIATTR_EXIT_INSTR_OFFSETS
	.align		4
        /*0068*/ 	.byte	0x04, 0x1c
        /*006a*/ 	.short	(.L_180 - .L_179)


	//   ....[0]....
.L_179:
        /*006c*/ 	.word	0x000001b0


	//   ....[1]....
        /*0070*/ 	.word	0x00000760


	//   ....[2]....
        /*0074*/ 	.word	0x00000970


	//   ....[3]....
        /*0078*/ 	.word	0x00000990


	//   ....[4]....
        /*007c*/ 	.word	0x000010b0


	//   ....[5]....
        /*0080*/ 	.word	0x000012e0


	//----- nvinfo : EIATTR_MAX_THREADS
	.align		4
.L_180:
        /*0084*/ 	.byte	0x04, 0x05
        /*0086*/ 	.short	(.L_182 - .L_181)
.L_181:
        /*0088*/ 	.word	0x00000080
        /*008c*/ 	.word	0x00000001
        /*0090*/ 	.word	0x00000001


	//----- nvinfo : EIATTR_CRS_STACK_SIZE
	.align		4
.L_182:
        /*0094*/ 	.byte	0x04, 0x1e
        /*0096*/ 	.short	(.L_184 - .L_183)
.L_183:
        /*0098*/ 	.word	0x00000000


	//----- nvinfo : EIATTR_CBANK_PARAM_SIZE
	.align		4
.L_184:
        /*009c*/ 	.byte	0x03, 0x19
        /*009e*/ 	.short	0x0038


	//----- nvinfo : EIATTR_PARAM_CBANK
	.align		4
        /*00a0*/ 	.byte	0x04, 0x0a
        /*00a2*/ 	.short	(.L_186 - .L_185)
	.align		4
.L_185:
        /*00a4*/ 	.word	index@(.nv.constant0._ZN3cub18CUB_300001_SM_10006detail9transform16transform_kernelINS2_10policy_hubILb1EN4cuda3std3__45tupleIJN6thrust24THRUST_300001_SM_1000_NS10device_ptrIfEEEEEE10policy1000EiZ14activationFuncIfEvPT_SI_iSH_SH_SH_SH_SH_SH_EUlRKfE_SC_JPfEEEvT0_iT1_T2_DpNS2_10kernel_argIT3_EE)
        /*00a8*/ 	.short	0x0380
        /*00aa*/ 	.short	0x0038


	//----- nvinfo : EIATTR_SW_WAR
	.align		4
.L_186:
        /*00ac*/ 	.byte	0x04, 0x36
        /*00ae*/ 	.short	(.L_188 - .L_187)
.L_187:
        /*00b0*/ 	.word	0x00000008
.L_188:


//--------------------- .nv.info._ZN3cub18CUB_300001_SM_10006detail9transform16transform_kernelINS2_10policy_hubILb1EN4cuda3std3__45tupleIJN6thrust24THRUST_300001_SM_1000_NS10device_ptrIiEESC_EEEE10policy1000ElZ29CudaSparseMatrixInd2VectorIndiiPiSG_SG_EUliiE_SC_JSG_SG_EEEvT0_iT1_T2_DpNS2_10kernel_argIT3_EE --------------------------
	.section	.nv.info._ZN3cub18CUB_300001_SM_10006detail9transform16transform_kernelINS2_10policy_hubILb1EN4cuda3std3__45tupleIJN6thrust24THRUST_300001_SM_1000_NS10device_ptrIiEESC_EEEE10policy1000ElZ29CudaSparseMatrixInd2VectorIndiiPiSG_SG_EUliiE_SC_JSG_SG_EEEvT0_iT1_T2_DpNS2_10kernel_argIT3_EE,"",@"SHT_CUDA_INFO"
	.sectionflags	@""
	.align	4


	//----- nvinfo : EIATTR_CUDA_API_VERSION
	.align		4
        /*0000*/ 	.byte	0x04, 0x37
        /*0002*/ 	.short	(.L_190 - .L_189)
.L_189:
        /*0004*/ 	.word	0x00000082


	//----- nvinfo : EIATTR_KPARAM_INFO
	.align		4
.L_190:
        /*0008*/ 	.byte	0x04, 0x17
        /*000a*/ 	.short	(.L_192 - .L_191)
.L_191:
        /*000c*/ 	.word	0x00000000
        /*0010*/ 	.short	0x0005
        /*0012*/ 	.short	0x0028
        /*0014*/ 	.byte	0x00, 0xf0, 0x41, 0x00


	//----- nvinfo : EIATTR_KPARAM_INFO
	.align		4
.L_192:
        /*0018*/ 	.byte	0x04, 0x17
        /*001a*/ 	.short	(.L_194 - .L_193)
.L_193:
        /*001c*/ 	.word	0x00000000
        /*0020*/ 	.short	0x0004
        /*0022*/ 	.short	0x0018
        /*0024*/ 	.byte	0x00, 0xf0, 0x41, 0x00


	//----- nvinfo : EIATTR_KPARAM_INFO
	.align		4
.L_194:
        /*0028*/ 	.byte	0x04, 0x17
        /*002a*/ 	.short	(.L_196 - .L_195)
.L_195:
        /*002c*/ 	.word	0x00000000
        /*0030*/ 	.short	0x0003
        /*0032*/ 	.short	0x0010
        /*0034*/ 	.byte	0x00, 0xf0, 0x21, 0x00


	//----- nvinfo : EIATTR_KPARAM_INFO
	.align		4
.L_196:
        /*0038*/ 	.byte	0x04, 0x17
        /*003a*/ 	.short	(.L_198 - .L_197)
.L_197:
        /*003c*/ 	.word	0x00000000
        /*0040*/ 	.short	0x0002
        /*0042*/ 	.short	0x000c
        /*0044*/ 	.byte	0x00, 0xf0, 0x11, 0x00


	//----- nvinfo : EIATTR_KPARAM_INFO
	.align		4
.L_198:
        /*0048*/ 	.byte	0x04, 0x17
        /*004a*/ 	.short	(.L_200 - .L_199)
.L_199:
        /*004c*/ 	.word	0x00000000
        /*0050*/ 	.short	0x0001
        /*0052*/ 	.short	0x0008
        /*0054*/ 	.byte	0x00, 0xf0, 0x11, 0x00


	//----- nvinfo : EIATTR_KPARAM_INFO
	.align		4
.L_200:
        /*0058*/ 	.byte	0x04, 0x17
        /*005a*/ 	.short	(.L_202 - .L_201)
.L_201:
        /*005c*/ 	.word	0x00000000
        /*0060*/ 	.short	0x0000
        /*0062*/ 	.short	0x0000
        /*0064*/ 	.byte	0x00, 0xf0, 0x21, 0x00


	//----- nvinfo : EIATTR_SPARSE_MMA_MASK
	.align		4
.L_202:
        /*0068*/ 	.byte	0x03, 0x50
        /*006a*/ 	.short	0x0000


	//----- nvinfo : EIATTR_MAXREG_COUNT
	.align		4
        /*006c*/ 	.byte	0x03, 0x1b
        /*006e*/ 	.short	0x00ff


	//----- nvinfo : EIATTR_MERCURY_ISA_VERSION
	.align		4
        /*0070*/ 	.byte	0x03, 0x5f
        /*0072*/ 	.short	0x0101


	//----- nvinfo : EIATTR_VRC_CTA_INIT_COUNT
	.align		4
        /*0074*/ 	.byte	0x02, 0x4a
	.zero		1
	.zero		1


	//----- nvinfo : EIATTR_EXIT_INSTR_OFFSETS
	.align		4
        /*0078*/ 	.byte	0x04, 0x1c
        /*007a*/ 	.short	(.L_204 - .L_203)


	//   ....[0]....
.L_203:
        /*007c*/ 	.word	0x000003e0


	//   ....[1]....
        /*0080*/ 	.word	0x00000c90


	//   ....[2]....
        /*0084*/ 	.word	0x00000f80


	//   ....[3]....
        /*0088*/ 	.word	0x00001120


	//   ....[4]....
        /*008c*/ 	.word	0x00001150


	//   ....[5]....
        /*0090*/ 	.word	0x000011e0


	//   ....[6]....
        /*0094*/ 	.word	0x00001200


	//   ....[7]....
        /*0098*/ 	.word	0x00001700


	//   ....[8]....
        /*009c*/ 	.word	0x00001960


	//   ....[9]....
        /*00a0*/ 	.word	0x00001a90


	//   ....[10]....
        /*00a4*/ 	.word	0x00001b30


	//----- nvinfo : EIATTR_MAX_THREADS
	.align		4
.L_204:
        /*00a8*/ 	.byte	0x04, 0x05
        /*00aa*/ 	.short	(.L_206 - .L_205)
.L_205:
        /*00ac*/ 	.word	0x00000080
        /*00b0*/ 	.word	0x00000001
        /*00b4*/ 	.word	0x00000001


	//----- nvinfo : EIATTR_CRS_STACK_SIZE
	.align		4
.L_206:
        /*00b8*/ 	.byte	0x04, 0x1e
        /*00ba*/ 	.short	(.L_208 - .L_207)
.L_207:
        /*00bc*/ 	.word	0x00000000


	//----- nvinfo : EIATTR_CBANK_PARAM_SIZE
	.align		4
.L_208:
        /*00c0*/ 	.byte	0x03, 0x19
        /*00c2*/ 	.short	0x0038


	//----- nvinfo : EIATTR_PARAM_CBANK
	.align		4
        /*00c4*/ 	.byte	0x04, 0x0a
        /*00c6*/ 	.short	(.L_210 - .L_209)
	.align		4
.L_209:
        /*00c8*/ 	.word	index@(.nv.constant0._ZN3cub18CUB_300001_SM_10006detail9transform16transform_kernelINS2_10policy_hubILb1EN4cuda3std3__45tupleIJN6thrust24THRUST_300001_SM_1000_NS10device_ptrIiEESC_EEEE10policy1000ElZ29CudaSparseMatrixInd2VectorIndiiPiSG_SG_EUliiE_SC_JSG_SG_EEEvT0_iT1_T2_DpNS2_10kernel_argIT3_EE)
        /*00cc*/ 	.short	0x0380
        /*00ce*/ 	.short	0x0038


	//----- nvinfo : EIATTR_SW_WAR
	.align		4
.L_210:
        /*00d0*/ 	.byte	0x04, 0x36
        /*00d2*/ 	.short	(.L_212 - .L_211)
.L_211:
        /*00d4*/ 	.word	0x00000008
.L_212:


//--------------------- .nv.info._ZN3cub18CUB_300001_SM_10006detail9transform16transform_kernelINS2_10policy_hubILb1EN4cuda3std3__45tupleIJN6thrust24THRUST_300001_SM_1000_NS10device_ptrIiEESC_EEEE10policy1000EiZ29CudaSparseMatrixInd2VectorIndiiPiSG_SG_EUliiE_SC_JSG_SG_EEEvT0_iT1_T2_DpNS2_10kernel_argIT3_EE --------------------------
	.section	.nv.info._ZN3cub18CUB_300001_SM_10006detail9transform16transform_kernelINS2_10policy_hubILb1EN4cuda3std3__45tupleIJN6thrust24THRUST_300001_SM_1000_NS10device_ptrIiEESC_EEEE10policy1000EiZ29CudaSparseMatrixInd2VectorIndiiPiSG_SG_EUliiE_SC_JSG_SG_EEEvT0_iT1_T2_DpNS2_10kernel_argIT3_EE,"",@"SHT_CUDA_INFO"
	.sectionflags	@""
	.align	4


	//----- nvinfo : EIATTR_CUDA_API_VERSION
	.align		4
        /*0000*/ 	.byte	0x04, 0x37
        /*0002*/ 	.short	(.L_214 - .L_213)
.L_213:
        /*0004*/ 	.word	0x00000082


	//----- nvinfo : EIATTR_KPARAM_INFO
	.align		4
.L_214:
        /*0008*/ 	.byte	0x04, 0x17
        /*000a*/ 	.short	(.L_216 - .L_215)
.L_215:
        /*000c*/ 	.word	0x00000000
        /*0010*/ 	.short	0x0005
        /*0012*/ 	.short	0x0028
        /*0014*/ 	.byte	0x00, 0xf0, 0x41, 0x00


	//----- nvinfo : EIATTR_KPARAM_INFO
	.align		4
.L_216:
        /*0018*/ 	.byte	0x04, 0x17
        /*001a*/ 	.short	(.L_218 - .L_217)
.L_217:
        /*001c*/ 	.word	0x00000000
        /*0020*/ 	.short	0x0004
        /*0022*/ 	.short	0x0018
        /*0024*/ 	.byte	0x00, 0xf0, 0x41, 0x00


	//----- nvinfo : EIATTR_KPARAM_INFO
	.align		4
.L_218:
        /*0028*/ 	.byte	0x04, 0x17
        /*002a*/ 	.short	(.L_220 - .L_219)
.L_219:
        /*002c*/ 	.word	0x00000000
        /*0030*/ 	.short	0x0003
        /*0032*/ 	.short	0x0010
        /*0034*/ 	.byte	0x00, 0xf0, 0x21, 0x00


	//----- nvinfo : EIATTR_KPARAM_INFO
	.align		4
.L_220:
        /*0038*/ 	.byte	0x04, 0x17
        /*003a*/ 	.short	(.L_222 - .L_221)
.L_221:
        /*003c*/ 	.word	0x00000000
        /*0040*/ 	.short	0x0002
        /*0042*/ 	.short	0x0008
        /*0044*/ 	.byte	0x00, 0xf0, 0x11, 0x00


	//----- nvinfo : EIATTR_KPARAM_INFO
	.align		4
.L_222:
        /*0048*/ 	.byte	0x04, 0x17
        /*004a*/ 	.short	(.L_224 - .L_223)
.L_223:
        /*004c*/ 	.word	0x00000000
        /*0050*/ 	.short	0x0001
        /*0052*/ 	.short	0x0004
        /*0054*/ 	.byte	0x00, 0xf0, 0x11, 0x00


	//----- nvinfo : EIATTR_KPARAM_INFO
	.align		4
.L_224:
        /*0058*/ 	.byte	0x04, 0x17
        /*005a*/ 	.short	(.L_226 - .L_225)
.L_225:
        /*005c*/ 	.word	0x00000000
        /*0060*/ 	.short	0x0000
        /*0062*/ 	.short	0x0000
        /*0064*/ 	.byte	0x00, 0xf0, 0x11, 0x00


	//----- nvinfo : EIATTR_SPARSE_MMA_MASK
	.align		4
.L_226:
        /*0068*/ 	.byte	0x03, 0x50
        /*006a*/ 	.short	0x0000


	//----- nvinfo : EIATTR_MAXREG_COUNT
	.align		4
        /*006c*/ 	.byte	0x03, 0x1b
        /*006e*/ 	.short	0x00ff


	//----- nvinfo : EIATTR_MERCURY_ISA_VERSION
	.align		4
        /*0070*/ 	.byte	0x03, 0x5f
        /*0072*/ 	.short	0x0101


	//----- nvinfo : EIATTR_VRC_CTA_INIT_COUNT
	.align		4
        /*0074*/ 	.byte	0x02, 0x4a
	.zero		1
	.zero		1


	//----- nvinfo : EIATTR_EXIT_INSTR_OFFSETS
	.align		4
        /*0078*/ 	.byte	0x04, 0x1c
        /*007a*/ 	.short	(.L_228 - .L_227)


	//   ....[0]....
.L_227:
        /*007c*/ 	.word	0x000002f0


	//   ....[1]....
        /*0080*/ 	.word	0x00000810


	//   ....[2]....
        /*0084*/ 	.word	0x00000a70


	//   ....[3]....
        /*0088*/ 	.word	0x00000bb0


	//   ....[4]....
        /*008c*/ 	.word	0x00000c60


	//   ....[5]....
        /*0090*/ 	.word	0x00000c90


	//   ....[6]....
        /*0094*/ 	.word	0x00001210


	//   ....[7]....
        /*0098*/ 	.word	0x00001540


	//   ....[8]....
        /*009c*/ 	.word	0x00001700


	//   ....[9]....
        /*00a0*/ 	.word	0x00001730


	//   ....[10]....
        /*00a4*/ 	.word	0x000017d0


	//----- nvinfo : EIATTR_MAX_THREADS
	.align		4
.L_228:
        /*00a8*/ 	.byte	0x04, 0x05
        /*00aa*/ 	.short	(.L_230 - .L_229)
.L_229:
        /*00ac*/ 	.word	0x00000080
        /*00b0*/ 	.word	0x00000001
        /*00b4*/ 	.word	0x00000001


	//----- nvinfo : EIATTR_CRS_STACK_SIZE
	.align		4
.L_230:
        /*00b8*/ 	.byte	0x04, 0x1e
        /*00ba*/ 	.short	(.L_232 - .L_231)
.L_231:
        /*00bc*/ 	.word	0x00000000


	//----- nvinfo : EIATTR_CBANK_PARAM_SIZE
	.align		4
.L_232:
        /*00c0*/ 	.byte	0x03, 0x19
        /*00c2*/ 	.short	0x0038


	//----- nvinfo : EIATTR_PARAM_CBANK
	.align		4
        /*00c4*/ 	.byte	0x04, 0x0a
        /*00c6*/ 	.short	(.L_234 - .L_233)
	.align		4
.L_233:
        /*00c8*/ 	.word	index@(.nv.constant0._ZN3cub18CUB_300001_SM_10006detail9transform16transform_kernelINS2_10policy_hubILb1EN4cuda3std3__45tupleIJN6thrust24THRUST_300001_SM_1000_NS10device_ptrIiEESC_EEEE10policy1000EiZ29CudaSparseMatrixInd2VectorIndiiPiSG_SG_EUliiE_SC_JSG_SG_EEEvT0_iT1_T2_DpNS2_10kernel_argIT3_EE)
        /*00cc*/ 	.short	0x0380
        /*00ce*/ 	.short	0x0038


	//----- nvinfo : EIATTR_SW_WAR
	.align		4
.L_234:
        /*00d0*/ 	.byte	0x04, 0x36
        /*00d2*/ 	.short	(.L_236 - .L_235)
.L_235:
        /*00d4*/ 	.word	0x00000008
.L_236:


//--------------------- .nv.info._ZN3cub18CUB_300001_SM_10006detail9transform16transform_kernelINS2_10policy_hubILb1EN4cuda3std3__45tupleIJN6thrust24THRUST_300001_SM_1000_NS10device_ptrIfEESC_EEEE10policy1000ElZ13CudaMatrixAddIfEviT_PSH_SH_SI_EUlffE_SC_JPfSK_EEEvT0_iT1_T2_DpNS2_10kernel_argIT3_EE --------------------------
	.section	.nv.info._ZN3cub18CUB_300001_SM_10006detail9transform16transform_kernelINS2_10policy_hubILb1EN4cuda3std3__45tupleIJN6thrust24THRUST_300001_SM_1000_NS10device_ptrIfEESC_EEEE10policy1000ElZ13CudaMatrixAddIfEviT_PSH_SH_SI_EUlffE_SC_JPfSK_EEEvT0_iT1_T2_DpNS2_10kernel_argIT3_EE,"",@"SHT_CUDA_INFO"
	.sectionflags	@""
	.align	4


	//----- nvinfo : EIATTR_CUDA_API_VERSION
	.align		4
        /*0000*/ 	.byte	0x04, 0x37
        /*0002*/ 	.short	(.L_238 - .L_237)
.L_237:
        /*0004*/ 	.word	0x00000082


	//----- nvinfo : EIATTR_KPARAM_INFO
	.align		4
.L_238:
        /*0008*/ 	.byte	0x04, 0x17
        /*000a*/ 	.short	(.L_240 - .L_239)
.L_239:
        /*000c*/ 	.word	0x00000000
        /*0010*/ 	.short	0x0005
        /*0012*/ 	.short	0x0030
        /*0014*/ 	.byte	0x00, 0xf0, 0x41, 0x00


	//----- nvinfo : EIATTR_KPARAM_INFO
	.align		4
.L_240:
        /*0018*/ 	.byte	0x04, 0x17
        /*001a*/ 	.short	(.L_242 - .L_241)
.L_241:
        /*001c*/ 	.word	0x00000000
        /*0020*/ 	.short	0x0004
        /*0022*/ 	.short	0x0020
        /*0024*/ 	.byte	0x00, 0xf0, 0x41, 0x00


	//----- nvinfo : EIATTR_KPARAM_INFO
	.align		4
.L_242:
        /*0028*/ 	.byte	0x04, 0x17
        /*002a*/ 	.short	(.L_244 - .L_243)
.L_243:
        /*002c*/ 	.word	0x00000000
        /*0030*/ 	.short	0x0003
        /*0032*/ 	.short	0x0018
        /*0034*/ 	.byte	0x00, 0xf0, 0x21, 0x00


	//----- nvinfo : EIATTR_KPARAM_INFO
	.align		4
.L_244:
        /*0038*/ 	.byte	0x04, 0x17
        /*003a*/ 	.short	(.L_246 - .L_245)
.L_245:
        /*003c*/ 	.word	0x00000000
        /*0040*/ 	.short	0x0002
        /*0042*/ 	.short	0x000c
        /*0044*/ 	.byte	0x00, 0xf0, 0x21, 0x00


	//----- nvinfo : EIATTR_KPARAM_INFO
	.align		4
.L_246:
        /*0048*/ 	.byte	0x04, 0x17
        /*004a*/ 	.short	(.L_248 - .L_247)
.L_247:
        /*004c*/ 	.word	0x00000000
        /*0050*/ 	.short	0x0001
        /*0052*/ 	.short	0x0008
        /*0054*/ 	.byte	0x00, 0xf0, 0x11, 0x00


	//----- nvinfo : EIATTR_KPARAM_INFO
	.align		4
.L_248:
        /*0058*/ 	.byte	0x04, 0x17
        /*005a*/ 	.short	(.L_250 - .L_249)
.L_249:
        /*005c*/ 	.word	0x00000000
        /*0060*/ 	.short	0x0000
        /*0062*/ 	.short	0x0000
        /*0064*/ 	.byte	0x00, 0xf0, 0x21, 0x00


	//----- nvinfo : EIATTR_SPARSE_MMA_MASK
	.align		4
.L_250:
        /*0068*/ 	.byte	0x03, 0x50
        /*006a*/ 	.short	0x0000


	//----- nvinfo : EIATTR_MAXREG_COUNT
	.align		4
        /*006c*/ 	.byte	0x03, 0x1b
        /*006e*/ 	.short	0x00ff


	//----- nvinfo : EIATTR_MERCURY_ISA_VERSION
	.align		4
        /*0070*/ 	.byte	0x03, 0x5f
        /*0072*/ 	.short	0x0101


	//----- nvinfo : EIATTR_VRC_CTA_INIT_COUNT
	.align		4
        /*0074*/ 	.byte	0x02, 0x4a
	.zero		1
	.zero		1


	//----- nvinfo : EIATTR_EXIT_INSTR_OFFSETS
	.align		4
        /*0078*/ 	.byte	0x04, 0x1c
        /*007a*/ 	.short	(.L_252 - .L_251)


	//   ....[0]....
.L_251:
        /*007c*/ 	.word	0x00000460


	//   ....[1]....
        /*0080*/ 	.word	0x00000f60


	//   ....[2]....
        /*0084*/ 	.word	0x00001310


	//   ....[3]....
        /*0088*/ 	.word	0x00001510


	//   ....[4]....
        /*008c*/ 	.word	0x00001540


	//   ....[5]....
        /*0090*/ 	.word	0x00001600


	//   ....[6]....
        /*0094*/ 	.word	0x00001630


	//   ....[7]....
        /*0098*/ 	.word	0x00001ba0


	//   ....[8]....
        /*009c*/ 	.word	0x00001e60


	//   ....[9]....
        /*00a0*/ 	.word	0x00001fd0


	//   ....[10]....
        /*00a4*/ 	.word	0x000020a0


	//----- nvinfo : EIATTR_MAX_THREADS
	.align		4
.L_252:
        /*00a8*/ 	.byte	0x04, 0x05
        /*00aa*/ 	.short	(.L_254 - .L_253)
.L_253:
        /*00ac*/ 	.word	0x00000080
        /*00b0*/ 	.word	0x00000001
        /*00b4*/ 	.word	0x00000001


	//----- nvinfo : EIATTR_CRS_STACK_SIZE
	.align		4
.L_254:
        /*00b8*/ 	.byte	0x04, 0x1e
        /*00ba*/ 	.short	(.L_256 - .L_255)
.L_255:
        /*00bc*/ 	.word	0x00000000


	//----- nvinfo : EIATTR_CBANK_PARAM_SIZE
	.align		4
.L_256:
        /*00c0*/ 	.byte	0x03, 0x19
        /*00c2*/ 	.short	0x0040


	//----- nvinfo : EIATTR_PARAM_CBANK
	.align		4
        /*00c4*/ 	.byte	0x04, 0x0a
        /*00c6*/ 	.short	(.L_258 - .L_257)
	.align		4
.L_257:
        /*00c8*/ 	.word	index@(.nv.constant0._ZN3cub18CUB_300001_SM_10006detail9transform16transform_kernelINS2_10policy_hubILb1EN4cuda3std3__45tupleIJN6thrust24THRUST_300001_SM_1000_NS10device_ptrIfEESC_EEEE10policy1000ElZ13CudaMatrixAddIfEviT_PSH_SH_SI_EUlffE_SC_JPfSK_EEEvT0_iT1_T2_DpNS2_10kernel_argIT3_EE)
        /*00cc*/ 	.short	0x0380
        /*00ce*/ 	.short	0x0040


	//----- nvinfo : EIATTR_SW_WAR
	.align		4
.L_258:
        /*00d0*/ 	.byte	0x04, 0x36
        /*00d2*/ 	.short	(.L_260 - .L_259)
.L_259:
        /*00d4*/ 	.word	0x00000008
.L_260:


//--------------------- .nv.info._ZN3cub18CUB_300001_SM_10006detail9transform16transform_kernelINS2_10policy_hubILb1EN4cuda3std3__45tupleIJN6thrust24THRUST_300001_SM_1000_NS10device_ptrIfEESC_EEEE10policy1000EiZ13CudaMatrixAddIfEviT_PSH_SH_SI_EUlffE_SC_JPfSK_EEEvT0_iT1_T2_DpNS2_10kernel_argIT3_EE --------------------------
	.section	.nv.info._ZN3cub18CUB_300001_SM_10006detail9transform16transform_kernelINS2_10policy_hubILb1EN4cuda3std3__45tupleIJN6thrust24THRUST_300001_SM_1000_NS10device_ptrIfEESC_EEEE10policy1000EiZ13CudaMatrixAddIfEviT_PSH_SH_SI_EUlffE_SC_JPfSK_EEEvT0_iT1_T2_DpNS2_10kernel_argIT3_EE,"",@"SHT_CUDA_INFO"
	.sectionflags	@""
	.align	4


	//----- nvinfo : EIATTR_CUDA_API_VERSION
	.align		4
        /*0000*/ 	.byte	0x04, 0x37
        /*0002*/ 	.short	(.L_262 - .L_261)
.L_261:
        /*0004*/ 	.word	0x00000082


	//----- nvinfo : EIATTR_KPARAM_INFO
	.align		4
.L_262:
        /*0008*/ 	.byte	0x04, 0x17
        /*000a*/ 	.short	(.L_264 - .L_263)
.L_263:
        /*000c*/ 	.word	0x00000000
        /*0010*/ 	.short	0x0005
        /*0012*/ 	.short	0x0028
        /*0014*/ 	.byte	0x00, 0xf0, 0x41, 0x00


	//----- nvinfo : EIATTR_KPARAM_INFO
	.align		4
.L_264:
        /*0018*/ 	.byte	0x04, 0x17
        /*001a*/ 	.short	(.L_266 - .L_265)
.L_265:
        /*001c*/ 	.word	0x00000000
        /*0020*/ 	.short	0x0004
        /*0022*/ 	.short	0x0018
        /*0024*/ 	.byte	0x00, 0xf0, 0x41, 0x00


	//----- nvinfo : EIATTR_KPARAM_INFO
	.align		4
.L_266:
        /*0028*/ 	.byte	0x04, 0x17
        /*002a*/ 	.short	(.L_268 - .L_267)
.L_267:
        /*002c*/ 	.word	0x00000000
        /*0030*/ 	.short	0x0003
        /*0032*/ 	.short	0x0010
        /*0034*/ 	.byte	0x00, 0xf0, 0x21, 0x00


	//----- nvinfo : EIATTR_KPARAM_INFO
	.align		4
.L_268:
        /*0038*/ 	.byte	0x04, 0x17
        /*003a*/ 	.short	(.L_270 - .L_269)
.L_269:
        /*003c*/ 	.word	0x00000000
        /*0040*/ 	.short	0x0002
        /*0042*/ 	.short	0x0008
        /*0044*/ 	.byte	0x00, 0xf0, 0x21, 0x00


	//----- nvinfo : EIATTR_KPARAM_INFO
	.align		4
.L_270:
        /*0048*/ 	.byte	0x04, 0x17
        /*004a*/ 	.short	(.L_272 - .L_271)
.L_271:
        /*004c*/ 	.word	0x00000000
        /*0050*/ 	.short	0x0001
        /*0052*/ 	.short	0x0004
        /*0054*/ 	.byte	0x00, 0xf0, 0x11, 0x00


	//----- nvinfo : EIATTR_KPARAM_INFO
	.align		4
.L_272:
        /*0058*/ 	.byte	0x04, 0x17
        /*005a*/ 	.short	(.L_274 - .L_273)
.L_273:
        /*005c*/ 	.word	0x00000000
        /*0060*/ 	.short	0x0000
        /*0062*/ 	.short	0x0000
        /*0064*/ 	.byte	0x00, 0xf0, 0x11, 0x00


	//----- nvinfo : EIATTR_SPARSE_MMA_MASK
	.align		4
.L_274:
        /*0068*/ 	.byte	0x03, 0x50
        /*006a*/ 	.short	0x0000


	//----- nvinfo : EIATTR_MAXREG_COUNT
	.align		4
        /*006c*/ 	.byte	0x03, 0x1b
        /*006e*/ 	.short	0x00ff


	//----- nvinfo : EIATTR_MERCURY_ISA_VERSION
	.align		4
        /*0070*/ 	.byte	0x03, 0x5f
        /*0072*/ 	.short	0x0101


	//----- nvinfo : EIATTR_VRC_CTA_INIT_COUNT
	.align		4
        /*0074*/ 	.byte	0x02, 0x4a
	.zero		1
	.zero		1


	//----- nvinfo : EIATTR_EXIT_INSTR_OFFSETS
	.align		4
        /*0078*/ 	.byte	0x04, 0x1c
        /*007a*/ 	.short	(.L_276 - .L_275)


	//   ....[0]....
.L_275:
        /*007c*/ 	.word	0x000002f0


	//   ....[1]....
        /*0080*/ 	.word	0x00000880


	//   ....[2]....
        /*0084*/ 	.word	0x00000b20


	//   ....[3]....
        /*0088*/ 	.word	0x00000c80


	//   ....[4]....
        /*008c*/ 	.word	0x00000d40


	//   ....[5]....
        /*0090*/ 	.word	0x00000d70


	//   ....[6]....
        /*0094*/ 	.word	0x00001370


	//   ....[7]....
        /*0098*/ 	.word	0x000016e0


	//   ....[8]....
        /*009c*/ 	.word	0x000018c0


	//   ....[9]....
        /*00a0*/ 	.word	0x000018f0


	//   ....[10]....
        /*00a4*/ 	.word	0x000019a0


	//----- nvinfo : EIATTR_MAX_THREADS
	.align		4
.L_276:
        /*00a8*/ 	.byte	0x04, 0x05
        /*00aa*/ 	.short	(.L_278 - .L_277)
.L_277:
        /*00ac*/ 	.word	0x00000080
        /*00b0*/ 	.word	0x00000001
        /*00b4*/ 	.word	0x00000001


	//----- nvinfo : EIATTR_CRS_STACK_SIZE
	.align		4
.L_278:
        /*00b8*/ 	.byte	0x04, 0x1e
        /*00ba*/ 	.short	(.L_280 - .L_279)
.L_279:
        /*00bc*/ 	.word	0x00000000


	//----- nvinfo : EIATTR_CBANK_PARAM_SIZE
	.align		4
.L_280:
        /*00c0*/ 	.byte	0x03, 0x19
        /*00c2*/ 	.short	0x0038


	//----- nvinfo : EIATTR_PARAM_CBANK
	.align		4
        /*00c4*/ 	.byte	0x04, 0x0a
        /*00c6*/ 	.short	(.L_282 - .L_281)
	.align		4
.L_281:
        /*00c8*/ 	.word	index@(.nv.constant0._ZN3cub18CUB_300001_SM_10006detail9transform16transform_kernelINS2_10policy_hubILb1EN4cuda3std3__45tupleIJN6thrust24THRUST_300001_SM_1000_NS10device_ptrIfEESC_EEEE10policy1000EiZ13CudaMatrixAddIfEviT_PSH_SH_SI_EUlffE_SC_JPfSK_EEEvT0_iT1_T2_DpNS2_10kernel_argIT3_EE)
        /*00cc*/ 	.short	0x0380
        /*00ce*/ 	.short	0x0038


	//----- nvinfo : EIATTR_SW_WAR
	.align		4
.L_282:
        /*00d0*/ 	.byte	0x04, 0x36
        /*00d2*/ 	.short	(.L_284 - .L_283)
.L_283:
        /*00d4*/ 	.word	0x00000008
.L_284:


//--------------------- .nv.info._ZN3cub18CUB_300001_SM_10006detail9transform16transform_kernelINS2_10policy_hubILb1EN4cuda3std3__45tupleIJN6thrust24THRUST_300001_SM_1000_NS20permutation_iteratorINSA_10device_ptrIfEENSC_IiEEEEEEEE10policy1000ElNS7_10__identityESD_JSF_EEEvT0_iT1_T2_DpNS2_10kernel_argIT3_EE --------------------------
	.section	.nv.info._ZN3cub18CUB_300001_SM_10006detail9transform16transform_kernelINS2_10policy_hubILb1EN4cuda3std3__45tupleIJN6thrust24THRUST_300001_SM_1000_NS20permutation_iteratorINSA_10device_ptrIfEENSC_IiEEEEEEEE10policy1000ElNS7_10__identityESD_JSF_EEEvT0_iT1_T2_DpNS2_10kernel_argIT3_EE,"",@"SHT_CUDA_INFO"
	.sectionflags	@""
	.align	4


	//----- nvinfo : EIATTR_CUDA_API_VERSION
	.align		4
        /*0000*/ 	.byte	0x04, 0x37
        /*0002*/ 	.short	(.L_286 - .L_285)
.L_285:
        /*0004*/ 	.word	0x00000082


	//----- nvinfo : EIATTR_KPARAM_INFO
	.align		4
.L_286:
        /*0008*/ 	.byte	0x04, 0x17
        /*000a*/ 	.short	(.L_288 - .L_287)
.L_287:
        /*000c*/ 	.word	0x00000000
        /*0010*/ 	.short	0x0004
        /*0012*/ 	.short	0x0018
        /*0014*/ 	.byte	0x00, 0xf0, 0x41, 0x00


	//----- nvinfo : EIATTR_KPARAM_INFO
	.align		4
.L_288:
        /*0018*/ 	.byte	0x04, 0x17
        /*001a*/ 	.short	(.L_290 - .L_289)
.L_289:
        /*001c*/ 	.word	0x00000000
        /*0020*/ 	.short	0x0003
        /*0022*/ 	.short	0x0010
        /*0024*/ 	.byte	0x00, 0xf0, 0x21, 0x00


	//----- nvinfo : EIATTR_KPARAM_INFO
	.align		4
.L_290:
        /*0028*/ 	.byte	0x04, 0x17
        /*002a*/ 	.short	(.L_292 - .L_291)
.L_291:
        /*002c*/ 	.word	0x00000000
        /*0030*/ 	.short	0x0002
        /*0032*/ 	.short	0x000c
        /*0034*/ 	.byte	0x00, 0xf0, 0x05, 0x00


	//----- nvinfo : EIATTR_KPARAM_INFO
	.align		4
.L_292:
        /*0038*/ 	.byte	0x04, 0x17
        /*003a*/ 	.short	(.L_294 - .L_293)
.L_293:
        /*003c*/ 	.word	0x00000000
        /*0040*/ 	.short	0x0001
        /*0042*/ 	.short	0x0008
        /*0044*/ 	.byte	0x00, 0xf0, 0x11, 0x00


	//----- nvinfo : EIATTR_KPARAM_INFO
	.align		4
.L_294:
        /*0048*/ 	.byte	0x04, 0x17
        /*004a*/ 	.short	(.L_296 - .L_295)
.L_295:
        /*004c*/ 	.word	0x00000000
        /*0050*/ 	.short	0x0000
        /*0052*/ 	.short	0x0000
        /*0054*/ 	.byte	0x00, 0xf0, 0x21, 0x00


	//----- nvinfo : EIATTR_SPARSE_MMA_MASK
	.align		4
.L_296:
        /*0058*/ 	.byte	0x03, 0x50
        /*005a*/ 	.short	0x0000


	//----- nvinfo : EIATTR_MAXREG_COUNT
	.align		4
        /*005c*/ 	.byte	0x03, 0x1b
        /*005e*/ 	.short	0x00ff


	//----- nvinfo : EIATTR_MERCURY_ISA_VERSION
	.align		4
        /*0060*/ 	.byte	0x03, 0x5f
        /*0062*/ 	.short	0x0101


	//----- nvinfo : EIATTR_VRC_CTA_INIT_COUNT
	.align		4
        /*0064*/ 	.byte	0x02, 0x4a
	.zero		1
	.zero		1


	//----- nvinfo : EIATTR_EXIT_INSTR_OFFSETS
	.align		4
        /*0068*/ 	.byte	0x04, 0x1c
        /*006a*/ 	.short	(.L_298 - .L_297)


	//   ....[0]....
.L_297:
        /*006c*/ 	.word	0x00000190


	//   ....[1]....
        /*0070*/ 	.word	0x00000a10


	//   ....[2]....
        /*0074*/ 	.word	0x00000cc0


	//   ....[3]....
        /*0078*/ 	.word	0x00000e40


	//   ....[4]....
        /*007c*/ 	.word	0x00000e70


	//   ....[5]....
        /*0080*/ 	.word	0x00000ef0


	//   ....[6]....
        /*0084*/ 	.word	0x00000f10


	//   ....[7]....
        /*0088*/ 	.word	0x000014f0


	//   ....[8]....
        /*008c*/ 	.word	0x00001790


	//   ....[9]....
        /*0090*/ 	.word	0x00001930


	//   ....[10]....
        /*0094*/ 	.word	0x000019f0


	//----- nvinfo : EIATTR_MAX_THREADS
	.align		4
.L_298:
        /*0098*/ 	.byte	0x04, 0x05
        /*009a*/ 	.short	(.L_300 - .L_299)
.L_299:
        /*009c*/ 	.word	0x00000080
        /*00a0*/ 	.word	0x00000001
        /*00a4*/ 	.word	0x00000001


	//----- nvinfo : EIATTR_CRS_STACK_SIZE
	.align		4
.L_300:
        /*00a8*/ 	.byte	0x04, 0x1e
        /*00aa*/ 	.short	(.L_302 - .L_301)
.L_301:
        /*00ac*/ 	.word	0x00000000


	//----- nvinfo : EIATTR_CBANK_PARAM_SIZE
	.align		4
.L_302:
        /*00b0*/ 	.byte	0x03, 0x19
        /*00b2*/ 	.short	0x0028


	//----- nvinfo : EIATTR_PARAM_CBANK
	.align		4
        /*00b4*/ 	.byte	0x04, 0x0a
        /*00b6*/ 	.short	(.L_304 - .L_303)
	.align		4
.L_303:
        /*00b8*/ 	.word	index@(.nv.constant0._ZN3cub18CUB_300001_SM_10006detail9transform16transform_kernelINS2_10policy_hubILb1EN4cuda3std3__45tupleIJN6thrust24THRUST_300001_SM_1000_NS20permutation_iteratorINSA_10device_ptrIfEENSC_IiEEEEEEEE10policy1000ElNS7_10__identityESD_JSF_EEEvT0_iT1_T2_DpNS2_10kernel_argIT3_EE)
        /*00bc*/ 	.short	0x0380
        /*00be*/ 	.short	0x0028


	//----- nvinfo : EIATTR_SW_WAR
	.align		4
.L_304:
        /*00c0*/ 	.byte	0x04, 0x36
        /*00c2*/ 	.short	(.L_306 - .L_305)
.L_305:
        /*00c4*/ 	.word	0x00000008
.L_306:


//--------------------- .nv.info._ZN3cub18CUB_300001_SM_10006detail9transform16transform_kernelINS2_10policy_hubILb1EN4cuda3std3__45tupleIJN6thrust24THRUST_300001_SM_1000_NS20permutation_iteratorINSA_10device_ptrIfEENSC_IiEEEEEEEE10policy1000EiNS7_10__identityESD_JSF_EEEvT0_iT1_T2_DpNS2_10kernel_argIT3_EE --------------------------
	.section	.nv.info._ZN3cub18CUB_300001_SM_10006detail9transform16transform_kernelINS2_10policy_hubILb1EN4cuda3std3__45tupleIJN6thrust24THRUST_300001_SM_1000_NS20permutation_iteratorINSA_10device_ptrIfEENSC_IiEEEEEEEE10policy1000EiNS7_10__identityESD_JSF_EEEvT0_iT1_T2_DpNS2_10kernel_argIT3_EE,"",@"SHT_CUDA_INFO"
	.sectionflags	@""
	.align	4


	//----- nvinfo : EIATTR_CUDA_API_VERSION
	.align		4
        /*0000*/ 	.byte	0x04, 0x37
        /*0002*/ 	.short	(.L_308 - .L_307)
.L_307:
        /*0004*/ 	.word	0x00000082


	//----- nvinfo : EIATTR_KPARAM_INFO
	.align		4
.L_308:
        /*0008*/ 	.byte	0x04, 0x17
        /*000a*/ 	.short	(.L_310 - .L_309)
.L_309:
        /*000c*/ 	.word	0x00000000
        /*0010*/ 	.short	0x0004
        /*0012*/ 	.short	0x0018
        /*0014*/ 	.byte	0x00, 0xf0, 0x41, 0x00


	//----- nvinfo : EIATTR_KPARAM_INFO
	.align		4
.L_310:
        /*0018*/ 	.byte	0x04, 0x17
        /*001a*/ 	.short	(.L_312 - .L_311)
.L_311:
        /*001c*/ 	.word	0x00000000
        /*0020*/ 	.short	0x0003
        /*0022*/ 	.short	0x0010
        /*0024*/ 	.byte	0x00, 0xf0, 0x21, 0x00


	//----- nvinfo : EIATTR_KPARAM_INFO
	.align		4
.L_312:
        /*0028*/ 	.byte	0x04, 0x17
        /*002a*/ 	.short	(.L_314 - .L_313)
.L_313:
        /*002c*/ 	.word	0x00000000
        /*0030*/ 	.short	0x0002
        /*0032*/ 	.short	0x0008
        /*0034*/ 	.byte	0x00, 0xf0, 0x05, 0x00


	//----- nvinfo : EIATTR_KPARAM_INFO
	.align		4
.L_314:
        /*0038*/ 	.byte	0x04, 0x17
        /*003a*/ 	.short	(.L_316 - .L_315)
.L_315:
        /*003c*/ 	.word	0x00000000
        /*0040*/ 	.short	0x0001
        /*0042*/ 	.short	0x0004
        /*0044*/ 	.byte	0x00, 0xf0, 0x11, 0x00


	//----- nvinfo : EIATTR_KPARAM_INFO
	.align		4
.L_316:
        /*0048*/ 	.byte	0x04, 0x17
        /*004a*/ 	.short	(.L_318 - .L_317)
.L_317:
        /*004c*/ 	.word	0x00000000
        /*0050*/ 	.short	0x0000
        /*0052*/ 	.short	0x0000
        /*0054*/ 	.byte	0x00, 0xf0, 0x11, 0x00


	//----- nvinfo : EIATTR_SPARSE_MMA_MASK
	.align		4
.L_318:
        /*0058*/ 	.byte	0x03, 0x50
        /*005a*/ 	.short	0x0000


	//----- nvinfo : EIATTR_MAXREG_COUNT
	.align		4
        /*005c*/ 	.byte	0x03, 0x1b
        /*005e*/ 	.short	0x00ff


	//----- nvinfo : EIATTR_MERCURY_ISA_VERSION
	.align		4
        /*0060*/ 	.byte	0x03, 0x5f
        /*0062*/ 	.short	0x0101


	//----- nvinfo : EIATTR_VRC_CTA_INIT_COUNT
	.align		4
        /*0064*/ 	.byte	0x02, 0x4a
	.zero		1
	.zero		1


	//----- nvinfo : EIATTR_EXIT_INSTR_OFFSETS
	.align		4
        /*0068*/ 	.byte	0x04, 0x1c
        /*006a*/ 	.short	(.L_320 - .L_319)


	//   ....[0]....
.L_319:
        /*006c*/ 	.word	0x000000f0


	//   ....[1]....
        /*0070*/ 	.word	0x000006d0


	//   ....[2]....
        /*0074*/ 	.word	0x00000980


	//   ....[3]....
        /*0078*/ 	.word	0x00000b20


	//   ....[4]....
        /*007c*/ 	.word	0x00000c00


	//   ....[5]....
        /*0080*/ 	.word	0x00000c20


	//   ....[6]....
        /*0084*/ 	.word	0x000010d0


	//   ....[7]....
        /*0088*/ 	.word	0x00001380


	//   ....[8]....
        /*008c*/ 	.word	0x00001500


	//   ....[9]....
        /*0090*/ 	.word	0x00001530


	//   ....[10]....
        /*0094*/ 	.word	0x000015b0


	//----- nvinfo : EIATTR_MAX_THREADS
	.align		4
.L_320:
        /*0098*/ 	.byte	0x04, 0x05
        /*009a*/ 	.short	(.L_322 - .L_321)
.L_321:
        /*009c*/ 	.word	0x00000080
        /*00a0*/ 	.word	0x00000001
        /*00a4*/ 	.word	0x00000001


	//----- nvinfo : EIATTR_CRS_STACK_SIZE
	.align		4
.L_322:
        /*00a8*/ 	.byte	0x04, 0x1e
        /*00aa*/ 	.short	(.L_324 - .L_323)
.L_323:
        /*00ac*/ 	.word	0x00000000


	//----- nvinfo : EIATTR_CBANK_PARAM_SIZE
	.align		4
.L_324:
        /*00b0*/ 	.byte	0x03, 0x19
        /*00b2*/ 	.short	0x0028


	//----- nvinfo : EIATTR_PARAM_CBANK
	.align		4
        /*00b4*/ 	.byte	0x04, 0x0a
        /*00b6*/ 	.short	(.L_326 - .L_325)
	.align		4
.L_325:
        /*00b8*/ 	.word	index@(.nv.constant0._ZN3cub18CUB_300001_SM_10006detail9transform16transform_kernelINS2_10policy_hubILb1EN4cuda3std3__45tupleIJN6thrust24THRUST_300001_SM_1000_NS20permutation_iteratorINSA_10device_ptrIfEENSC_IiEEEEEEEE10policy1000EiNS7_10__identityESD_JSF_EEEvT0_iT1_T2_DpNS2_10kernel_argIT3_EE)
        /*00bc*/ 	.short	0x0380
        /*00be*/ 	.short	0x0028


	//----- nvinfo : EIATTR_SW_WAR
	.align		4
.L_326:
        /*00c0*/ 	.byte	0x04, 0x36
        /*00c2*/ 	.short	(.L_328 - .L_327)
.L_327:
        /*00c4*/ 	.word	0x00000008
.L_328:


//--------------------- .nv.info._ZN3cub18CUB_300001_SM_10006detail9transform16transform_kernelINS2_10policy_hubILb0EN4cuda3std3__45tupleIJN6thrust24THRUST_300001_SM_1000_NS10device_ptrIfEEEEEE10policy1000ElNS7_6negateIfEESC_JPfEEEvT0_iT1_T2_DpNS2_10kernel_argIT3_EE --------------------------
	.section	.nv.info._ZN3cub18CUB_300001_SM_10006detail9transform16transform_kernelINS2_10policy_hubILb0EN4cuda3std3__45tupleIJN6thrust24THRUST_300001_SM_1000_NS10device_ptrIfEEEEEE10policy1000ElNS7_6negateIfEESC_JPfEEEvT0_iT1_T2_DpNS2_10kernel_argIT3_EE,"",@"SHT_CUDA_INFO"
	.sectionflags	@""
	.align	4


	//----- nvinfo : EIATTR_CUDA_API_VERSION
	.align		4
        /*0000*/ 	.byte	0x04, 0x37
        /*0002*/ 	.short	(.L_330 - .L_329)
.L_329:
        /*0004*/ 	.word	0x00000082


	//----- nvinfo : EIATTR_KPARAM_INFO
	.align		4
.L_330:
        /*0008*/ 	.byte	0x04, 0x17
        /*000a*/ 	.short	(.L_332 - .L_331)
.L_331:
        /*000c*/ 	.word	0x00000000
        /*0010*/ 	.short	0x0004
        /*0012*/ 	.short	0x0018
        /*0014*/ 	.byte	0x00, 0xf0, 0x41, 0x00


	//----- nvinfo : EIATTR_KPARAM_INFO
	.align		4
.L_332:
        /*0018*/ 	.byte	0x04, 0x17
        /*001a*/ 	.short	(.L_334 - .L_333)
.L_333:
        /*001c*/ 	.word	0x00000000
        /*0020*/ 	.short	0x0003
        /*0022*/ 	.short	0x0010
        /*0024*/ 	.byte	0x00, 0xf0, 0x21, 0x00


	//----- nvinfo : EIATTR_KPARAM_INFO
	.align		4
.L_334:
        /*0028*/ 	.byte	0x04, 0x17
        /*002a*/ 	.short	(.L_336 - .L_335)
.L_335:
        /*002c*/ 	.word	0x00000000
        /*0030*/ 	.short	0x0002
        /*0032*/ 	.short	0x000c
        /*0034*/ 	.byte	0x00, 0xf0, 0x05, 0x00


	//----- nvinfo : EIATTR_KPARAM_INFO
	.align		4
.L_336:
        /*0038*/ 	.byte	0x04, 0x17
        /*003a*/ 	.short	(.L_338 - .L_337)
.L_337:
        /*003c*/ 	.word	0x00000000
        /*0040*/ 	.short	0x0001
        /*0042*/ 	.short	0x0008
        /*0044*/ 	.byte	0x00, 0xf0, 0x11, 0x00


	//----- nvinfo : EIATTR_KPARAM_INFO
	.align		4
.L_338:
        /*0048*/ 	.byte	0x04, 0x17
        /*004a*/ 	.short	(.L_340 - .L_339)
.L_339:
        /*004c*/ 	.word	0x00000000
        /*0050*/ 	.short	0x0000
        /*0052*/ 	.short	0x0000
        /*0054*/ 	.byte	0x00, 0xf0, 0x21, 0x00


	//----- nvinfo : EIATTR_SPARSE_MMA_MASK
	.align		4
.L_340:
        /*0058*/ 	.byte	0x03, 0x50
        /*005a*/ 	.short	0x0000


	//----- nvinfo : EIATTR_MAXREG_COUNT
	.align		4
        /*005c*/ 	.byte	0x03, 0x1b
        /*005e*/ 	.short	0x00ff


	//----- nvinfo : EIATTR_NUM_BARRIERS
	.align		4
        /*0060*/ 	.byte	0x02, 0x4c
        /*0062*/ 	.byte	0x01
	.zero		1


	//----- nvinfo : EIATTR_MERCURY_ISA_VERSION
	.align		4
        /*0064*/ 	.byte	0x03, 0x5f
        /*0066*/ 	.short	0x0101


	//----- nvinfo : EIATTR_COOP_GROUP_MASK_REGIDS
	.align		4
        /*0068*/ 	.byte	0x04, 0x29
        /*006a*/ 	.short	(.L_342 - .L_341)


	//   ....[0]....
.L_341:
        /*006c*/ 	.word	0xffffffff


	//----- nvinfo : EIATTR_COOP_GROUP_INSTR_OFFSETS
	.align		4
.L_342:
        /*0070*/ 	.byte	0x04, 0x28
        /*0072*/ 	.short	(.L_344 - .L_343)


	//   ....[0]....
.L_343:
        /*0074*/ 	.word	0x00000ed0


	//----- nvinfo : EIATTR_VRC_CTA_INIT_COUNT
	.align		4
.L_344:
        /*0078*/ 	.byte	0x02, 0x4a
	.zero		1
	.zero		1


	//----- nvinfo : EIATTR_MBARRIER_INSTR_OFFSETS
	.align		4
        /*007c*/ 	.byte	0x04, 0x39
        /*007e*/ 	.short	(.L_346 - .L_345)


	//   ....[0]....
.L_345:
        /*0080*/ 	.word	0x000002b0
        /*0084*/ 	.word	0x000000ff
        /*0088*/ 	.word	0x00000000
        /*008c*/ 	.short	0x0100
        /*008e*/ 	.byte	0x0b
	.zero		1


	//   ....[1]....
        /*0090*/ 	.word	0x000003d0
        /*0094*/ 	.word	0x000000ff
        /*0098*/ 	.word	0x00000000
        /*009c*/ 	.short	0x010a
        /*009e*/ 	.byte	0x04
	.zero		1


	//----- nvinfo : EIATTR_NUM_MBARRIERS
	.align		4
.L_346:
        /*00a0*/ 	.byte	0x03, 0x38
        /*00a2*/ 	.short	0x0001


	//----- nvinfo : EIATTR_EXIT_INSTR_OFFSETS
	.align		4
        /*00a4*/ 	.byte	0x04, 0x1c
        /*00a6*/ 	.short	(.L_348 - .L_347)


	//   ....[0]....
.L_347:
        /*00a8*/ 	.word	0x00000f20


	//   ....[1]....
        /*00ac*/ 	.word	0x000010b0


	//   ....[2]....
        /*00b0*/ 	.word	0x000010e0


	//   ....[3]....
        /*00b4*/ 	.word	0x00001230


	//----- nvinfo : EIATTR_MAX_THREADS
	.align		4
.L_348:
        /*00b8*/ 	.byte	0x04, 0x05
        /*00ba*/ 	.short	(.L_350 - .L_349)
.L_349:
        /*00bc*/ 	.word	0x00000080
        /*00c0*/ 	.word	0x00000001
        /*00c4*/ 	.word	0x00000001


	//----- nvinfo : EIATTR_CRS_STACK_SIZE
	.align		4
.L_350:
        /*00c8*/ 	.byte	0x04, 0x1e
        /*00ca*/ 	.short	(.L_352 - .L_351)
.L_351:
        /*00cc*/ 	.word	0x00000000


	//----- nvinfo : EIATTR_CBANK_PARAM_SIZE
	.align		4
.L_352:
        /*00d0*/ 	.byte	0x03, 0x19
        /*00d2*/ 	.short	0x0028


	//----- nvinfo : EIATTR_PARAM_CBANK
	.align		4
        /*00d4*/ 	.byte	0x04, 0x0a
        /*00d6*/ 	.short	(.L_354 - .L_353)
	.align		4
.L_353:
        /*00d8*/ 	.word	index@(.nv.constant0._ZN3cub18CUB_300001_SM_10006detail9transform16transform_kernelINS2_10policy_hubILb0EN4cuda3std3__45tupleIJN6thrust24THRUST_300001_SM_1000_NS10device_ptrIfEEEEEE10policy1000ElNS7_6negateIfEESC_JPfEEEvT0_iT1_T2_DpNS2_10kernel_argIT3_EE)
        /*00dc*/ 	.short	0x0380
        /*00de*/ 	.short	0x0028


	//----- nvinfo : EIATTR_SW_WAR
	.align		4
.L_354:
        /*00e0*/ 	.byte	0x04, 0x36
        /*00e2*/ 	.short	(.L_356 - .L_355)
.L_355:
        /*00e4*/ 	.word	0x00000008
.L_356:


//--------------------- .nv.info._ZN3cub18CUB_300001_SM_10006detail9transform16transform_kernelINS2_10policy_hubILb0EN4cuda3std3__45tupleIJN6thrust24THRUST_300001_SM_1000_NS10device_ptrIfEEEEEE10policy1000EiNS7_6negateIfEESC_JPfEEEvT0_iT1_T2_DpNS2_10kernel_argIT3_EE --------------------------
	.section	.nv.info._ZN3cub18CUB_300001_SM_10006detail9transform16transform_kernelINS2_10policy_hubILb0EN4cuda3std3__45tupleIJN6thrust24THRUST_300001_SM_1000_NS10device_ptrIfEEEEEE10policy1000EiNS7_6negateIfEESC_JPfEEEvT0_iT1_T2_DpNS2_10kernel_argIT3_EE,"",@"SHT_CUDA_INFO"
	.sectionflags	@""
	.align	4


	//----- nvinfo : EIATTR_CUDA_API_VERSION
	.align		4
        /*0000*/ 	.byte	0x04, 0x37
        /*0002*/ 	.short	(.L_358 - .L_357)
.L_357:
        /*0004*/ 	.word	0x00000082


	//----- nvinfo : EIATTR_KPARAM_INFO
	.align		4
.L_358:
        /*0008*/ 	.byte	0x04, 0x17
        /*000a*/ 	.short	(.L_360 - .L_359)
.L_359:
        /*000c*/ 	.word	0x00000000
        /*0010*/ 	.short	0x0004
        /*0012*/ 	.short	0x0018
        /*0014*/ 	.byte	0x00, 0xf0, 0x41, 0x00


	//----- nvinfo : EIATTR_KPARAM_INFO
	.align		4
.L_360:
        /*0018*/ 	.byte	0x04, 0x17
        /*001a*/ 	.short	(.L_362 - .L_361)
.L_361:
        /*001c*/ 	.word	0x00000000
        /*0020*/ 	.short	0x0003
        /*0022*/ 	.short	0x0010
        /*0024*/ 	.byte	0x00, 0xf0, 0x21, 0x00


	//----- nvinfo : EIATTR_KPARAM_INFO
	.align		4
.L_362:
        /*0028*/ 	.byte	0x04, 0x17
        /*002a*/ 	.short	(.L_364 - .L_363)
.L_363:
        /*002c*/ 	.word	0x00000000
        /*0030*/ 	.short	0x0002
        /*0032*/ 	.short	0x0008
        /*0034*/ 	.byte	0x00, 0xf0, 0x05, 0x00


	//----- nvinfo : EIATTR_KPARAM_INFO
	.align		4
.L_364:
        /*0038*/ 	.byte	0x04, 0x17
        /*003a*/ 	.short	(.L_366 - .L_365)
.L_365:
        /*003c*/ 	.word	0x00000000
        /*0040*/ 	.short	0x0001
        /*0042*/ 	.short	0x0004
        /*0044*/ 	.byte	0x00, 0xf0, 0x11, 0x00


	//----- nvinfo : EIATTR_KPARAM_INFO
	.align		4
.L_366:
        /*0048*/ 	.byte	0x04, 0x17
        /*004a*/ 	.short	(.L_368 - .L_367)
.L_367:
        /*004c*/ 	.word	0x00000000
        /*0050*/ 	.short	0x0000
        /*0052*/ 	.short	0x0000
        /*0054*/ 	.byte	0x00, 0xf0, 0x11, 0x00


	//----- nvinfo : EIATTR_SPARSE_MMA_MASK
	.align		4
.L_368:
        /*0058*/ 	.byte	0x03, 0x50
        /*005a*/ 	.short	0x0000


	//----- nvinfo : EIATTR_MAXREG_COUNT
	.align		4
        /*005c*/ 	.byte	0x03, 0x1b
        /*005e*/ 	.short	0x00ff


	//----- nvinfo : EIATTR_NUM_BARRIERS
	.align		4
        /*0060*/ 	.byte	0x02, 0x4c
        /*0062*/ 	.byte	0x01
	.zero		1


	//----- nvinfo : EIATTR_MERCURY_ISA_VERSION
	.align		4
        /*0064*/ 	.byte	0x03, 0x5f
        /*0066*/ 	.short	0x0101


	//----- nvinfo : EIATTR_COOP_GROUP_MASK_REGIDS
	.align		4
        /*0068*/ 	.byte	0x04, 0x29
        /*006a*/ 	.short	(.L_370 - .L_369)


	//   ....[0]....
.L_369:
        /*006c*/ 	.word	0xffffffff


	//----- nvinfo : EIATTR_COOP_GROUP_INSTR_OFFSETS
	.align		4
.L_370:
        /*0070*/ 	.byte	0x04, 0x28
        /*0072*/ 	.short	(.L_372 - .L_371)


	//   ....[0]....
.L_371:
        /*0074*/ 	.word	0x00000e50


	//----- nvinfo : EIATTR_VRC_CTA_INIT_COUNT
	.align		4
.L_372:
        /*0078*/ 	.byte	0x02, 0x4a
	.zero		1
	.zero		1


	//----- nvinfo : EIATTR_MBARRIER_INSTR_OFFSETS
	.align		4
        /*007c*/ 	.byte	0x04, 0x39
        /*007e*/ 	.short	(.L_374 - .L_373)


	//   ....[0]....
.L_373:
        /*0080*/ 	.word	0x00000250
        /*0084*/ 	.word	0x000000ff
        /*0088*/ 	.word	0x00000000
        /*008c*/ 	.short	0x0100
        /*008e*/ 	.byte	0x0d
	.zero		1


	//   ....[1]....
        /*0090*/ 	.word	0x00000360
        /*0094*/ 	.word	0x000000ff
        /*0098*/ 	.word	0x00000000
        /*009c*/ 	.short	0x010a
        /*009e*/ 	.byte	0x04
	.zero		1


	//----- nvinfo : EIATTR_NUM_MBARRIERS
	.align		4
.L_374:
        /*00a0*/ 	.byte	0x03, 0x38
        /*00a2*/ 	.short	0x0001


	//----- nvinfo : EIATTR_EXIT_INSTR_OFFSETS
	.align		4
        /*00a4*/ 	.byte	0x04, 0x1c
        /*00a6*/ 	.short	(.L_376 - .L_375)


	//   ....[0]....
.L_375:
        /*00a8*/ 	.word	0x00000ea0


	//   ....[1]....
        /*00ac*/ 	.word	0x00000fe0


	//   ....[2]....
        /*00b0*/ 	.word	0x00001040


	//   ....[3]....
        /*00b4*/ 	.word	0x000011c0


	//----- nvinfo : EIATTR_MAX_THREADS
	.align		4
.L_376:
        /*00b8*/ 	.byte	0x04, 0x05
        /*00ba*/ 	.short	(.L_378 - .L_377)
.L_377:
        /*00bc*/ 	.word	0x00000080
        /*00c0*/ 	.word	0x00000001
        /*00c4*/ 	.word	0x00000001


	//----- nvinfo : EIATTR_CRS_STACK_SIZE
	.align		4
.L_378:
        /*00c8*/ 	.byte	0x04, 0x1e
        /*00ca*/ 	.short	(.L_380 - .L_379)
.L_379:
        /*00cc*/ 	.word	0x00000000


	//----- nvinfo : EIATTR_CBANK_PARAM_SIZE
	.align		4
.L_380:
        /*00d0*/ 	.byte	0x03, 0x19
        /*00d2*/ 	.short	0x0028


	//----- nvinfo : EIATTR_PARAM_CBANK
	.align		4
        /*00d4*/ 	.byte	0x04, 0x0a
        /*00d6*/ 	.short	(.L_382 - .L_381)
	.align		4
.L_381:
        /*00d8*/ 	.word	index@(.nv.constant0._ZN3cub18CUB_300001_SM_10006detail9transform16transform_kernelINS2_10policy_hubILb0EN4cuda3std3__45tupleIJN6thrust24THRUST_300001_SM_1000_NS10device_ptrIfEEEEEE10policy1000EiNS7_6negateIfEESC_JPfEEEvT0_iT1_T2_DpNS2_10kernel_argIT3_EE)
        /*00dc*/ 	.short	0x0380
        /*00de*/ 	.short	0x0028


	//----- nvinfo : EIATTR_SW_WAR
	.align		4
.L_382:
        /*00e0*/ 	.byte	0x04, 0x36
        /*00e2*/ 	.short	(.L_384 - .L_383)
.L_383:
        /*00e4*/ 	.word	0x00000008
.L_384:


//--------------------- .nv.info._ZN3cub18CUB_300001_SM_10006detail11EmptyKernelIvEEvv --------------------------
	.section	.nv.info._ZN3cub18CUB_300001_SM_10006detail11EmptyKernelIvEEvv,"",@"SHT_CUDA_INFO"
	.sectionflags	@""
	.align	4


	//----- nvinfo : EIATTR_CUDA_API_VERSION
	.align		4
        /*0000*/ 	.byte	0x04, 0x37
        /*0002*/ 	.short	(.L_386 - .L_385)
.L_385:
        /*0004*/ 	.word	0x00000082


	//----- nvinfo : EIATTR_SPARSE_MMA_MASK
	.align		4
.L_386:
        /*0008*/ 	.byte	0x03, 0x50
        /*000a*/ 	.short	0x0000


	//----- nvinfo : EIATTR_MAXREG_COUNT
	.align		4
        /*000c*/ 	.byte	0x03, 0x1b
        /*000e*/ 	.short	0x00ff


	//----- nvinfo : EIATTR_MERCURY_ISA_VERSION
	.align		4
        /*0010*/ 	.byte	0x03, 0x5f
        /*0012*/ 	.short	0x0101


	//----- nvinfo : EIATTR_VRC_CTA_INIT_COUNT
	.align		4
        /*0014*/ 	.byte	0x02, 0x4a
	.zero		1
	.zero		1


	//----- nvinfo : EIATTR_EXIT_INSTR_OFFSETS
	.align		4
        /*0018*/ 	.byte	0x04, 0x1c
        /*001a*/ 	.short	(.L_388 - .L_387)


	//   ....[0]....
.L_387:
        /*001c*/ 	.word	0x00000010


	//----- nvinfo : EIATTR_SW_WAR
	.align		4
.L_388:
        /*0020*/ 	.byte	0x04, 0x36
        /*0022*/ 	.short	(.L_390 - .L_389)
.L_389:
        /*0024*/ 	.word	0x00000008
.L_390:


//--------------------- .nv.info._Z13permuteWeightIfEviPT_S1_Pi --------------------------
	.section	.nv.info._Z13permuteWeightIfEviPT_S1_Pi,"",@"SHT_CUDA_INFO"
	.sectionflags	@""
	.align	4


	//----- nvinfo : EIATTR_CUDA_API_VERSION
	.align		4
        /*0000*/ 	.byte	0x04, 0x37
        /*0002*/ 	.short	(.L_392 - .L_391)
.L_391:
        /*0004*/ 	.word	0x00000082


	//----- nvinfo : EIATTR_KPARAM_INFO
	.align		4
.L_392:
        /*0008*/ 	.byte	0x04, 0x17
        /*000a*/ 	.short	(.L_394 - .L_393)
.L_393:
        /*000c*/ 	.word	0x00000000
        /*0010*/ 	.short	0x0003
        /*0012*/ 	.short	0x0018
        /*0014*/ 	.byte	0x00, 0xf5, 0x21, 0x00


	//----- nvinfo : EIATTR_KPARAM_INFO
	.align		4
.L_394:
        /*0018*/ 	.byte	0x04, 0x17
        /*001a*/ 	.short	(.L_396 - .L_395)
.L_395:
        /*001c*/ 	.word	0x00000000
        /*0020*/ 	.short	0x0002
        /*0022*/ 	.short	0x0010
        /*0024*/ 	.byte	0x00, 0xf5, 0x21, 0x00


	//----- nvinfo : EIATTR_KPARAM_INFO
	.align		4
.L_396:
        /*0028*/ 	.byte	0x04, 0x17
        /*002a*/ 	.short	(.L_398 - .L_397)
.L_397:
        /*002c*/ 	.word	0x00000000
        /*0030*/ 	.short	0x0001
        /*0032*/ 	.short	0x0008
        /*0034*/ 	.byte	0x00, 0xf5, 0x21, 0x00


	//----- nvinfo : EIATTR_KPARAM_INFO
	.align		4
.L_398:
        /*0038*/ 	.byte	0x04, 0x17
        /*003a*/ 	.short	(.L_400 - .L_399)
.L_399:
        /*003c*/ 	.word	0x00000000
        /*0040*/ 	.short	0x0000
        /*0042*/ 	.short	0x0000
        /*0044*/ 	.byte	0x00, 0xf0, 0x11, 0x00


	//----- nvinfo : EIATTR_SPARSE_MMA_MASK
	.align		4
.L_400:
        /*0048*/ 	.byte	0x03, 0x50
        /*004a*/ 	.short	0x0000


	//----- nvinfo : EIATTR_MAXREG_COUNT
	.align		4
        /*004c*/ 	.byte	0x03, 0x1b
        /*004e*/ 	.short	0x00ff


	//----- nvinfo : EIATTR_MERCURY_ISA_VERSION
	.align		4
        /*0050*/ 	.byte	0x03, 0x5f
        /*0052*/ 	.short	0x0101


	//----- nvinfo : EIATTR_VRC_CTA_INIT_COUNT
	.align		4
        /*0054*/ 	.byte	0x02, 0x4a
	.zero		1
	.zero		1


	//----- nvinfo : EIATTR_EXIT_INSTR_OFFSETS
	.align		4
        /*0058*/ 	.byte	0x04, 0x1c
        /*005a*/ 	.short	(.L_402 - .L_401)


	//   ....[0]....
.L_401:
        /*005c*/ 	.word	0x00000030


	//   ....[1]....
        /*0060*/ 	.word	0x00000250


	//   ....[2]....
        /*0064*/ 	.word	0x00000b80


	//   ....[3]....
        /*0068*/ 	.word	0x00000d50


	//----- nvinfo : EIATTR_CBANK_PARAM_SIZE
	.align		4
.L_402:
        /*006c*/ 	.byte	0x03, 0x19
        /*006e*/ 	.short	0x0020


	//----- nvinfo : EIATTR_PARAM_CBANK
	.align		4
        /*0070*/ 	.byte	0x04, 0x0a
        /*0072*/ 	.short	(.L_404 - .L_403)
	.align		4
.L_403:
        /*0074*/ 	.word	index@(.nv.constant0._Z13permuteWeightIfEviPT_S1_Pi)
        /*0078*/ 	.short	0x0380
        /*007a*/ 	.short	0x0020


	//----- nvinfo : EIATTR_SW_WAR
	.align		4
.L_404:
        /*007c*/ 	.byte	0x04, 0x36
        /*007e*/ 	.short	(.L_406 - .L_405)
.L_405:
        /*0080*/ 	.word	0x00000008
.L_406:


//--------------------- .nv.info._Z14activationFuncIfEvPT_S1_iS0_S0_S0_S0_S0_S0_ --------------------------
	.section	.nv.info._Z14activationFuncIfEvPT_S1_iS0_S0_S0_S0_S0_S0_,"",@"SHT_CUDA_INFO"
	.sectionflags	@""
	.align	4


	//----- nvinfo : EIATTR_CUDA_API_VERSION
	.align		4
        /*0000*/ 	.byte	0x04, 0x37
        /*0002*/ 	.short	(.L_408 - .L_407)
.L_407:
        /*0004*/ 	.word	0x00000082


	//----- nvinfo : EIATTR_KPARAM_INFO
	.align		4
.L_408:
        /*0008*/ 	.byte	0x04, 0x17
        /*000a*/ 	.short	(.L_410 - .L_409)
.L_409:
        /*000c*/ 	.word	0x00000000
        /*0010*/ 	.short	0x0008
        /*0012*/ 	.short	0x0028
        /*0014*/ 	.byte	0x00, 0xf0, 0x11, 0x00


	//----- nvinfo : EIATTR_KPARAM_INFO
	.align		4
.L_410:
        /*0018*/ 	.byte	0x04, 0x17
        /*001a*/ 	.short	(.L_412 - .L_411)
.L_411:
        /*001c*/ 	.word	0x00000000
        /*0020*/ 	.short	0x0007
        /*0022*/ 	.short	0x0024
        /*0024*/ 	.byte	0x00, 0xf0, 0x11, 0x00


	//----- nvinfo : EIATTR_KPARAM_INFO
	.align		4
.L_412:
        /*0028*/ 	.byte	0x04, 0x17
        /*002a*/ 	.short	(.L_414 - .L_413)
.L_413:
        /*002c*/ 	.word	0x00000000
        /*0030*/ 	.short	0x0006
        /*0032*/ 	.short	0x0020
        /*0034*/ 	.byte	0x00, 0xf0, 0x11, 0x00


	//----- nvinfo : EIATTR_KPARAM_INFO
	.align		4
.L_414:
        /*0038*/ 	.byte	0x04, 0x17
        /*003a*/ 	.short	(.L_416 - .L_415)
.L_415:
        /*003c*/ 	.word	0x00000000
        /*0040*/ 	.short	0x0005
        /*0042*/ 	.short	0x001c
        /*0044*/ 	.byte	0x00, 0xf0, 0x11, 0x00


	//----- nvinfo : EIATTR_KPARAM_INFO
	.align		4
.L_416:
        /*0048*/ 	.byte	0x04, 0x17
        /*004a*/ 	.short	(.L_418 - .L_417)
.L_417:
        /*004c*/ 	.word	0x00000000
        /*0050*/ 	.short	0x0004
        /*0052*/ 	.short	0x0018
        /*0054*/ 	.byte	0x00, 0xf0, 0x11, 0x00


	//----- nvinfo : EIATTR_KPARAM_INFO
	.align		4
.L_418:
        /*0058*/ 	.byte	0x04, 0x17
        /*005a*/ 	.short	(.L_420 - .L_419)
.L_419:
        /*005c*/ 	.word	0x00000000
        /*0060*/ 	.short	0x0003
        /*0062*/ 	.short	0x0014
        /*0064*/ 	.byte	0x00, 0xf0, 0x11, 0x00


	//----- nvinfo : EIATTR_KPARAM_INFO
	.align		4
.L_420:
        /*0068*/ 	.byte	0x04, 0x17
        /*006a*/ 	.short	(.L_422 - .L_421)
.L_421:
        /*006c*/ 	.word	0x00000000
        /*0070*/ 	.short	0x0002
        /*0072*/ 	.short	0x0010
        /*0074*/ 	.byte	0x00, 0xf0, 0x11, 0x00


	//----- nvinfo : EIATTR_KPARAM_INFO
	.align		4
.L_422:
        /*0078*/ 	.byte	0x04, 0x17
        /*007a*/ 	.short	(.L_424 - .L_423)
.L_423:
        /*007c*/ 	.word	0x00000000
        /*0080*/ 	.short	0x0001
        /*0082*/ 	.short	0x0008
        /*0084*/ 	.byte	0x00, 0xf5, 0x21, 0x00


	//----- nvinfo : EIATTR_KPARAM_INFO
	.align		4
.L_424:
        /*0088*/ 	.byte	0x04, 0x17
        /*008a*/ 	.short	(.L_426 - .L_425)
.L_425:
        /*008c*/ 	.word	0x00000000
        /*0090*/ 	.short	0x0000
        /*0092*/ 	.short	0x0000
        /*0094*/ 	.byte	0x00, 0xf5, 0x21, 0x00


	//----- nvinfo : EIATTR_SPARSE_MMA_MASK
	.align		4
.L_426:
        /*0098*/ 	.byte	0x03, 0x50
        /*009a*/ 	.short	0x0000


	//----- nvinfo : EIATTR_MAXREG_COUNT
	.align		4
        /*009c*/ 	.byte	0x03, 0x1b
        /*009e*/ 	.short	0x00ff


	//----- nvinfo : EIATTR_MERCURY_ISA_VERSION
	.align		4
        /*00a0*/ 	.byte	0x03, 0x5f
        /*00a2*/ 	.short	0x0101


	//----- nvinfo : EIATTR_VRC_CTA_INIT_COUNT
	.align		4
        /*00a4*/ 	.byte	0x02, 0x4a
	.zero		1
	.zero		1


	//----- nvinfo : EIATTR_EXIT_INSTR_OFFSETS
	.align		4
        /*00a8*/ 	.byte	0x04, 0x1c
        /*00aa*/ 	.short	(.L_428 - .L_427)


	//   ....[0]....
.L_427:
        /*00ac*/ 	.word	0x00000050


	//   ....[1]....
        /*00b0*/ 	.word	0x00000360


	//   ....[2]....
        /*00b4*/ 	.word	0x00000860


	//----- nvinfo : EIATTR_CBANK_PARAM_SIZE
	.align		4
.L_428:
        /*00b8*/ 	.byte	0x03, 0x19
        /*00ba*/ 	.short	0x002c


	//----- nvinfo : EIATTR_PARAM_CBANK
	.align		4
        /*00bc*/ 	.byte	0x04, 0x0a
        /*00be*/ 	.short	(.L_430 - .L_429)
	.align		4
.L_429:
        /*00c0*/ 	.word	index@(.nv.constant0._Z14activationFuncIfEvPT_S1_iS0_S0_S0_S0_S0_S0_)
        /*00c4*/ 	.short	0x0380
        /*00c6*/ 	.short	0x002c


	//----- nvinfo : EIATTR_SW_WAR
	.align		4
.L_430:
        /*00c8*/ 	.byte	0x04, 0x36
        /*00ca*/ 	.short	(.L_432 - .L_431)
.L_431:
        /*00cc*/ 	.word	0x00000008
.L_432:


//--------------------- .nv.info._Z29CudaSparseMatrixInd2VectorIndiiPiS_S_ --------------------------
	.section	.nv.info._Z29CudaSparseMatrixInd2VectorIndiiPiS_S_,"",@"SHT_CUDA_INFO"
	.sectionflags	@""
	.align	4


	//----- nvinfo : EIATTR_CUDA_API_VERSION
	.align		4
        /*0000*/ 	.byte	0x04, 0x37
        /*0002*/ 	.short	(.L_434 - .L_433)
.L_433:
        /*0004*/ 	.word	0x00000082


	//----- nvinfo : EIATTR_KPARAM_INFO
	.align		4
.L_434:
        /*0008*/ 	.byte	0x04, 0x17
        /*000a*/ 	.short	(.L_436 - .L_435)
.L_435:
        /*000c*/ 	.word	0x00000000
        /*0010*/ 	.short	0x0004
        /*0012*/ 	.short	0x0018
        /*0014*/ 	.byte	0x00, 0xf5, 0x21, 0x00


	//----- nvinfo : EIATTR_KPARAM_INFO
	.align		4
.L_436:
        /*0018*/ 	.byte	0x04, 0x17
        /*001a*/ 	.short	(.L_438 - .L_437)
.L_437:
        /*001c*/ 	.word	0x00000000
        /*0020*/ 	.short	0x0003
        /*0022*/ 	.short	0x0010
        /*0024*/ 	.byte	0x00, 0xf5, 0x21, 0x00


	//----- nvinfo : EIATTR_KPARAM_INFO
	.align		4
.L_438:
        /*0028*/ 	.byte	0x04, 0x17
        /*002a*/ 	.short	(.L_440 - .L_439)
.L_439:
        /*002c*/ 	.word	0x00000000
        /*0030*/ 	.short	0x0002
        /*0032*/ 	.short	0x0008
        /*0034*/ 	.byte	0x00, 0xf5, 0x21, 0x00


	//----- nvinfo : EIATTR_KPARAM_INFO
	.align		4
.L_440:
        /*0038*/ 	.byte	0x04, 0x17
        /*003a*/ 	.short	(.L_442 - .L_441)
.L_441:
        /*003c*/ 	.word	0x00000000
        /*0040*/ 	.short	0x0001
        /*0042*/ 	.short	0x0004
        /*0044*/ 	.byte	0x00, 0xf0, 0x11, 0x00


	//----- nvinfo : EIATTR_KPARAM_INFO
	.align		4
.L_442:
        /*0048*/ 	.byte	0x04, 0x17
        /*004a*/ 	.short	(.L_444 - .L_443)
.L_443:
        /*004c*/ 	.word	0x00000000
        /*0050*/ 	.short	0x0000
        /*0052*/ 	.short	0x0000
        /*0054*/ 	.byte	0x00, 0xf0, 0x11, 0x00


	//----- nvinfo : EIATTR_SPARSE_MMA_MASK
	.align		4
.L_444:
        /*0058*/ 	.byte	0x03, 0x50
        /*005a*/ 	.short	0x0000


	//----- nvinfo : EIATTR_MAXREG_COUNT
	.align		4
        /*005c*/ 	.byte	0x03, 0x1b
        /*005e*/ 	.short	0x00ff


	//----- nvinfo : EIATTR_MERCURY_ISA_VERSION
	.align		4
        /*0060*/ 	.byte	0x03, 0x5f
        /*0062*/ 	.short	0x0101


	//----- nvinfo : EIATTR_VRC_CTA_INIT_COUNT
	.align		4
        /*0064*/ 	.byte	0x02, 0x4a
	.zero		1
	.zero		1


	//----- nvinfo : EIATTR_EXIT_INSTR_OFFSETS
	.align		4
        /*0068*/ 	.byte	0x04, 0x1c
        /*006a*/ 	.short	(.L_446 - .L_445)


	//   ....[0]....
.L_445:
        /*006c*/ 	.word	0x00000050


	//   ....[1]....
        /*0070*/ 	.word	0x000002d0


	//   ....[2]....
        /*0074*/ 	.word	0x00000c00


	//   ....[3]....
        /*0078*/ 	.word	0x00000de0


	//----- nvinfo : EIATTR_CBANK_PARAM_SIZE
	.align		4
.L_446:
        /*007c*/ 	.byte	0x03, 0x19
        /*007e*/ 	.short	0x0020


	//----- nvinfo : EIATTR_PARAM_CBANK
	.align		4
        /*0080*/ 	.byte	0x04, 0x0a
        /*0082*/ 	.short	(.L_448 - .L_447)
	.align		4
.L_447:
        /*0084*/ 	.word	index@(.nv.constant0._Z29CudaSparseMatrixInd2VectorIndiiPiS_S_)
        /*0088*/ 	.short	0x0380
        /*008a*/ 	.short	0x0020


	//----- nvinfo : EIATTR_SW_WAR
	.align		4
.L_448:
        /*008c*/ 	.byte	0x04, 0x36
        /*008e*/ 	.short	(.L_450 - .L_449)
.L_449:
        /*0090*/ 	.word	0x00000008
.L_450:


//--------------------- .nv.info._Z13CudaMatrixAddIfEviT_PS0_S0_S1_ --------------------------
	.section	.nv.info._Z13CudaMatrixAddIfEviT_PS0_S0_S1_,"",@"SHT_CUDA_INFO"
	.sectionflags	@""
	.align	4


	//----- nvinfo : EIATTR_CUDA_API_VERSION
	.align		4
        /*0000*/ 	.byte	0x04, 0x37
        /*0002*/ 	.short	(.L_452 - .L_451)
.L_451:
        /*0004*/ 	.word	0x00000082


	//----- nvinfo : EIATTR_KPARAM_INFO
	.align		4
.L_452:
        /*0008*/ 	.byte	0x04, 0x17
        /*000a*/ 	.short	(.L_454 - .L_453)
.L_453:
        /*000c*/ 	.word	0x00000000
        /*0010*/ 	.short	0x0004
        /*0012*/ 	.short	0x0018
        /*0014*/ 	.byte	0x00, 0xf5, 0x21, 0x00


	//----- nvinfo : EIATTR_KPARAM_INFO
	.align		4
.L_454:
        /*0018*/ 	.byte	0x04, 0x17
        /*001a*/ 	.short	(.L_456 - .L_455)
.L_455:
        /*001c*/ 	.word	0x00000000
        /*0020*/ 	.short	0x0003
        /*0022*/ 	.short	0x0010
        /*0024*/ 	.byte	0x00, 0xf0, 0x11, 0x00


	//----- nvinfo : EIATTR_KPARAM_INFO
	.align		4
.L_456:
        /*0028*/ 	.byte	0x04, 0x17
        /*002a*/ 	.short	(.L_458 - .L_457)
.L_457:
        /*002c*/ 	.word	0x00000000
        /*0030*/ 	.short	0x0002
        /*0032*/ 	.short	0x0008
        /*0034*/ 	.byte	0x00, 0xf5, 0x21, 0x00


	//----- nvinfo : EIATTR_KPARAM_INFO
	.align		4
.L_458:
        /*0038*/ 	.byte	0x04, 0x17
        /*003a*/ 	.short	(.L_460 - .L_459)
.L_459:
        /*003c*/ 	.word	0x00000000
        /*0040*/ 	.short	0x0001
        /*0042*/ 	.short	0x0004
        /*0044*/ 	.byte	0x00, 0xf0, 0x11, 0x00


	//----- nvinfo : EIATTR_KPARAM_INFO
	.align		4
.L_460:
        /*0048*/ 	.byte	0x04, 0x17
        /*004a*/ 	.short	(.L_462 - .L_461)
.L_461:
        /*004c*/ 	.word	0x00000000
        /*0050*/ 	.short	0x0000
        /*0052*/ 	.short	0x0000
        /*0054*/ 	.byte	0x00, 0xf0, 0x11, 0x00


	//----- nvinfo : EIATTR_SPARSE_MMA_MASK
	.align		4
.L_462:
        /*0058*/ 	.byte	0x03, 0x50
        /*005a*/ 	.short	0x0000


	//----- nvinfo : EIATTR_MAXREG_COUNT
	.align		4
        /*005c*/ 	.byte	0x03, 0x1b
        /*005e*/ 	.short	0x00ff


	//----- nvinfo : EIATTR_MERCURY_ISA_VERSION
	.align		4
        /*0060*/ 	.byte	0x03, 0x5f
        /*0062*/ 	.short	0x0101


	//----- nvinfo : EIATTR_VRC_CTA_INIT_COUNT
	.align		4
        /*0064*/ 	.byte	0x02, 0x4a
	.zero		1
	.zero		1


	//----- nvinfo : EIATTR_EXIT_INSTR_OFFSETS
	.align		4
        /*0068*/ 	.byte	0x04, 0x1c
        /*006a*/ 	.short	(.L_464 - .L_463)


	//   ....[0]....
.L_463:
        /*006c*/ 	.word	0x00000050


	//   ....[1]....
        /*0070*/ 	.word	0x000002a0


	//   ....[2]....
        /*0074*/ 	.word	0x00000d20


	//   ....[3]....
        /*0078*/ 	.word	0x00000f20


	//----- nvinfo : EIATTR_CBANK_PARAM_SIZE
	.align		4
.L_464:
        /*007c*/ 	.byte	0x03, 0x19
        /*007e*/ 	.short	0x0020


	//----- nvinfo : EIATTR_PARAM_CBANK
	.align		4
        /*0080*/ 	.byte	0x04, 0x0a
        /*0082*/ 	.short	(.L_466 - .L_465)
	.align		4
.L_465:
        /*0084*/ 	.word	index@(.nv.constant0._Z13CudaMatrixAddIfEviT_PS0_S0_S1_)
        /*0088*/ 	.short	0x0380
        /*008a*/ 	.short	0x0020


	//----- nvinfo : EIATTR_SW_WAR
	.align		4
.L_466:
        /*008c*/ 	.byte	0x04, 0x36
        /*008e*/ 	.short	(.L_468 - .L_467)
.L_467:
        /*0090*/ 	.word	0x00000008
.L_468:


//--------------------- .nv.info._Z16CudaMatrixNegateIfEviPT_S1_ --------------------------
	.section	.nv.info._Z16CudaMatrixNegateIfEviPT_S1_,"",@"SHT_CUDA_INFO"
	.sectionflags	@""
	.align	4


	//----- nvinfo : EIATTR_CUDA_API_VERSION
	.align		4
        /*0000*/ 	.byte	0x04, 0x37
        /*0002*/ 	.short	(.L_470 - .L_469)
.L_469:
        /*0004*/ 	.word	0x00000082


	//----- nvinfo : EIATTR_KPARAM_INFO
	.align		4
.L_470:
        /*0008*/ 	.byte	0x04, 0x17
        /*000a*/ 	.short	(.L_472 - .L_471)
.L_471:
        /*000c*/ 	.word	0x00000000
        /*0010*/ 	.short	0x0002
        /*0012*/ 	.short	0x0010
        /*0014*/ 	.byte	0x00, 0xf5, 0x21, 0x00


	//----- nvinfo : EIATTR_KPARAM_INFO
	.align		4
.L_472:
        /*0018*/ 	.byte	0x04, 0x17
        /*001a*/ 	.short	(.L_474 - .L_473)
.L_473:
        /*001c*/ 	.word	0x00000000
        /*0020*/ 	.short	0x0001
        /*0022*/ 	.short	0x0008
        /*0024*/ 	.byte	0x00, 0xf5, 0x21, 0x00


	//----- nvinfo : EIATTR_KPARAM_INFO
	.align		4
.L_474:
        /*0028*/ 	.byte	0x04, 0x17
        /*002a*/ 	.short	(.L_476 - .L_475)
.L_475:
        /*002c*/ 	.word	0x00000000
        /*0030*/ 	.short	0x0000
        /*0032*/ 	.short	0x0000
        /*0034*/ 	.byte	0x00, 0xf0, 0x11, 0x00


	//----- nvinfo : EIATTR_SPARSE_MMA_MASK
	.align		4
.L_476:
        /*0038*/ 	.byte	0x03, 0x50
        /*003a*/ 	.short	0x0000


	//----- nvinfo : EIATTR_MAXREG_COUNT
	.align		4
        /*003c*/ 	.byte	0x03, 0x1b
        /*003e*/ 	.short	0x00ff


	//----- nvinfo : EIATTR_MERCURY_ISA_VERSION
	.align		4
        /*0040*/ 	.byte	0x03, 0x5f
        /*0042*/ 	.short	0x0101


	//----- nvinfo : EIATTR_VRC_CTA_INIT_COUNT
	.align		4
        /*0044*/ 	.byte	0x02, 0x4a
	.zero		1
	.zero		1


	//----- nvinfo : EIATTR_EXIT_INSTR_OFFSETS
	.align		4
        /*0048*/ 	.byte	0x04, 0x1c
        /*004a*/ 	.short	(.L_478 - .L_477)


	//   ....[0]....
.L_477:
        /*004c*/ 	.word	0x00000050


	//   ....[1]....
        /*0050*/ 	.word	0x00000260


	//   ....[2]....
        /*0054*/ 	.word	0x000009b0


	//   ....[3]....
        /*0058*/ 	.word	0x00000b40


	//----- nvinfo : EIATTR_CBANK_PARAM_SIZE
	.align		4
.L_478:
        /*005c*/ 	.byte	0x03, 0x19
        /*005e*/ 	.short	0x0018


	//----- nvinfo : EIATTR_PARAM_CBANK
	.align		4
        /*0060*/ 	.byte	0x04, 0x0a
        /*0062*/ 	.short	(.L_480 - .L_479)
	.align		4
.L_479:
        /*0064*/ 	.word	index@(.nv.constant0._Z16CudaMatrixNegateIfEviPT_S1_)
        /*0068*/ 	.short	0x0380
        /*006a*/ 	.short	0x0018


	//----- nvinfo : EIATTR_SW_WAR
	.align		4
.L_480:
        /*006c*/ 	.byte	0x04, 0x36
        /*006e*/ 	.short	(.L_482 - .L_481)
.L_481:
        /*0070*/ 	.word	0x00000008
.L_482:


//--------------------- .nv.callgraph             --------------------------
	.section	.nv.callgraph,"",@"SHT_CUDA_CALLGRAPH"
	.align	4
	.sectionentsize	8
	.align		4
        /*0000*/ 	.word	0x00000000
	.align		4
        /*0004*/ 	.word	0xffffffff
	.align		4
        /*0008*/ 	.word	0x00000000
	.align		4
        /*000c*/ 	.word	0xfffffffe
	.align		4
        /*0010*/ 	.word	0x00000000
	.align		4
        /*0014*/ 	.word	0xfffffffd
	.align		4
        /*0018*/ 	.word	0x00000000
	.align		4
        /*001c*/ 	.word	0xfffffffc


//--------------------- .nv.constant4             --------------------------
	.section	.nv.constant4,"a",@progbits
	.align	8
	.align		8
.nv.constant4:
        /*0000*/ 	.dword	_ZN34_INTERNAL_96ecbd7f_4_k_cu_ced0e0324cuda3std3__45__cpo5beginE
	.align		8
        /*0008*/ 	.dword	_ZN34_INTERNAL_96ecbd7f_4_k_cu_ced0e0324cuda3std3__45__cpo3endE
	.align		8
        /*0010*/ 	.dword	_ZN34_INTERNAL_96ecbd7f_4_k_cu_ced0e0324cuda3std3__45__cpo6cbeginE
	.align		8
        /*0018*/ 	.dword	_ZN34_INTERNAL_96ecbd7f_4_k_cu_ced0e0324cuda3std3__45__cpo4cendE
	.align		8
        /*0020*/ 	.dword	_ZN34_INTERNAL_96ecbd7f_4_k_cu_ced0e0324cuda3std3__45__cpo6rbeginE
	.align		8
        /*0028*/ 	.dword	_ZN34_INTERNAL_96ecbd7f_4_k_cu_ced0e0324cuda3std3__45__cpo4rendE
	.align		8
        /*0030*/ 	.dword	_ZN34_INTERNAL_96ecbd7f_4_k_cu_ced0e0324cuda3std3__45__cpo7crbeginE
	.align		8
        /*0038*/ 	.dword	_ZN34_INTERNAL_96ecbd7f_4_k_cu_ced0e0324cuda3std3__45__cpo5crendE
	.align		8
        /*0040*/ 	.dword	_ZN34_INTERNAL_96ecbd7f_4_k_cu_ced0e0324cuda3std3__436_GLOBAL__N__96ecbd7f_4_k_cu_ced0e0326ignoreE
	.align		8
        /*0048*/ 	.dword	_ZN34_INTERNAL_96ecbd7f_4_k_cu_ced0e0324cuda3std3__419piecewise_constructE
	.align		8
        /*0050*/ 	.dword	_ZN34_INTERNAL_96ecbd7f_4_k_cu_ced0e0324cuda3std3__48in_placeE
	.align		8
        /*0058*/ 	.dword	_ZN34_INTERNAL_96ecbd7f_4_k_cu_ced0e0324cuda3std3__420unreachable_sentinelE
	.align		8
        /*0060*/ 	.dword	_ZN34_INTERNAL_96ecbd7f_4_k_cu_ced0e0324cuda3std3__47nulloptE
	.align		8
        /*0068*/ 	.dword	_ZN34_INTERNAL_96ecbd7f_4_k_cu_ced0e0324cuda3std3__48unexpectE
	.align		8
        /*0070*/ 	.dword	_ZN34_INTERNAL_96ecbd7f_4_k_cu_ced0e0324cuda3std6ranges3__45__cpo4swapE
	.align		8
        /*0078*/ 	.dword	_ZN34_INTERNAL_96ecbd7f_4_k_cu_ced0e0324cuda3std6ranges3__45__cpo9iter_moveE
	.align		8
        /*0080*/ 	.dword	_ZN34_INTERNAL_96ecbd7f_4_k_cu_ced0e0324cuda3std6ranges3__45__cpo7advanceE
	.align		8
        /*0088*/ 	.dword	_ZN34_INTERNAL_96ecbd7f_4_k_cu_ced0e0324cuda3std6ranges3__45__cpo5beginE
	.align		8
        /*0090*/ 	.dword	_ZN34_INTERNAL_96ecbd7f_4_k_cu_ced0e0324cuda3std6ranges3__45__cpo3endE
	.align		8
        /*0098*/ 	.dword	_ZN34_INTERNAL_96ecbd7f_4_k_cu_ced0e0324cuda3std6ranges3__45__cpo6cbeginE
	.align		8
        /*00a0*/ 	.dword	_ZN34_INTERNAL_96ecbd7f_4_k_cu_ced0e0324cuda3std6ranges3__45__cpo4cendE
	.align		8
        /*00a8*/ 	.dword	_ZN34_INTERNAL_96ecbd7f_4_k_cu_ced0e0324cuda3std6ranges3__45__cpo9iter_swapE
	.align		8
        /*00b0*/ 	.dword	_ZN34_INTERNAL_96ecbd7f_4_k_cu_ced0e0324cuda3std6ranges3__45__cpo4nextE
	.align		8
        /*00b8*/ 	.dword	_ZN34_INTERNAL_96ecbd7f_4_k_cu_ced0e0324cuda3std6ranges3__45__cpo4prevE
	.align		8
        /*00c0*/ 	.dword	_ZN34_INTERNAL_96ecbd7f_4_k_cu_ced0e0324cuda3std6ranges3__45__cpo4dataE
	.align		8
        /*00c8*/ 	.dword	_ZN34_INTERNAL_96ecbd7f_4_k_cu_ced0e0324cuda3std6ranges3__45__cpo5cdataE
	.align		8
        /*00d0*/ 	.dword	_ZN34_INTERNAL_96ecbd7f_4_k_cu_ced0e0324cuda3std6ranges3__45__cpo4sizeE
	.align		8
        /*00d8*/ 	.dword	_ZN34_INTERNAL_96ecbd7f_4_k_cu_ced0e0324cuda3std6ranges3__45__cpo5ssizeE
	.align		8
        /*00e0*/ 	.dword	_ZN34_INTERNAL_96ecbd7f_4_k_cu_ced0e0324cuda3std6ranges3__45__cpo8distanceE
	.align		8
        /*00e8*/ 	.dword	_ZN34_INTERNAL_96ecbd7f_4_k_cu_ced0e0326thrust24THRUST_300001_SM_1000_NS12placeholders2_1E
	.align		8
        /*00f0*/ 	.dword	_ZN34_INTERNAL_96ecbd7f_4_k_cu_ced0e0326thrust24THRUST_300001_SM_1000_NS12placeholders2_2E
	.align		8
        /*00f8*/ 	.dword	_ZN34_INTERNAL_96ecbd7f_4_k_cu_ced0e0326thrust24THRUST_300001_SM_1000_NS12placeholders2_3E
	.align		8
        /*0100*/ 	.dword	_ZN34_INTERNAL_96ecbd7f_4_k_cu_ced0e0326thrust24THRUST_300001_SM_1000_NS12placeholders2_4E
	.align		8
        /*0108*/ 	.dword	_ZN34_INTERNAL_96ecbd7f_4_k_cu_ced0e0326thrust24THRUST_300001_SM_1000_NS12placeholders2_5E
	.align		8
        /*0110*/ 	.dword	_ZN34_INTERNAL_96ecbd7f_4_k_cu_ced0e0326thrust24THRUST_300001_SM_1000_NS12placeholders2_6E
	.align		8
        /*0118*/ 	.dword	_ZN34_INTERNAL_96ecbd7f_4_k_cu_ced0e0326thrust24THRUST_300001_SM_1000_NS12placeholders2_7E
	.align		8
        /*0120*/ 	.dword	_ZN34_INTERNAL_96ecbd7f_4_k_cu_ced0e0326thrust24THRUST_300001_SM_1000_NS12placeholders2_8E
	.align		8
        /*0128*/ 	.dword	_ZN34_INTERNAL_96ecbd7f_4_k_cu_ced0e0326thrust24THRUST_300001_SM_1000_NS12placeholders2_9E
	.align		8
        /*0130*/ 	.dword	_ZN34_INTERNAL_96ecbd7f_4_k_cu_ced0e0326thrust24THRUST_300001_SM_1000_NS12placeholders3_10E
	.align		8
        /*0138*/ 	.dword	_ZN34_INTERNAL_96ecbd7f_4_k_cu_ced0e0326thrust24THRUST_300001_SM_1000_NS8cuda_cub3parE
	.align		8
        /*0140*/ 	.dword	_ZN34_INTERNAL_96ecbd7f_4_k_cu_ced0e0326thrust24THRUST_300001_SM_1000_NS8cuda_cub10par_nosyncE
	.align		8
        /*0148*/ 	.dword	_ZN34_INTERNAL_96ecbd7f_4_k_cu_ced0e0326thrust24THRUST_300001_SM_1000_NS6system6detail10sequential3seqE
	.align		8
        /*0150*/ 	.dword	_ZN34_INTERNAL_96ecbd7f_4_k_cu_ced0e0326thrust24THRUST_300001_SM_1000_NS6system3cpp3parE
	.align		8
        /*0158*/ 	.dword	_ZN34_INTERNAL_96ecbd7f_4_k_cu_ced0e0326thrust24THRUST_300001_SM_1000_NS3seqE
	.align		8
        /*0160*/ 	.dword	_ZN34_INTERNAL_96ecbd7f_4_k_cu_ced0e0326thrust24THRUST_300001_SM_1000_NS6deviceE


//--------------------- .text._ZN3cub18CUB_300001_SM_10006detail9transform16transform_kernelINS2_10policy_hubILb1EN4cuda3std3__45tupleIJN6thrust24THRUST_300001_SM_1000_NS10device_ptrIfEEEEEE10policy1000ElZ14activationFuncIfEvPT_SI_iSH_SH_SH_SH_SH_SH_EUlRKfE_SC_JPfEEEvT0_iT1_T2_DpNS2_10kernel_argIT3_EE --------------------------
	.section	.text._ZN3cub18CUB_300001_SM_10006detail9transform16transform_kernelINS2_10policy_hubILb1EN4cuda3std3__45tupleIJN6thrust24THRUST_300001_SM_1000_NS10device_ptrIfEEEEEE10policy1000ElZ14activationFuncIfEvPT_SI_iSH_SH_SH_SH_SH_SH_EUlRKfE_SC_JPfEEEvT0_iT1_T2_DpNS2_10kernel_argIT3_EE,"ax",@progbits
	.align	128
        .global         _ZN3cub18CUB_300001_SM_10006detail9transform16transform_kernelINS2_10policy_hubILb1EN4cuda3std3__45tupleIJN6thrust24THRUST_300001_SM_1000_NS10device_ptrIfEEEEEE10policy1000ElZ14activationFuncIfEvPT_SI_iSH_SH_SH_SH_SH_SH_EUlRKfE_SC_JPfEEEvT0_iT1_T2_DpNS2_10kernel_argIT3_EE
        .type           _ZN3cub18CUB_300001_SM_10006detail9transform16transform_kernelINS2_10policy_hubILb1EN4cuda3std3__45tupleIJN6thrust24THRUST_300001_SM_1000_NS10device_ptrIfEEEEEE10policy1000ElZ14activationFuncIfEvPT_SI_iSH_SH_SH_SH_SH_SH_EUlRKfE_SC_JPfEEEvT0_iT1_T2_DpNS2_10kernel_argIT3_EE,@function
        .size           _ZN3cub18CUB_300001_SM_10006detail9transform16transform_kernelINS2_10policy_hubILb1EN4cuda3std3__45tupleIJN6thrust24THRUST_300001_SM_1000_NS10device_ptrIfEEEEEE10policy1000ElZ14activationFuncIfEvPT_SI_iSH_SH_SH_SH_SH_SH_EUlRKfE_SC_JPfEEEvT0_iT1_T2_DpNS2_10kernel_argIT3_EE,(.L_x_252 - _ZN3cub18CUB_300001_SM_10006detail9transform16transform_kernelINS2_10policy_hubILb1EN4cuda3std3__45tupleIJN6thrust24THRUST_300001_SM_1000_NS10device_ptrIfEEEEEE10policy1000ElZ14activationFuncIfEvPT_SI_iSH_SH_SH_SH_SH_SH_EUlRKfE_SC_JPfEEEvT0_iT1_T2_DpNS2_10kernel_argIT3_EE)
        .other          _ZN3cub18CUB_300001_SM_10006detail9transform16transform_kernelINS2_10policy_hubILb1EN4cuda3std3__45tupleIJN6thrust24THRUST_300001_SM_1000_NS10device_ptrIfEEEEEE10policy1000ElZ14activationFuncIfEvPT_SI_iSH_SH_SH_SH_SH_SH_EUlRKfE_SC_JPfEEEvT0_iT1_T2_DpNS2_10kernel_argIT3_EE,@"STO_CUDA_ENTRY STV_DEFAULT"
_ZN3cub18CUB_300001_SM_10006detail9transform16transform_kernelINS2_10policy_hubILb1EN4cuda3std3__45tupleIJN6thrust24THRUST_300001_SM_1000_NS10device_ptrIfEEEEEE10policy1000ElZ14activationFuncIfEvPT_SI_iSH_SH_SH_SH_SH_SH_EUlRKfE_SC_JPfEEEvT0_iT1_T2_DpNS2_10kernel_argIT3_EE:
.text._ZN3cub18CUB_300001_SM_10006detail9transform16transform_kernelINS2_10policy_hubILb1EN4cuda3std3__45tupleIJN6thrust24THRUST_300001_SM_1000_NS10device_ptrIfEEEEEE10policy1000ElZ14activationFuncIfEvPT_SI_iSH_SH_SH_SH_SH_SH_EUlRKfE_SC_JPfEEEvT0_iT1_T2_DpNS2_10kernel_argIT3_EE:
[----:B------:R-:W-:Y:S08]  /*0000*/  LDC R1, c[0x0][0x37c] ;  /* 0x0000df00ff017b82 */ /* 0x000ff00000000800 */
[----:B------:R-:W0:Y:S01]  /*0010*/  LDC R13, c[0x0][0x388] ;  /* 0x0000e200ff0d7b82 */ /* 0x000e220000000800 */
[----:B------:R-:W1:Y:S01]  /*0020*/  LDCU.64 UR6, c[0x0][0x380] ;  /* 0x00007000ff0677ac */ /* 0x000e620008000a00 */
[----:B------:R-:W2:Y:S01]  /*0030*/  S2R R0, SR_TID.X ;  /* 0x0000000000007919 */ /* 0x000ea20000002100 */
[----:B------:R-:W-:Y:S05]  /*0040*/  BSSY.RECONVERGENT B0, `(.L_x_0) ;  /* 0x000001c000007945 */ /* 0x000fea0003800200 */
[----:B------:R-:W3:Y:S01]  /*0050*/  S2UR UR4, SR_CTAID.X ;  /* 0x00000000000479c3 */ /* 0x000ee20000002500 */
[----:B0-----:R-:W-:-:S05]  /*0060*/  IMAD.SHL.U32 R5, R13, 0x80, RZ ;  /* 0x000000800d057824 */ /* 0x001fca00078e00ff */
[----:B------:R-:W-:Y:S01]  /*0070*/  SHF.R.S32.HI R4, RZ, 0x1f, R5 ;  /* 0x0000001fff047819 */ /* 0x000fe20000011405 */
[----:B---3--:R-:W-:-:S04]  /*0080*/  IMAD.WIDE.U32 R2, R5, UR4, RZ ;  /* 0x0000000405027c25 */ /* 0x008fc8000f8e00ff */
[----:B------:R-:W-:Y:S01]  /*0090*/  IMAD R9, R4, UR4, RZ ;  /* 0x0000000404097c24 */ /* 0x000fe2000f8e02ff */
[----:B-1----:R-:W-:Y:S01]  /*00a0*/  IADD3 R8, P1, PT, -R2, UR6, RZ ;  /* 0x0000000602087c10 */ /* 0x002fe2000ff3e1ff */
[----:B------:R-:W0:Y:S02]  /*00b0*/  LDCU.64 UR4, c[0x0][0x358] ;  /* 0x00006b00ff0477ac */ /* 0x000e240008000a00 */
[----:B------:R-:W-:Y:S01]  /*00c0*/  IMAD.IADD R9, R3, 0x1, R9 ;  /* 0x0000000103097824 */ /* 0x000fe200078e0209 */
[----:B------:R-:W-:-:S04]  /*00d0*/  ISETP.LT.U32.AND P0, PT, R8, R5, PT ;  /* 0x000000050800720c */ /* 0x000fc80003f01070 */
[----:B------:R-:W-:-:S04]  /*00e0*/  IADD3.X R7, PT, PT, ~R9, UR7, RZ, P1, !PT ;  /* 0x0000000709077c10 */ /* 0x000fc80008ffe5ff */
[----:B------:R-:W-:Y:S01]  /*00f0*/  ISETP.LT.AND.EX P0, PT, R7, R4, PT, P0 ;  /* 0x000000040700720c */ /* 0x000fe20003f01300 */
[----:B--2---:R-:W-:-:S03]  /*0100*/  IMAD.SHL.U32 R7, R0, 0x80, RZ ;  /* 0x0000008000077824 */ /* 0x004fc600078e00ff */
[----:B------:R-:W-:-:S04]  /*0110*/  SEL R8, R8, R5, P0 ;  /* 0x0000000508087207 */ /* 0x000fc80000000000 */
[----:B------:R-:W-:Y:S01]  /*0120*/  ISETP.NE.AND P0, PT, R5, R8, PT ;  /* 0x000000080500720c */ /* 0x000fe20003f05270 */
[----:B------:R-:W-:-:S05]  /*0130*/  IMAD.SHL.U32 R6, R8, 0x4, RZ ;  /* 0x0000000408067824 */ /* 0x000fca00078e00ff */
[----:B------:R-:W-:-:S13]  /*0140*/  ISETP.GE.AND P1, PT, R7, R6, PT ;  /* 0x000000060700720c */ /* 0x000fda0003f26270 */
[----:B0-----:R-:W-:Y:S05]  /*0150*/  @P1 BRA `(.L_x_1) ;  /* 0x0000000000281947 */ /* 0x001fea0003800000 */
[----:B------:R-:W0:Y:S02]  /*0160*/  LDC.64 R4, c[0x0][0x3b0] ;  /* 0x0000ec00ff047b82 */ /* 0x000e240000000a00 */
[----:B0-----:R-:W-:-:S04]  /*0170*/  LEA R4, P1, R2, R4, 0x2 ;  /* 0x0000000402047211 */ /* 0x001fc800078210ff */
[----:B------:R-:W-:-:S03]  /*0180*/  LEA.HI.X R5, R2, R5, R9, 0x2, P1 ;  /* 0x0000000502057211 */ /* 0x000fc600008f1409 */
[----:B------:R-:W-:-:S07]  /*0190*/  IMAD.WIDE.U32 R4, R0, 0x80, R4 ;  /* 0x0000008000047825 */ /* 0x000fce00078e0004 */
.L_x_2:
[----:B------:R-:W-:Y:S01]  /*01a0*/  VIADD R7, R7, 0x4000 ;  /* 0x0000400007077836 */ /* 0x000fe20000000000 */
[----:B------:R0:W-:Y:S04]  /*01b0*/  CCTL.E.PF2 [R4] ;  /* 0x000000000400798f */ /* 0x0001e80000800100 */
[----:B------:R-:W-:Y:S02]  /*01c0*/  ISETP.GE.AND P1, PT, R7, R6, PT ;  /* 0x000000060700720c */ /* 0x000fe40003f26270 */
[----:B0-----:R-:W-:-:S05]  /*01d0*/  IADD3 R4, P2, PT, R4, 0x4000, RZ ;  /* 0x0000400004047810 */ /* 0x001fca0007f5e0ff */
[----:B------:R-:W-:-:S06]  /*01e0*/  IMAD.X R5, RZ, RZ, R5, P2 ;  /* 0x000000ffff057224 */ /* 0x000fcc00010e0605 */
[----:B------:R-:W-:Y:S05]  /*01f0*/  @!P1 BRA `(.L_x_2) ;  /* 0xfffffffc00e89947 */ /* 0x000fea000383ffff */
.L_x_1:
[----:B------:R-:W-:Y:S05]  /*0200*/  BSYNC.RECONVERGENT B0 ;  /* 0x0000000000007941 */ /* 0x000fea0003800200 */
.L_x_0:
[----:B------:R-:W-:Y:S05]  /*0210*/  @!P0 BRA `(.L_x_3) ;  /* 0x00000008008c8947 */ /* 0x000fea0003800000 */
[----:B------:R-:W-:-:S13]  /*0220*/  ISETP.GE.AND P0, PT, R13, 0x1, PT ;  /* 0x000000010d00780c */ /* 0x000fda0003f06270 */
[----:B------:R-:W-:Y:S05]  /*0230*/  @!P0 EXIT ;  /* 0x000000000000894d */ /* 0x000fea0003800000 */
[C---:B------:R-:W-:Y:S01]  /*0240*/  ISETP.GE.U32.AND P0, PT, R13.reuse, 0x4, PT ;  /* 0x000000040d00780c */ /* 0x040fe20003f06070 */
[----:B------:R-:W-:Y:S01]  /*0250*/  IMAD.MOV.U32 R11, RZ, RZ, RZ ;  /* 0x000000ffff0b7224 */ /* 0x000fe200078e00ff */
[----:B------:R-:W-:-:S11]  /*0260*/  LOP3.LUT R10, R13, 0x3, RZ, 0xc0, !PT ;  /* 0x000000030d0a7812 */ /* 0x000fd600078ec0ff */
[----:B------:R-:W-:Y:S05]  /*0270*/  @!P0 BRA `(.L_x_4) ;  /* 0x0000000400c48947 */ /* 0x000fea0003800000 */
[----:B------:R-:W0:Y:S01]  /*0280*/  LDCU.64 UR12, c[0x0][0x3b0] ;  /* 0x00007600ff0c77ac */ /* 0x000e220008000a00 */
[----:B------:R-:W1:Y:S01]  /*0290*/  LDC R12, c[0x0][0x38c] ;  /* 0x0000e300ff0c7b82 */ /* 0x000e620000000800 */
[C---:B------:R-:W-:Y:S01]  /*02a0*/  IMAD.SHL.U32 R4, R2.reuse, 0x4, RZ ;  /* 0x0000000402047824 */ /* 0x040fe200078e00ff */
[----:B------:R-:W-:Y:S01]  /*02b0*/  SHF.L.U64.HI R5, R2, 0x2, R9 ;  /* 0x0000000202057819 */ /* 0x000fe20000010209 */
[----:B------:R-:W2:Y:S01]  /*02c0*/  LDCU.64 UR6, c[0x0][0x3a8] ;  /* 0x00007500ff0677ac */ /* 0x000ea20008000a00 */
[----:B------:R-:W-:Y:S01]  /*02d0*/  LOP3.LUT R11, R13, 0x7ffffffc, RZ, 0xc0, !PT ;  /* 0x7ffffffc0d0b7812 */ /* 0x000fe200078ec0ff */
[----:B------:R-:W-:Y:S01]  /*02e0*/  IMAD.MOV.U32 R13, RZ, RZ, RZ ;  /* 0x000000ffff0d7224 */ /* 0x000fe200078e00ff */
[----:B------:R-:W3:Y:S01]  /*02f0*/  LDCU UR8, c[0x0][0x394] ;  /* 0x00007280ff0877ac */ /* 0x000ee20008000800 */
[----:B------:R-:W4:Y:S01]  /*0300*/  LDCU UR9, c[0x0][0x39c] ;  /* 0x00007380ff0977ac */ /* 0x000f220008000800 */
[----:B------:R-:W1:Y:S01]  /*0310*/  LDCU UR10, c[0x0][0x3a0] ;  /* 0x00007400ff0a77ac */ /* 0x000e620008000800 */
[----:B0-----:R-:W-:-:S02]  /*0320*/  IADD3 R6, P0, PT, R4, UR12, RZ ;  /* 0x0000000c04067c10 */ /* 0x001fc4000ff1e0ff */
[----:B--2---:R-:W-:Y:S02]  /*0330*/  IADD3 R4, P1, PT, R4, UR6, RZ ;  /* 0x0000000604047c10 */ /* 0x004fe4000ff3e0ff */
[C---:B------:R-:W-:Y:S02]  /*0340*/  IADD3.X R7, PT, PT, R5.reuse, UR13, RZ, P0, !PT ;  /* 0x0000000d05077c10 */ /* 0x040fe400087fe4ff */
[----:B---34-:R-:W-:-:S09]  /*0350*/  IADD3.X R5, PT, PT, R5, UR7, RZ, P1, !PT ;  /* 0x0000000705057c10 */ /* 0x018fd20008ffe4ff */
.L_x_21:
[C---:B-1----:R-:W-:Y:S01]  /*0360*/  IMAD R15, R13.reuse, 0x80, R0 ;  /* 0x000000800d0f7824 */ /* 0x042fe200078e0200 */
[----:B------:R-:W-:Y:S01]  /*0370*/  BSSY.RECONVERGENT B0, `(.L_x_5) ;  /* 0x0000018000007945 */ /* 0x000fe20003800200 */
[----:B------:R-:W-:-:S03]  /*0380*/  VIADD R13, R13, 0x4 ;  /* 0x000000040d0d7836 */ /* 0x000fc60000000000 */
[----:B------:R-:W-:Y:S02]  /*0390*/  ISETP.GE.AND P0, PT, R15, R8, PT ;  /* 0x000000080f00720c */ /* 0x000fe40003f06270 */
[----:B------:R-:W-:-:S11]  /*03a0*/  ISETP.NE.AND P1, PT, R13, R11, PT ;  /* 0x0000000b0d00720c */ /* 0x000fd60003f25270 */
[----:B0-----:R-:W-:Y:S05]  /*03b0*/  @P0 BRA `(.L_x_6) ;  /* 0x00000000004c0947 */ /* 0x001fea0003800000 */
[----:B------:R-:W-:-:S06]  /*03c0*/  IMAD.WIDE R18, R15, 0x4, R6 ;  /* 0x000000040f127825 */ /* 0x000fcc00078e0206 */
[----:B------:R-:W1:Y:S01]  /*03d0*/  LDG.E R19, desc[UR4][R18.64] ;  /* 0x0000000412137981 */ /* 0x000e62000c1e1900 */
[----:B------:R-:W0:Y:S01]  /*03e0*/  LDCU UR6, c[0x0][0x390] ;  /* 0x00007200ff0677ac */ /* 0x000e220008000800 */
[----:B------:R-:W-:Y:S01]  /*03f0*/  BSSY.RECONVERGENT B1, `(.L_x_7) ;  /* 0x000000e000017945 */ /* 0x000fe20003800200 */
[----:B------:R-:W-:-:S04]  /*0400*/  IMAD.WIDE R16, R15, 0x4, R4 ;  /* 0x000000040f107825 */ /* 0x000fc800078e0204 */
[----:B0-----:R-:W-:Y:S01]  /*0410*/  IMAD.U32 R21, RZ, RZ, UR6 ;  /* 0x00000006ff157e24 */ /* 0x001fe2000f8e00ff */
[----:B-1----:R-:W-:-:S13]  /*0420*/  FSETP.GEU.AND P0, PT, R19, R12, PT ;  /* 0x0000000c1300720b */ /* 0x002fda0003f0e000 */
[----:B------:R-:W-:Y:S05]  /*0430*/  @!P0 BRA `(.L_x_8) ;  /* 0x0000000000248947 */ /* 0x000fea0003800000 */
[----:B------:R-:W-:-:S04]  /*0440*/  FSETP.GEU.AND P0, PT, R19, UR8, PT ;  /* 0x0000000813007c0b */ /* 0x000fc8000bf0e000 */
[----:B------:R-:W-:-:S13]  /*0450*/  FSETP.LTU.OR P0, PT, R19, R12, P0 ;  /* 0x0000000c1300720b */ /* 0x000fda0000709400 */
[----:B------:R-:W0:Y:S01]  /*0460*/  @!P0 LDC R14, c[0x0][0x398] ;  /* 0x0000e600ff0e8b82 */ /* 0x000e220000000800 */
[----:B------:R-:W-:-:S04]  /*0470*/  @!P0 FADD R21, R19, -R12 ;  /* 0x8000000c13158221 */ /* 0x000fc80000000000 */
[----:B0-----:R-:W-:Y:S01]  /*0480*/  @!P0 FMUL R21, R21, R14 ;  /* 0x0000000e15158220 */ /* 0x001fe20000400000 */
[----:B------:R-:W-:Y:S06]  /*0490*/  @!P0 BRA `(.L_x_8) ;  /* 0x00000000000c8947 */ /* 0x000fec0003800000 */
[----:B------:R-:W-:-:S05]  /*04a0*/  FADD R21, R19, -UR9 ;  /* 0x8000000913157e21 */ /* 0x000fca0008000000 */
[----:B------:R-:W-:-:S13]  /*04b0*/  FSETP.GT.AND P0, PT, R21, UR10, PT ;  /* 0x0000000a15007c0b */ /* 0x000fda000bf04000 */
[----:B------:R-:W0:Y:S02]  /*04c0*/  @P0 LDC R21, c[0x0][0x3a0] ;  /* 0x0000e800ff150b82 */ /* 0x000e240000000800 */
.L_x_8:
[----:B------:R-:W-:Y:S05]  /*04d0*/  BSYNC.RECONVERGENT B1 ;  /* 0x0000000000017941 */ /* 0x000fea0003800200 */
.L_x_7:
[----:B0-----:R0:W-:Y:S02]  /*04e0*/  STG.E desc[UR4][R16.64], R21 ;  /* 0x0000001510007986 */ /* 0x0011e4000c101904 */
.L_x_6:
[----:B-1----:R-:W-:Y:S05]  /*04f0*/  BSYNC.RECONVERGENT B0 ;  /* 0x0000000000007941 */ /* 0x002fea0003800200 */
.L_x_5:
[----:B0-----:R-:W-:Y:S01]  /*0500*/  VIADD R17, R15, 0x80 ;  /* 0x000000800f117836 */ /* 0x001fe20000000000 */
[----:B------:R-:W-:Y:S04]  /*0510*/  BSSY.RECONVERGENT B0, `(.L_x_9) ;  /* 0x0000016000007945 */ /* 0x000fe80003800200 */
[----:B------:R-:W-:-:S13]  /*0520*/  ISETP.GE.AND P0, PT, R17, R8, PT ;  /* 0x000000081100720c */ /* 0x000fda0003f06270 */
[----:B------:R-:W-:Y:S05]  /*0530*/  @P0 BRA `(.L_x_10) ;  /* 0x00000000004c0947 */ /* 0x000fea0003800000 */
[----:B------:R-:W-:-:S06]  /*0540*/  IMAD.WIDE R18, R17, 0x4, R6 ;  /* 0x0000000411127825 */ /* 0x000fcc00078e0206 */
[----:B------:R-:W2:Y:S01]  /*0550*/  LDG.E R19, desc[UR4][R18.64] ;  /* 0x0000000412137981 */ /* 0x000ea2000c1e1900 */
[----:B------:R-:W0:Y:S01]  /*0560*/  LDCU UR6, c[0x0][0x390] ;  /* 0x00007200ff0677ac */ /* 0x000e220008000800 */
[----:B------:R-:W-:Y:S01]  /*0570*/  BSSY.RECONVERGENT B1, `(.L_x_11) ;  /* 0x000000e000017945 */ /* 0x000fe20003800200 */
[----:B------:R-:W-:-:S04]  /*0580*/  IMAD.WIDE R16, R17, 0x4, R4 ;  /* 0x0000000411107825 */ /* 0x000fc800078e0204 */
[----:B0-----:R-:W-:Y:S01]  /*0590*/  IMAD.U32 R21, RZ, RZ, UR6 ;  /* 0x00000006ff157e24 */ /* 0x001fe2000f8e00ff */
[----:B--2---:R-:W-:-:S13]  /*05a0*/  FSETP.GEU.AND P0, PT, R19, R12, PT ;  /* 0x0000000c1300720b */ /* 0x004fda0003f0e000 */
        /* <DEDUP_REMOVED lines=10> */
.L_x_12:
[----:B------:R-:W-:Y:S05]  /*0650*/  BSYNC.RECONVERGENT B1 ;  /* 0x0000000000017941 */ /* 0x000fea0003800200 */
.L_x_11:
[----:B0-----:R0:W-:Y:S02]  /*0660*/  STG.E desc[UR4][R16.64], R21 ;  /* 0x0000001510007986 */ /* 0x0011e4000c101904 */
.L_x_10:
[----:B------:R-:W-:Y:S05]  /*0670*/  BSYNC.RECONVERGENT B0 ;  /* 0x0000000000007941 */ /* 0x000fea0003800200 */
.L_x_9:
        /* <DEDUP_REMOVED lines=21> */
.L_x_16:
[----:B------:R-:W-:Y:S05]  /*07d0*/  BSYNC.RECONVERGENT B1 ;  /* 0x0000000000017941 */ /* 0x000fea0003800200 */
.L_x_15:
[----:B0-----:R0:W-:Y:S02]  /*07e0*/  STG.E desc[UR4][R16.64], R21 ;  /* 0x0000001510007986 */ /* 0x0011e4000c101904 */
.L_x_14:
[----:B------:R-:W-:Y:S05]  /*07f0*/  BSYNC.RECONVERGENT B0 ;  /* 0x0000000000007941 */ /* 0x000fea0003800200 */
.L_x_13:
[----:B------:R-:W-:Y:S01]  /*0800*/  VIADD R15, R15, 0x180 ;  /* 0x000001800f0f7836 */ /* 0x000fe20000000000 */
[----:B------:R-:W-:Y:S04]  /*0810*/  BSSY.RECONVERGENT B0, `(.L_x_17) ;  /* 0x0000016000007945 */ /* 0x000fe80003800200 */
[----:B------:R-:W-:-:S13]  /*0820*/  ISETP.GE.AND P0, PT, R15, R8, PT ;  /* 0x000000080f00720c */ /* 0x000fda0003f06270 */
[----:B------:R-:W-:Y:S05]  /*0830*/  @P0 BRA `(.L_x_18) ;  /* 0x00000000004c0947 */ /* 0x000fea0003800000 */
[----:B0-----:R-:W-:-:S06]  /*0840*/  IMAD.WIDE R16, R15, 0x4, R6 ;  /* 0x000000040f107825 */ /* 0x001fcc00078e0206 */
        /* <DEDUP_REMOVED lines=16> */
.L_x_20:
[----:B------:R-:W-:Y:S05]  /*0950*/  BSYNC.RECONVERGENT B1 ;  /* 0x0000000000017941 */ /* 0x000fea0003800200 */
.L_x_19:
[----:B0-----:R1:W-:Y:S02]  /*0960*/  STG.E desc[UR4][R14.64], R19 ;  /* 0x000000130e007986 */ /* 0x0013e4000c101904 */
.L_x_18:
[----:B------:R-:W-:Y:S05]  /*0970*/  BSYNC.RECONVERGENT B0 ;  /* 0x0000000000007941 */ /* 0x000fea0003800200 */
.L_x_17:
[----:B------:R-:W-:Y:S05]  /*0980*/  @P1 BRA `(.L_x_21) ;  /* 0xfffffff800741947 */ /* 0x000fea000383ffff */
.L_x_4:
[----:B------:R-:W-:-:S13]  /*0990*/  ISETP.NE.AND P0, PT, R10, RZ, PT ;  /* 0x000000ff0a00720c */ /* 0x000fda0003f05270 */
[----:B------:R-:W-:Y:S05]  /*09a0*/  @!P0 EXIT ;  /* 0x000000000000894d */ /* 0x000fea0003800000 */
[----:B------:R-:W2:Y:S01]  /*09b0*/  LDCU.64 UR6, c[0x0][0x3a8] ;  /* 0x00007500ff0677ac */ /* 0x000ea20008000a00 */
[----:B-1----:R-:W1:Y:S01]  /*09c0*/  LDC R15, c[0x0][0x38c] ;  /* 0x0000e300ff0f7b82 */ /* 0x002e620000000800 */
[C---:B------:R-:W-:Y:S01]  /*09d0*/  IMAD.SHL.U32 R4, R2.reuse, 0x4, RZ ;  /* 0x0000000402047824 */ /* 0x040fe200078e00ff */
[----:B------:R-:W-:Y:S01]  /*09e0*/  SHF.L.U64.HI R5, R2, 0x2, R9 ;  /* 0x0000000202057819 */ /* 0x000fe20000010209 */
[----:B------:R-:W3:Y:S01]  /*09f0*/  LDCU.64 UR8, c[0x0][0x3b0] ;  /* 0x00007600ff0877ac */ /* 0x000ee20008000a00 */
[----:B------:R-:W-:Y:S02]  /*0a00*/  IMAD R9, R11, 0x80, R0 ;  /* 0x000000800b097824 */ /* 0x000fe400078e0200 */
[----:B------:R-:W-:Y:S01]  /*0a10*/  IMAD.MOV R0, RZ, RZ, -R10 ;  /* 0x000000ffff007224 */ /* 0x000fe200078e0a0a */
[----:B------:R-:W4:Y:S01]  /*0a20*/  LDCU UR10, c[0x0][0x394] ;  /* 0x00007280ff0a77ac */ /* 0x000f220008000800 */
[----:B------:R-:W0:Y:S01]  /*0a30*/  LDCU UR11, c[0x0][0x39c] ;  /* 0x00007380ff0b77ac */ /* 0x000e220008000800 */
[----:B------:R-:W0:Y:S01]  /*0a40*/  LDCU UR12, c[0x0][0x3a0] ;  /* 0x00007400ff0c77ac */ /* 0x000e220008000800 */
[----:B--2---:R-:W-:-:S02]  /*0a50*/  IADD3 R2, P0, PT, R4, UR6, RZ ;  /* 0x0000000604027c10 */ /* 0x004fc4000ff1e0ff */
[----:B---3--:R-:W-:Y:S02]  /*0a60*/  IADD3 R4, P1, PT, R4, UR8, RZ ;  /* 0x0000000804047c10 */ /* 0x008fe4000ff3e0ff */
[C---:B------:R-:W-:Y:S02]  /*0a70*/  IADD3.X R3, PT, PT, R5.reuse, UR7, RZ, P0, !PT ;  /* 0x0000000705037c10 */ /* 0x040fe400087fe4ff */
[----:B----4-:R-:W-:-:S09]  /*0a80*/  IADD3.X R5, PT, PT, R5, UR9, RZ, P1, !PT ;  /* 0x0000000905057c10 */ /* 0x010fd20008ffe4ff */
.L_x_26:
[----:B------:R-:W-:Y:S01]  /*0a90*/  ISETP.GE.AND P0, PT, R9, R8, PT ;  /* 0x000000080900720c */ /* 0x000fe20003f06270 */
[----:B------:R-:W-:Y:S01]  /*0aa0*/  VIADD R0, R0, 0x1 ;  /* 0x0000000100007836 */ /* 0x000fe20000000000 */
[----:B------:R-:W-:Y:S04]  /*0ab0*/  BSSY.RECONVERGENT B0, `(.L_x_22) ;  /* 0x0000016000007945 */ /* 0x000fe80003800200 */
[----:B------:R-:W-:-:S07]  /*0ac0*/  ISETP.NE.AND P1, PT, R0, RZ, PT ;  /* 0x000000ff0000720c */ /* 0x000fce0003f25270 */
[----:B--2---:R-:W-:Y:S06]  /*0ad0*/  @P0 BRA `(.L_x_23) ;  /* 0x00000000004c0947 */ /* 0x004fec0003800000 */
[----:B------:R-:W-:-:S06]  /*0ae0*/  IMAD.WIDE R6, R9, 0x4, R4 ;  /* 0x0000000409067825 */ /* 0x000fcc00078e0204 */
[----:B------:R-:W1:Y:S01]  /*0af0*/  LDG.E R6, desc[UR4][R6.64] ;  /* 0x0000000406067981 */ /* 0x000e62000c1e1900 */
[----:B------:R-:W2:Y:S01]  /*0b00*/  LDCU UR6, c[0x0][0x390] ;  /* 0x00007200ff0677ac */ /* 0x000ea20008000800 */
[----:B------:R-:W-:Y:S01]  /*0b10*/  BSSY.RECONVERGENT B1, `(.L_x_24) ;  /* 0x000000e000017945 */ /* 0x000fe20003800200 */
[----:B------:R-:W-:-:S04]  /*0b20*/  IMAD.WIDE R10, R9, 0x4, R2 ;  /* 0x00000004090a7825 */ /* 0x000fc800078e0202 */
[----:B--2---:R-:W-:Y:S01]  /*0b30*/  IMAD.U32 R13, RZ, RZ, UR6 ;  /* 0x00000006ff0d7e24 */ /* 0x004fe2000f8e00ff */
[----:B-1----:R-:W-:-:S13]  /*0b40*/  FSETP.GEU.AND P0, PT, R6, R15, PT ;  /* 0x0000000f0600720b */ /* 0x002fda0003f0e000 */
[----:B------:R-:W-:Y:S05]  /*0b50*/  @!P0 BRA `(.L_x_25) ;  /* 0x0000000000248947 */ /* 0x000fea0003800000 */
[----:B------:R-:W-:-:S04]  /*0b60*/  FSETP.GEU.AND P0, PT, R6, UR10, PT ;  /* 0x0000000a06007c0b */ /* 0x000fc8000bf0e000 */
[----:B------:R-:W-:-:S13]  /*0b70*/  FSETP.LTU.OR P0, PT, R6, R15, P0 ;  /* 0x0000000f0600720b */ /* 0x000fda0000709400 */
[----:B------:R-:W1:Y:S01]  /*0b80*/  @!P0 LDC R12, c[0x0][0x398] ;  /* 0x0000e600ff0c8b82 */ /* 0x000e620000000800 */
[----:B------:R-:W-:-:S04]  /*0b90*/  @!P0 FADD R13, R6, -R15 ;  /* 0x8000000f060d8221 */ /* 0x000fc80000000000 */
[----:B-1----:R-:W-:Y:S01]  /*0ba0*/  @!P0 FMUL R13, R13, R12 ;  /* 0x0000000c0d0d8220 */ /* 0x002fe20000400000 */
[----:B------:R-:W-:Y:S06]  /*0bb0*/  @!P0 BRA `(.L_x_25) ;  /* 0x00000000000c8947 */ /* 0x000fec0003800000 */
[----:B0-----:R-:W-:-:S05]  /*0bc0*/  FADD R13, R6, -UR11 ;  /* 0x8000000b060d7e21 */ /* 0x001fca0008000000 */
[----:B------:R-:W-:-:S13]  /*0bd0*/  FSETP.GT.AND P0, PT, R13, UR12, PT ;  /* 0x0000000c0d007c0b */ /* 0x000fda000bf04000 */
[----:B------:R-:W1:Y:S02]  /*0be0*/  @P0 LDC R13, c[0x0][0x3a0] ;  /* 0x0000e800ff0d0b82 */ /* 0x000e640000000800 */
.L_x_25:
[----:B0-----:R-:W-:Y:S05]  /*0bf0*/  BSYNC.RECONVERGENT B1 ;  /* 0x0000000000017941 */ /* 0x001fea0003800200 */
.L_x_24:
[----:B-1----:R2:W-:Y:S02]  /*0c00*/  STG.E desc[UR4][R10.64], R13 ;  /* 0x0000000d0a007986 */ /* 0x0025e4000c101904 */
.L_x_23:
[----:B0-----:R-:W-:Y:S05]  /*0c10*/  BSYNC.RECONVERGENT B0 ;  /* 0x0000000000007941 */ /* 0x001fea0003800200 */
.L_x_22:
[----:B------:R-:W-:Y:S01]  /*0c20*/  VIADD R9, R9, 0x80 ;  /* 0x0000008009097836 */ /* 0x000fe20000000000 */
[----:B------:R-:W-:Y:S06]  /*0c30*/  @P1 BRA `(.L_x_26) ;  /* 0xfffffffc00941947 */ /* 0x000fec000383ffff */
[----:B------:R-:W-:Y:S05]  /*0c40*/  EXIT ;  /* 0x000000000000794d */ /* 0x000fea0003800000 */
.L_x_3:
[----:B------:R-:W-:-:S13]  /*0c50*/  ISETP.GE.AND P0, PT, R13, 0x1, PT ;  /* 0x000000010d00780c */ /* 0x000fda0003f06270 */
[----:B------:R-:W-:Y:S05]  /*0c60*/  @!P0 EXIT ;  /* 0x000000000000894d */ /* 0x000fea0003800000 */
[C---:B------:R-:W-:Y:S01]  /*0c70*/  ISETP.GE.U32.AND P0, PT, R13.reuse, 0x4, PT ;  /* 0x000000040d00780c */ /* 0x040fe20003f06070 */
[----:B------:R-:W-:Y:S01]  /*0c80*/  IMAD.MOV.U32 R15, RZ, RZ, RZ ;  /* 0x000000ffff0f7224 */ /* 0x000fe200078e00ff */
[----:B------:R-:W-:-:S11]  /*0c90*/  LOP3.LUT R8, R13, 0x3, RZ, 0xc0, !PT ;  /* 0x000000030d087812 */ /* 0x000fd600078ec0ff */
[----:B------:R-:W-:Y:S05]  /*0ca0*/  @!P0 BRA `(.L_x_27) ;  /* 0x0000000400588947 */ /* 0x000fea0003800000 */
[----:B------:R-:W0:Y:S01]  /*0cb0*/  LDCU.64 UR6, c[0x0][0x3b0] ;  /* 0x00007600ff0677ac */ /* 0x000e220008000a00 */
[C---:B------:R-:W-:Y:S01]  /*0cc0*/  LEA R4, P0, R2.reuse, 0x400, 0x2 ;  /* 0x0000040002047811 */ /* 0x040fe200078010ff */
[----:B------:R-:W-:Y:S01]  /*0cd0*/  IMAD.MOV.U32 R17, RZ, RZ, R0 ;  /* 0x000000ffff117224 */ /* 0x000fe200078e0000 */
[----:B------:R-:W-:Y:S01]  /*0ce0*/  LOP3.LUT R15, R13, 0x7ffffffc, RZ, 0xc0, !PT ;  /* 0x7ffffffc0d0f7812 */ /* 0x000fe200078ec0ff */
[----:B------:R-:W1:Y:S01]  /*0cf0*/  LDCU.64 UR8, c[0x0][0x3a8] ;  /* 0x00007500ff0877ac */ /* 0x000e620008000a00 */
[----:B------:R-:W-:-:S03]  /*0d00*/  LEA.HI.X R5, R2, RZ, R9, 0x2, P0 ;  /* 0x000000ff02057211 */ /* 0x000fc600000f1409 */
[----:B------:R-:W-:Y:S01]  /*0d10*/  IMAD.MOV R14, RZ, RZ, -R15 ;  /* 0x000000ffff0e7224 */ /* 0x000fe200078e0a0f */
[----:B------:R-:W2:Y:S01]  /*0d20*/  LDCU UR11, c[0x0][0x394] ;  /* 0x00007280ff0b77ac */ /* 0x000ea20008000800 */
[----:B------:R-:W3:Y:S01]  /*0d30*/  LDCU UR12, c[0x0][0x39c] ;  /* 0x00007380ff0c77ac */ /* 0x000ee20008000800 */
[----:B------:R-:W4:Y:S01]  /*0d40*/  LDCU UR13, c[0x0][0x3a0] ;  /* 0x00007400ff0d77ac */ /* 0x000f220008000800 */
[C---:B0-----:R-:W-:Y:S01]  /*0d50*/  IADD3 R6, P1, PT, R4.reuse, UR6, RZ ;  /* 0x0000000604067c10 */ /* 0x041fe2000ff3e0ff */
[----:B------:R-:W0:Y:S01]  /*0d60*/  LDCU UR10, c[0x0][0x38c] ;  /* 0x00007180ff0a77ac */ /* 0x000e220008000800 */
[----:B-1----:R-:W-:Y:S02]  /*0d70*/  IADD3 R4, P0, PT, R4, UR8, RZ ;  /* 0x0000000804047c10 */ /* 0x002fe4000ff1e0ff */
[C---:B------:R-:W-:Y:S02]  /*0d80*/  IADD3.X R7, PT, PT, R5.reuse, UR7, RZ, P1, !PT ;  /* 0x0000000705077c10 */ /* 0x040fe40008ffe4ff */
[----:B------:R-:W-:-:S09]  /*0d90*/  IADD3.X R5, PT, PT, R5, UR9, RZ, P0, !PT ;  /* 0x0000000905057c10 */ /* 0x000fd200087fe4ff */
.L_x_36:
[----:B------:R-:W-:-:S05]  /*0da0*/  IMAD.WIDE R10, R17, 0x4, R6 ;  /* 0x00000004110a7825 */ /* 0x000fca00078e0206 */
[----:B------:R-:W0:Y:S01]  /*0db0*/  LDG.E R16, desc[UR4][R10.64+-0x400] ;  /* 0xfffc00040a107981 */ /* 0x000e22000c1e1900 */
[----:B-1----:R-:W1:Y:S01]  /*0dc0*/  LDCU UR6, c[0x0][0x390] ;  /* 0x00007200ff0677ac */ /* 0x002e620008000800 */
[----:B------:R-:W-:Y:S01]  /*0dd0*/  BSSY.RECONVERGENT B0, `(.L_x_28) ;  /* 0x000000e000007945 */ /* 0x000fe20003800200 */
[----:B------:R-:W-:-:S04]  /*0de0*/  IMAD.WIDE R12, R17, 0x4, R4 ;  /* 0x00000004110c7825 */ /* 0x000fc800078e0204 */
[----:B-1----:R-:W-:Y:S01]  /*0df0*/  IMAD.U32 R19, RZ, RZ, UR6 ;  /* 0x00000006ff137e24 */ /* 0x002fe2000f8e00ff */
[----:B0-----:R-:W-:-:S13]  /*0e00*/  FSETP.GEU.AND P0, PT, R16, UR10, PT ;  /* 0x0000000a10007c0b */ /* 0x001fda000bf0e000 */
[----:B------:R-:W-:Y:S05]  /*0e10*/  @!P0 BRA `(.L_x_29) ;  /* 0x0000000000248947 */ /* 0x000fea0003800000 */
[----:B--2---:R-:W-:-:S04]  /*0e20*/  FSETP.GEU.AND P0, PT, R16, UR11, PT ;  /* 0x0000000b10007c0b */ /* 0x004fc8000bf0e000 */
[----:B------:R-:W-:-:S13]  /*0e30*/  FSETP.LTU.OR P0, PT, R16, UR10, P0 ;  /* 0x0000000a10007c0b */ /* 0x000fda0008709400 */
[----:B------:R-:W0:Y:S01]  /*0e40*/  @!P0 LDC R18, c[0x0][0x398] ;  /* 0x0000e600ff128b82 */ /* 0x000e220000000800 */
[----:B------:R-:W-:-:S04]  /*0e50*/  @!P0 FADD R19, R16, -UR10 ;  /* 0x8000000a10138e21 */ /* 0x000fc80008000000 */
[----:B0-----:R-:W-:Y:S01]  /*0e60*/  @!P0 FMUL R19, R19, R18 ;  /* 0x0000001213138220 */ /* 0x001fe20000400000 */
[----:B------:R-:W-:Y:S06]  /*0e70*/  @!P0 BRA `(.L_x_29) ;  /* 0x00000000000c8947 */ /* 0x000fec0003800000 */
[----:B---3--:R-:W-:-:S05]  /*0e80*/  FADD R19, R16, -UR12 ;  /* 0x8000000c10137e21 */ /* 0x008fca0008000000 */
[----:B----4-:R-:W-:-:S13]  /*0e90*/  FSETP.GT.AND P0, PT, R19, UR13, PT ;  /* 0x0000000d13007c0b */ /* 0x010fda000bf04000 */
[----:B------:R-:W0:Y:S02]  /*0ea0*/  @P0 LDC R19, c[0x0][0x3a0] ;  /* 0x0000e800ff130b82 */ /* 0x000e240000000800 */
.L_x_29:
[----:B--234-:R-:W-:Y:S05]  /*0eb0*/  BSYNC.RECONVERGENT B0 ;  /* 0x0000000000007941 */ /* 0x01cfea0003800200 */
.L_x_28:
[----:B0-----:R0:W-:Y:S04]  /*0ec0*/  STG.E desc[UR4][R12.64+-0x400], R19 ;  /* 0xfffc00130c007986 */ /* 0x0011e8000c101904 */
[----:B------:R-:W2:Y:S01]  /*0ed0*/  LDG.E R16, desc[UR4][R10.64+-0x200] ;  /* 0xfffe00040a107981 */ /* 0x000ea2000c1e1900 */
[----:B------:R-:W-:Y:S01]  /*0ee0*/  BSSY.RECONVERGENT B0, `(.L_x_30) ;  /* 0x000000d000007945 */ /* 0x000fe20003800200 */
[----:B------:R-:W-:Y:S01]  /*0ef0*/  IMAD.U32 R21, RZ, RZ, UR6 ;  /* 0x00000006ff157e24 */ /* 0x000fe2000f8e00ff */
[----:B--2---:R-:W-:-:S13]  /*0f00*/  FSETP.GEU.AND P0, PT, R16, UR10, PT ;  /* 0x0000000a10007c0b */ /* 0x004fda000bf0e000 */
[----:B0-----:R-:W-:Y:S05]  /*0f10*/  @!P0 BRA `(.L_x_31) ;  /* 0x0000000000248947 */ /* 0x001fea0003800000 */
[----:B------:R-:W-:-:S04]  /*0f20*/  FSETP.GEU.AND P0, PT, R16, UR11, PT ;  /* 0x0000000b10007c0b */ /* 0x000fc8000bf0e000 */
[----:B------:R-:W-:-:S13]  /*0f30*/  FSETP.LTU.OR P0, PT, R16, UR10, P0 ;  /* 0x0000000a10007c0b */ /* 0x000fda0008709400 */
[----:B------:R-:W0:Y:S01]  /*0f40*/  @!P0 LDC R18, c[0x0][0x398] ;  /* 0x0000e600ff128b82 */ /* 0x000e220000000800 */
[----:B------:R-:W-:-:S04]  /*0f50*/  @!P0 FADD R21, R16, -UR10 ;  /* 0x8000000a10158e21 */ /* 0x000fc80008000000 */
[----:B0-----:R-:W-:Y:S01]  /*0f60*/  @!P0 FMUL R21, R21, R18 ;  /* 0x0000001215158220 */ /* 0x001fe20000400000 */
[----:B------:R-:W-:Y:S06]  /*0f70*/  @!P0 BRA `(.L_x_31) ;  /* 0x00000000000c8947 */ /* 0x000fec0003800000 */
[----:B------:R-:W-:-:S05]  /*0f80*/  FADD R21, R16, -UR12 ;  /* 0x8000000c10157e21 */ /* 0x000fca0008000000 */
[----:B------:R-:W-:-:S13]  /*0f90*/  FSETP.GT.AND P0, PT, R21, UR13, PT ;  /* 0x0000000d15007c0b */ /* 0x000fda000bf04000 */
[----:B------:R-:W0:Y:S02]  /*0fa0*/  @P0 LDC R21, c[0x0][0x3a0] ;  /* 0x0000e800ff150b82 */ /* 0x000e240000000800 */
.L_x_31:
[----:B------:R-:W-:Y:S05]  /*0fb0*/  BSYNC.RECONVERGENT B0 ;  /* 0x0000000000007941 */ /* 0x000fea0003800200 */
.L_x_30:
        /* <DEDUP_REMOVED lines=15> */
.L_x_33:
[----:B------:R-:W-:Y:S05]  /*10b0*/  BSYNC.RECONVERGENT B0 ;  /* 0x0000000000007941 */ /* 0x000fea0003800200 */
.L_x_32:
[----:B0-----:R0:W-:Y:S04]  /*10c0*/  STG.E desc[UR4][R12.64], R19 ;  /* 0x000000130c007986 */ /* 0x0011e8000c101904 */
[----:B------:R-:W2:Y:S01]  /*10d0*/  LDG.E R10, desc[UR4][R10.64+0x200] ;  /* 0x000200040a0a7981 */ /* 0x000ea2000c1e1900 */
[----:B------:R-:W-:Y:S01]  /*10e0*/  VIADD R14, R14, 0x4 ;  /* 0x000000040e0e7836 */ /* 0x000fe20000000000 */
[----:B------:R-:W-:Y:S01]  /*10f0*/  BSSY.RECONVERGENT B0, `(.L_x_34) ;  /* 0x000000e000007945 */ /* 0x000fe20003800200 */
[----:B------:R-:W-:-:S03]  /*1100*/  IMAD.U32 R21, RZ, RZ, UR6 ;  /* 0x00000006ff157e24 */ /* 0x000fc6000f8e00ff */
[----:B------:R-:W-:Y:S02]  /*1110*/  ISETP.NE.AND P1, PT, R14, RZ, PT ;  /* 0x000000ff0e00720c */ /* 0x000fe40003f25270 */
        /* <DEDUP_REMOVED lines=11> */
.L_x_35:
[----:B------:R-:W-:Y:S05]  /*11d0*/  BSYNC.RECONVERGENT B0 ;  /* 0x0000000000007941 */ /* 0x000fea0003800200 */
.L_x_34:
[----:B0-----:R1:W-:Y:S01]  /*11e0*/  STG.E desc[UR4][R12.64+0x200], R21 ;  /* 0x000200150c007986 */ /* 0x0013e2000c101904 */
[----:B------:R-:W-:Y:S01]  /*11f0*/  VIADD R17, R17, 0x200 ;  /* 0x0000020011117836 */ /* 0x000fe20000000000 */
[----:B------:R-:W-:Y:S06]  /*1200*/  @P1 BRA `(.L_x_36) ;  /* 0xfffffff800e41947 */ /* 0x000fec000383ffff */
.L_x_27:
[----:B------:R-:W-:-:S13]  /*1210*/  ISETP.NE.AND P0, PT, R8, RZ, PT ;  /* 0x000000ff0800720c */ /* 0x000fda0003f05270 */
[----:B------:R-:W-:Y:S05]  /*1220*/  @!P0 EXIT ;  /* 0x000000000000894d */ /* 0x000fea0003800000 */
[----:B------:R-:W0:Y:S01]  /*1230*/  LDCU.64 UR6, c[0x0][0x3a8] ;  /* 0x00007500ff0677ac */ /* 0x000e220008000a00 */
[C---:B------:R-:W-:Y:S01]  /*1240*/  IMAD.SHL.U32 R4, R2.reuse, 0x4, RZ ;  /* 0x0000000402047824 */ /* 0x040fe200078e00ff */
[----:B------:R-:W-:Y:S01]  /*1250*/  SHF.L.U64.HI R9, R2, 0x2, R9 ;  /* 0x0000000202097819 */ /* 0x000fe20000010209 */
[----:B------:R-:W-:Y:S01]  /*1260*/  IMAD R15, R15, 0x80, R0 ;  /* 0x000000800f0f7824 */ /* 0x000fe200078e0200 */
[----:B------:R-:W2:Y:S01]  /*1270*/  LDCU.64 UR8, c[0x0][0x3b0] ;  /* 0x00007600ff0877ac */ /* 0x000ea20008000a00 */
[----:B------:R-:W-:Y:S01]  /*1280*/  IMAD.MOV R0, RZ, RZ, -R8 ;  /* 0x000000ffff007224 */ /* 0x000fe200078e0a08 */
[----:B------:R-:W3:Y:S01]  /*1290*/  LDCU UR11, c[0x0][0x394] ;  /* 0x00007280ff0b77ac */ /* 0x000ee20008000800 */
[----:B------:R-:W4:Y:S01]  /*12a0*/  LDCU UR12, c[0x0][0x39c] ;  /* 0x00007380ff0c77ac */ /* 0x000f220008000800 */
[----:B------:R-:W1:Y:S01]  /*12b0*/  LDCU UR13, c[0x0][0x3a0] ;  /* 0x00007400ff0d77ac */ /* 0x000e620008000800 */
[C---:B0-----:R-:W-:Y:S01]  /*12c0*/  IADD3 R2, P0, PT, R4.reuse, UR6, RZ ;  /* 0x0000000604027c10 */ /* 0x041fe2000ff1e0ff */
[----:B------:R-:W0:Y:S01]  /*12d0*/  LDCU UR10, c[0x0][0x38c] ;  /* 0x00007180ff0a77ac */ /* 0x000e220008000800 */
[----:B--2---:R-:W-:-:S02]  /*12e0*/  IADD3 R4, P1, PT, R4, UR8, RZ ;  /* 0x0000000804047c10 */ /* 0x004fc4000ff3e0ff */
[C---:B------:R-:W-:Y:S02]  /*12f0*/  IADD3.X R3, PT, PT, R9.reuse, UR7, RZ, P0, !PT ;  /* 0x0000000709037c10 */ /* 0x040fe400087fe4ff */
[----:B-1-34-:R-:W-:-:S09]  /*1300*/  IADD3.X R5, PT, PT, R9, UR9, RZ, P1, !PT ;  /* 0x0000000909057c10 */ /* 0x01afd20008ffe4ff */
.L_x_39:
[----:B------:R-:W-:-:S06]  /*1310*/  IMAD.WIDE R6, R15, 0x4, R4 ;  /* 0x000000040f067825 */ /* 0x000fcc00078e0204 */
[----:B0-----:R-:W0:Y:S01]  /*1320*/  LDG.E R6, desc[UR4][R6.64] ;  /* 0x0000000406067981 */ /* 0x001e22000c1e1900 */
[----:B------:R-:W1:Y:S01]  /*1330*/  LDCU UR6, c[0x0][0x390] ;  /* 0x00007200ff0677ac */ /* 0x000e620008000800 */
[----:B------:R-:W-:Y:S01]  /*1340*/  BSSY.RECONVERGENT B0, `(.L_x_37) ;  /* 0x000000e000007945 */ /* 0x000fe20003800200 */
[----:B------:R-:W-:-:S04]  /*1350*/  IMAD.WIDE R8, R15, 0x4, R2 ;  /* 0x000000040f087825 */ /* 0x000fc800078e0202 */
[----:B-1----:R-:W-:Y:S01]  /*1360*/  IMAD.U32 R11, RZ, RZ, UR6 ;  /* 0x00000006ff0b7e24 */ /* 0x002fe2000f8e00ff */
[----:B0-----:R-:W-:-:S13]  /*1370*/  FSETP.GEU.AND P0, PT, R6, UR10, PT ;  /* 0x0000000a06007c0b */ /* 0x001fda000bf0e000 */
[----:B------:R-:W-:Y:S05]  /*1380*/  @!P0 BRA `(.L_x_38) ;  /* 0x0000000000248947 */ /* 0x000fea0003800000 */
        /* <DEDUP_REMOVED lines=9> */
.L_x_38:
[----:B------:R-:W-:Y:S05]  /*1420*/  BSYNC.RECONVERGENT B0 ;  /* 0x0000000000007941 */ /* 0x000fea0003800200 */
.L_x_37:
[----:B------:R-:W-:Y:S01]  /*1430*/  VIADD R0, R0, 0x1 ;  /* 0x0000000100007836 */ /* 0x000fe20000000000 */
[----:B0-----:R0:W-:Y:S04]  /*1440*/  STG.E desc[UR4][R8.64], R11 ;  /* 0x0000000b08007986 */ /* 0x0011e8000c101904 */
[----:B------:R-:W-:-:S13]  /*1450*/  ISETP.NE.AND P0, PT, R0, RZ, PT ;  /* 0x000000ff0000720c */ /* 0x000fda0003f05270 */
[----:B------:R-:W-:Y:S05]  /*1460*/  @!P0 EXIT ;  /* 0x000000000000894d */ /* 0x000fea0003800000 */
[----:B------:R-:W-:Y:S01]  /*1470*/  VIADD R15, R15, 0x80 ;  /* 0x000000800f0f7836 */ /* 0x000fe20000000000 */
[----:B------:R-:W-:Y:S06]  /*1480*/  BRA `(.L_x_39) ;  /* 0xfffffffc00a07947 */ /* 0x000fec000383ffff */
.L_x_40:
[----:B------:R-:W-:-:S00]  /*1490*/  BRA `(.L_x_40) ;  /* 0xfffffffc00fc7947 */ /* 0x000fc0000383ffff */
[----:B------:R-:W-:-:S00]  /*14a0*/  NOP ;  /* 0x0000000000007918 */ /* 0x000fc00000000000 */
        /* <DEDUP_REMOVED lines=13> */
.L_x_252:


//--------------------- .text._ZN3cub18CUB_300001_SM_10006detail9transform16transform_kernelINS2_10policy_hubILb1EN4cuda3std3__45tupleIJN6thrust24THRUST_300001_SM_1000_NS10device_ptrIfEEEEEE10policy1000EiZ14activationFuncIfEvPT_SI_iSH_SH_SH_SH_SH_SH_EUlRKfE_SC_JPfEEEvT0_iT1_T2_DpNS2_10kernel_argIT3_EE --------------------------
	.section	.text._ZN3cub18CUB_300001_SM_10006detail9transform16transform_kernelINS2_10policy_hubILb1EN4cuda3std3__45tupleIJN6thrust24THRUST_300001_SM_1000_NS10device_ptrIfEEEEEE10policy1000EiZ14activationFuncIfEvPT_SI_iSH_SH_SH_SH_SH_SH_EUlRKfE_SC_JPfEEEvT0_iT1_T2_DpNS2_10kernel_argIT3_EE,"ax",@progbits
	.align	128
        .global         _ZN3cub18CUB_300001_SM_10006detail9transform16transform_kernelINS2_10policy_hubILb1EN4cuda3std3__45tupleIJN6thrust24THRUST_300001_SM_1000_NS10device_ptrIfEEEEEE10policy1000EiZ14activationFuncIfEvPT_SI_iSH_SH_SH_SH_SH_SH_EUlRKfE_SC_JPfEEEvT0_iT1_T2_DpNS2_10kernel_argIT3_EE
        .type           _ZN3cub18CUB_300001_SM_10006detail9transform16transform_kernelINS2_10policy_hubILb1EN4cuda3std3__45tupleIJN6thrust24THRUST_300001_SM_1000_NS10device_ptrIfEEEEEE10policy1000EiZ14activationFuncIfEvPT_SI_iSH_SH_SH_SH_SH_SH_EUlRKfE_SC_JPfEEEvT0_iT1_T2_DpNS2_10kernel_argIT3_EE,@function
        .size           _ZN3cub18CUB_300001_SM_10006detail9transform16transform_kernelINS2_10policy_hubILb1EN4cuda3std3__45tupleIJN6thrust24THRUST_300001_SM_1000_NS10device_ptrIfEEEEEE10policy1000EiZ14activationFuncIfEvPT_SI_iSH_SH_SH_SH_SH_SH_EUlRKfE_SC_JPfEEEvT0_iT1_T2_DpNS2_10kernel_argIT3_EE,(.L_x_253 - _ZN3cub18CUB_300001_SM_10006detail9transform16transform_kernelINS2_10policy_hubILb1EN4cuda3std3__45tupleIJN6thrust24THRUST_300001_SM_1000_NS10device_ptrIfEEEEEE10policy1000EiZ14activationFuncIfEvPT_SI_iSH_SH_SH_SH_SH_SH_EUlRKfE_SC_JPfEEEvT0_iT1_T2_DpNS2_10kernel_argIT3_EE)
        .other          _ZN3cub18CUB_300001_SM_10006detail9transform16transform_kernelINS2_10policy_hubILb1EN4cuda3std3__45tupleIJN6thrust24THRUST_300001_SM_1000_NS10device_ptrIfEEEEEE10policy1000EiZ14activationFuncIfEvPT_SI_iSH_SH_SH_SH_SH_SH_EUlRKfE_SC_JPfEEEvT0_iT1_T2_DpNS2_10kernel_argIT3_EE,@"STO_CUDA_ENTRY STV_DEFAULT"
_ZN3cub18CUB_300001_SM_10006detail9transform16transform_kernelINS2_10policy_hubILb1EN4cuda3std3__45tupleIJN6thrust24THRUST_300001_SM_1000_NS10device_ptrIfEEEEEE10policy1000EiZ14activationFuncIfEvPT_SI_iSH_SH_SH_SH_SH_SH_EUlRKfE_SC_JPfEEEvT0_iT1_T2_DpNS2_10kernel_argIT3_EE:
.text._ZN3cub18CUB_300001_SM_10006detail9transform16transform_kernelINS2_10policy_hubILb1EN4cuda3std3__45tupleIJN6thrust24THRUST_300001_SM_1000_NS10device_ptrIfEEEEEE10policy1000EiZ14activationFuncIfEvPT_SI_iSH_SH_SH_SH_SH_SH_EUlRKfE_SC_JPfEEEvT0_iT1_T2_DpNS2_10kernel_argIT3_EE:
[----:B------:R-:W-:Y:S08]  /*0000*/  LDC R1, c[0x0][0x37c] ;  /* 0x0000df00ff017b82 */ /* 0x000ff00000000800 */
[----:B------:R-:W0:Y:S01]  /*0010*/  LDC.64 R4, c[0x0][0x380] ;  /* 0x0000e000ff047b82 */ /* 0x000e220000000a00 */
[----:B------:R-:W1:Y:S01]  /*0020*/  S2R R0, SR_TID.X ;  /* 0x0000000000007919 */ /* 0x000e620000002100 */
[----:B------:R-:W-:Y:S06]  /*0030*/  BSSY.RECONVERGENT B0, `(.L_x_41) ;  /* 0x0000015000007945 */ /* 0x000fec0003800200 */
[----:B------:R-:W2:Y:S01]  /*0040*/  S2UR UR4, SR_CTAID.X ;  /* 0x00000000000479c3 */ /* 0x000ea20000002500 */
[----:B0-----:R-:W-:-:S04]  /*0050*/  IMAD.SHL.U32 R6, R5, 0x80, RZ ;  /* 0x0000008005067824 */ /* 0x001fc800078e00ff */
[----:B--2---:R-:W-:Y:S01]  /*0060*/  IMAD R3, R6, UR4, RZ ;  /* 0x0000000406037c24 */ /* 0x004fe2000f8e02ff */
[----:B-1----:R-:W-:Y:S01]  /*0070*/  SHF.L.U32 R9, R0, 0x7, RZ ;  /* 0x0000000700097819 */ /* 0x002fe200000006ff */
[----:B------:R-:W0:Y:S02]  /*0080*/  LDCU.64 UR4, c[0x0][0x358] ;  /* 0x00006b00ff0477ac */ /* 0x000e240008000a00 */
[----:B------:R-:W-:-:S05]  /*0090*/  IMAD.IADD R7, R4, 0x1, -R3 ;  /* 0x0000000104077824 */ /* 0x000fca00078e0a03 */
[CC--:B------:R-:W-:Y:S02]  /*00a0*/  VIMNMX R2, PT, PT, R6.reuse, R7.reuse, PT ;  /* 0x0000000706027248 */ /* 0x0c0fe40003fe0100 */
[----:B------:R-:W-:-:S03]  /*00b0*/  ISETP.GT.AND P0, PT, R6, R7, PT ;  /* 0x000000070600720c */ /* 0x000fc60003f04270 */
[----:B------:R-:W-:-:S05]  /*00c0*/  IMAD.SHL.U32 R4, R2, 0x4, RZ ;  /* 0x0000000402047824 */ /* 0x000fca00078e00ff */
[----:B------:R-:W-:-:S13]  /*00d0*/  ISETP.GE.AND P1, PT, R9, R4, PT ;  /* 0x000000040900720c */ /* 0x000fda0003f26270 */
[----:B0-----:R-:W-:Y:S05]  /*00e0*/  @P1 BRA `(.L_x_42) ;  /* 0x0000000000241947 */ /* 0x001fea0003800000 */
[----:B------:R-:W0:Y:S02]  /*00f0*/  LDC.64 R6, c[0x0][0x3a8] ;  /* 0x0000ea00ff067b82 */ /* 0x000e240000000a00 */
[----:B0-----:R-:W-:-:S04]  /*0100*/  IMAD.WIDE.U32 R6, R0, 0x80, R6 ;  /* 0x0000008000067825 */ /* 0x001fc800078e0006 */
[----:B------:R-:W-:-:S07]  /*0110*/  IMAD.WIDE R6, R3, 0x4, R6 ;  /* 0x0000000403067825 */ /* 0x000fce00078e0206 */
.L_x_43:
[----:B------:R-:W-:Y:S01]  /*0120*/  VIADD R9, R9, 0x4000 ;  /* 0x0000400009097836 */ /* 0x000fe20000000000 */
[----:B------:R0:W-:Y:S04]  /*0130*/  CCTL.E.PF2 [R6] ;  /* 0x000000000600798f */ /* 0x0001e80000800100 */
[----:B------:R-:W-:Y:S02]  /*0140*/  ISETP.GE.AND P1, PT, R9, R4, PT ;  /* 0x000000040900720c */ /* 0x000fe40003f26270 */
[----:B0-----:R-:W-:-:S04]  /*0150*/  IADD3 R6, P2, PT, R6, 0x4000, RZ ;  /* 0x0000400006067810 */ /* 0x001fc80007f5e0ff */
[----:B------:R-:W-:-:S07]  /*0160*/  IADD3.X R7, PT, PT, RZ, R7, RZ, P2, !PT ;  /* 0x00000007ff077210 */ /* 0x000fce00017fe4ff */
[----:B------:R-:W-:Y:S05]  /*0170*/  @!P1 BRA `(.L_x_43) ;  /* 0xfffffffc00e89947 */ /* 0x000fea000383ffff */
.L_x_42:
[----:B------:R-:W-:Y:S05]  /*0180*/  BSYNC.RECONVERGENT B0 ;  /* 0x0000000000007941 */ /* 0x000fea0003800200 */
.L_x_41:
[----:B------:R-:W-:Y:S05]  /*0190*/  @P0 BRA `(.L_x_44) ;  /* 0x0000000400f80947 */ /* 0x000fea0003800000 */
[----:B------:R-:W-:-:S13]  /*01a0*/  ISETP.GE.AND P0, PT, R5, 0x1, PT ;  /* 0x000000010500780c */ /* 0x000fda0003f06270 */
[----:B------:R-:W-:Y:S05]  /*01b0*/  @!P0 EXIT ;  /* 0x000000000000894d */ /* 0x000fea0003800000 */
[C---:B------:R-:W-:Y:S01]  /*01c0*/  ISETP.GE.U32.AND P0, PT, R5.reuse, 0x4, PT ;  /* 0x000000040500780c */ /* 0x040fe20003f06070 */
[----:B------:R-:W-:Y:S01]  /*01d0*/  IMAD.MOV.U32 R13, RZ, RZ, RZ ;  /* 0x000000ffff0d7224 */ /* 0x000fe200078e00ff */
[----:B------:R-:W-:-:S11]  /*01e0*/  LOP3.LUT R2, R5, 0x3, RZ, 0xc0, !PT ;  /* 0x0000000305027812 */ /* 0x000fd600078ec0ff */
[----:B------:R-:W-:Y:S05]  /*01f0*/  @!P0 BRA `(.L_x_45) ;  /* 0x0000000400548947 */ /* 0x000fea0003800000 */
[----:B------:R-:W0:Y:S01]  /*0200*/  LDCU.128 UR8, c[0x0][0x3a0] ;  /* 0x00007400ff0877ac */ /* 0x000e220008000c00 */
[----:B------:R-:W-:Y:S02]  /*0210*/  HFMA2 R7, -RZ, RZ, 0, 0 ;  /* 0x00000000ff077431 */ /* 0x000fe400000001ff */
[----:B------:R-:W-:Y:S01]  /*0220*/  IMAD.MOV.U32 R6, RZ, RZ, 0x400 ;  /* 0x00000400ff067424 */ /* 0x000fe200078e00ff */
[----:B------:R-:W-:Y:S01]  /*0230*/  LOP3.LUT R13, R5, 0x7ffffffc, RZ, 0xc0, !PT ;  /* 0x7ffffffc050d7812 */ /* 0x000fe200078ec0ff */
[----:B------:R-:W-:Y:S01]  /*0240*/  IMAD.MOV.U32 R15, RZ, RZ, R0 ;  /* 0x000000ffff0f7224 */ /* 0x000fe200078e0000 */
[----:B------:R-:W1:Y:S03]  /*0250*/  LDCU UR7, c[0x0][0x390] ;  /* 0x00007200ff0777ac */ /* 0x000e660008000800 */
[----:B------:R-:W-:Y:S01]  /*0260*/  IMAD.MOV R12, RZ, RZ, -R13 ;  /* 0x000000ffff0c7224 */ /* 0x000fe200078e0a0d */
[----:B------:R-:W2:Y:S01]  /*0270*/  LDCU UR6, c[0x0][0x388] ;  /* 0x00007100ff0677ac */ /* 0x000ea20008000800 */
[----:B------:R-:W-:Y:S01]  /*0280*/  IMAD.WIDE R6, R3, 0x4, R6 ;  /* 0x0000000403067825 */ /* 0x000fe200078e0206 */
[----:B------:R-:W3:Y:S02]  /*0290*/  LDCU.64 UR12, c[0x0][0x398] ;  /* 0x00007300ff0c77ac */ /* 0x000ee40008000a00 */
[----:B0-----:R-:W-:-:S02]  /*02a0*/  IADD3 R4, P0, PT, R6, UR10, RZ ;  /* 0x0000000a06047c10 */ /* 0x001fc4000ff1e0ff */
[----:B------:R-:W-:Y:S02]  /*02b0*/  IADD3 R6, P1, PT, R6, UR8, RZ ;  /* 0x0000000806067c10 */ /* 0x000fe4000ff3e0ff */
[C---:B------:R-:W-:Y:S02]  /*02c0*/  IADD3.X R5, PT, PT, R7.reuse, UR11, RZ, P0, !PT ;  /* 0x0000000b07057c10 */ /* 0x040fe400087fe4ff */
[----:B-1----:R-:W-:-:S09]  /*02d0*/  IADD3.X R7, PT, PT, R7, UR9, RZ, P1, !PT ;  /* 0x0000000907077c10 */ /* 0x002fd20008ffe4ff */
.L_x_54:
[----:B------:R-:W-:-:S05]  /*02e0*/  IMAD.WIDE R10, R15, 0x4, R4 ;  /* 0x000000040f0a7825 */ /* 0x000fca00078e0204 */
[----:B------:R-:W2:Y:S01]  /*02f0*/  LDG.E R16, desc[UR4][R10.64+-0x400] ;  /* 0xfffc00040a107981 */ /* 0x000ea2000c1e1900 */
[----:B0-----:R-:W0:Y:S01]  /*0300*/  LDCU UR8, c[0x0][0x38c] ;  /* 0x00007180ff0877ac */ /* 0x001e220008000800 */
[----:B------:R-:W-:Y:S01]  /*0310*/  BSSY.RECONVERGENT B0, `(.L_x_46) ;  /* 0x000000e000007945 */ /* 0x000fe20003800200 */
[----:B------:R-:W-:Y:S01]  /*0320*/  IMAD.WIDE R8, R15, 0x4, R6 ;  /* 0x000000040f087825 */ /* 0x000fe200078e0206 */
[----:B0-----:R-:W-:Y:S02]  /*0330*/  MOV R17, UR8 ;  /* 0x0000000800117c02 */ /* 0x001fe40008000f00 */
[----:B--2---:R-:W-:-:S13]  /*0340*/  FSETP.GEU.AND P0, PT, R16, UR6, PT ;  /* 0x0000000610007c0b */ /* 0x004fda000bf0e000 */
[----:B------:R-:W-:Y:S05]  /*0350*/  @!P0 BRA `(.L_x_47) ;  /* 0x0000000000248947 */ /* 0x000fea0003800000 */
[----:B------:R-:W-:-:S04]  /*0360*/  FSETP.GEU.AND P0, PT, R16, UR7, PT ;  /* 0x0000000710007c0b */ /* 0x000fc8000bf0e000 */
[----:B------:R-:W-:-:S13]  /*0370*/  FSETP.LTU.OR P0, PT, R16, UR6, P0 ;  /* 0x0000000610007c0b */ /* 0x000fda0008709400 */
[----:B------:R-:W0:Y:S01]  /*0380*/  @!P0 LDC R14, c[0x0][0x394] ;  /* 0x0000e500ff0e8b82 */ /* 0x000e220000000800 */
[----:B------:R-:W-:-:S04]  /*0390*/  @!P0 FADD R17, R16, -UR6 ;  /* 0x8000000610118e21 */ /* 0x000fc80008000000 */
[----:B0-----:R-:W-:Y:S01]  /*03a0*/  @!P0 FMUL R17, R17, R14 ;  /* 0x0000000e11118220 */ /* 0x001fe20000400000 */
[----:B------:R-:W-:Y:S06]  /*03b0*/  @!P0 BRA `(.L_x_47) ;  /* 0x00000000000c8947 */ /* 0x000fec0003800000 */
[----:B---3--:R-:W-:-:S05]  /*03c0*/  FADD R17, R16, -UR12 ;  /* 0x8000000c10117e21 */ /* 0x008fca0008000000 */
[----:B------:R-:W-:-:S13]  /*03d0*/  FSETP.GT.AND P0, PT, R17, UR13, PT ;  /* 0x0000000d11007c0b */ /* 0x000fda000bf04000 */
[----:B------:R-:W0:Y:S02]  /*03e0*/  @P0 LDC R17, c[0x0][0x39c] ;  /* 0x0000e700ff110b82 */ /* 0x000e240000000800 */
.L_x_47:
[----:B---3--:R-:W-:Y:S05]  /*03f0*/  BSYNC.RECONVERGENT B0 ;  /* 0x0000000000007941 */ /* 0x008fea0003800200 */
.L_x_46:
        /* <DEDUP_REMOVED lines=15> */
.L_x_49:
[----:B------:R-:W-:Y:S05]  /*04f0*/  BSYNC.RECONVERGENT B0 ;  /* 0x0000000000007941 */ /* 0x000fea0003800200 */
.L_x_48:
        /* <DEDUP_REMOVED lines=15> */
.L_x_51:
[----:B------:R-:W-:Y:S05]  /*05f0*/  BSYNC.RECONVERGENT B0 ;  /* 0x0000000000007941 */ /* 0x000fea0003800200 */
.L_x_50:
[----:B0-----:R0:W-:Y:S04]  /*0600*/  STG.E desc[UR4][R8.64], R17 ;  /* 0x0000001108007986 */ /* 0x0011e8000c101904 */
[----:B------:R-:W2:Y:S01]  /*0610*/  LDG.E R10, desc[UR4][R10.64+0x200] ;  /* 0x000200040a0a7981 */ /* 0x000ea2000c1e1900 */
[----:B------:R-:W-:Y:S01]  /*0620*/  IADD3 R12, PT, PT, R12, 0x4, RZ ;  /* 0x000000040c0c7810 */ /* 0x000fe20007ffe0ff */
[----:B------:R-:W-:Y:S01]  /*0630*/  BSSY.RECONVERGENT B0, `(.L_x_52) ;  /* 0x000000e000007945 */ /* 0x000fe20003800200 */
[----:B------:R-:W-:Y:S02]  /*0640*/  IMAD.U32 R19, RZ, RZ, UR8 ;  /* 0x00000008ff137e24 */ /* 0x000fe4000f8e00ff */
        /* <DEDUP_REMOVED lines=12> */
.L_x_53:
[----:B------:R-:W-:Y:S05]  /*0710*/  BSYNC.RECONVERGENT B0 ;  /* 0x0000000000007941 */ /* 0x000fea0003800200 */
.L_x_52:
[----:B0-----:R0:W-:Y:S01]  /*0720*/  STG.E desc[UR4][R8.64+0x200], R19 ;  /* 0x0002001308007986 */ /* 0x0011e2000c101904 */
[----:B------:R-:W-:Y:S01]  /*0730*/  VIADD R15, R15, 0x200 ;  /* 0x000002000f0f7836 */ /* 0x000fe20000000000 */
[----:B------:R-:W-:Y:S06]  /*0740*/  @P1 BRA `(.L_x_54) ;  /* 0xfffffff800e41947 */ /* 0x000fec000383ffff */
.L_x_45:
[----:B------:R-:W-:-:S13]  /*0750*/  ISETP.NE.AND P0, PT, R2, RZ, PT ;  /* 0x000000ff0200720c */ /* 0x000fda0003f05270 */
[----:B------:R-:W-:Y:S05]  /*0760*/  @!P0 EXIT ;  /* 0x000000000000894d */ /* 0x000fea0003800000 */
[----:B------:R-:W1:Y:S01]  /*0770*/  LDC.64 R4, c[0x0][0x3a0] ;  /* 0x0000e800ff047b82 */ /* 0x000e620000000a00 */
[----:B------:R-:W-:Y:S01]  /*0780*/  LEA R13, R13, R0, 0x7 ;  /* 0x000000000d0d7211 */ /* 0x000fe200078e38ff */
[----:B------:R-:W-:Y:S01]  /*0790*/  IMAD.MOV R0, RZ, RZ, -R2 ;  /* 0x000000ffff007224 */ /* 0x000fe200078e0a02 */
[----:B------:R-:W2:Y:S01]  /*07a0*/  LDCU UR8, c[0x0][0x390] ;  /* 0x00007200ff0877ac */ /* 0x000ea20008000800 */
[----:B------:R-:W3:Y:S04]  /*07b0*/  LDCU UR6, c[0x0][0x388] ;  /* 0x00007100ff0677ac */ /* 0x000ee80008000800 */
[----:B------:R-:W4:Y:S01]  /*07c0*/  LDC.64 R6, c[0x0][0x3a8] ;  /* 0x0000ea00ff067b82 */ /* 0x000f220000000a00 */
[----:B------:R-:W0:Y:S01]  /*07d0*/  LDCU.64 UR10, c[0x0][0x398] ;  /* 0x00007300ff0a77ac */ /* 0x000e220008000a00 */
[----:B-1----:R-:W-:-:S04]  /*07e0*/  IMAD.WIDE R4, R3, 0x4, R4 ;  /* 0x0000000403047825 */ /* 0x002fc800078e0204 */
[----:B0-234-:R-:W-:-:S07]  /*07f0*/  IMAD.WIDE R6, R3, 0x4, R6 ;  /* 0x0000000403067825 */ /* 0x01dfce00078e0206 */
.L_x_57:
[----:B------:R-:W-:-:S06]  /*0800*/  IMAD.WIDE R2, R13, 0x4, R6 ;  /* 0x000000040d027825 */ /* 0x000fcc00078e0206 */
[----:B------:R-:W2:Y:S01]  /*0810*/  LDG.E R2, desc[UR4][R2.64] ;  /* 0x0000000402027981 */ /* 0x000ea2000c1e1900 */
[----:B0-----:R-:W0:Y:S01]  /*0820*/  LDCU UR7, c[0x0][0x38c] ;  /* 0x00007180ff0777ac */ /* 0x001e220008000800 */
[----:B------:R-:W-:Y:S01]  /*0830*/  BSSY.RECONVERGENT B0, `(.L_x_55) ;  /* 0x000000e000007945 */ /* 0x000fe20003800200 */
[----:B------:R-:W-:-:S04]  /*0840*/  IMAD.WIDE R8, R13, 0x4, R4 ;  /* 0x000000040d087825 */ /* 0x000fc800078e0204 */
[----:B0-----:R-:W-:Y:S01]  /*0850*/  IMAD.U32 R11, RZ, RZ, UR7 ;  /* 0x00000007ff0b7e24 */ /* 0x001fe2000f8e00ff */
        /* <DEDUP_REMOVED lines=11> */
.L_x_56:
[----:B------:R-:W-:Y:S05]  /*0910*/  BSYNC.RECONVERGENT B0 ;  /* 0x0000000000007941 */ /* 0x000fea0003800200 */
.L_x_55:
[----:B0-----:R0:W-:Y:S01]  /*0920*/  STG.E desc[UR4][R8.64], R11 ;  /* 0x0000000b08007986 */ /* 0x0011e2000c101904 */
[----:B------:R-:W-:Y:S01]  /*0930*/  IADD3 R0, PT, PT, R0, 0x1, RZ ;  /* 0x0000000100007810 */ /* 0x000fe20007ffe0ff */
[----:B------:R-:W-:-:S03]  /*0940*/  VIADD R13, R13, 0x80 ;  /* 0x000000800d0d7836 */ /* 0x000fc60000000000 */
[----:B------:R-:W-:-:S13]  /*0950*/  ISETP.NE.AND P0, PT, R0, RZ, PT ;  /* 0x000000ff0000720c */ /* 0x000fda0003f05270 */
[----:B------:R-:W-:Y:S05]  /*0960*/  @P0 BRA `(.L_x_57) ;  /* 0xfffffffc00a40947 */ /* 0x000fea000383ffff */
[----:B------:R-:W-:Y:S05]  /*0970*/  EXIT ;  /* 0x000000000000794d */ /* 0x000fea0003800000 */
.L_x_44:
[----:B------:R-:W-:-:S13]  /*0980*/  ISETP.GE.AND P0, PT, R5, 0x1, PT ;  /* 0x000000010500780c */ /* 0x000fda0003f06270 */
[----:B------:R-:W-:Y:S05]  /*0990*/  @!P0 EXIT ;  /* 0x000000000000894d */ /* 0x000fea0003800000 */
[C---:B------:R-:W-:Y:S01]  /*09a0*/  ISETP.GE.U32.AND P0, PT, R5.reuse, 0x4, PT ;  /* 0x000000040500780c */ /* 0x040fe20003f06070 */
[----:B------:R-:W-:Y:S01]  /*09b0*/  IMAD.MOV.U32 R10, RZ, RZ, RZ ;  /* 0x000000ffff0a7224 */ /* 0x000fe200078e00ff */
[----:B------:R-:W-:-:S11]  /*09c0*/  LOP3.LUT R8, R5, 0x3, RZ, 0xc0, !PT ;  /* 0x0000000305087812 */ /* 0x000fd600078ec0ff */
[----:B------:R-:W-:Y:S05]  /*09d0*/  @!P0 BRA `(.L_x_58) ;  /* 0x0000000400b08947 */ /* 0x000fea0003800000 */
[----:B------:R-:W0:Y:S01]  /*09e0*/  LDC.64 R6, c[0x0][0x3a8] ;  /* 0x0000ea00ff067b82 */ /* 0x000e220000000a00 */
[----:B------:R-:W-:Y:S01]  /*09f0*/  LOP3.LUT R10, R5, 0x7ffffffc, RZ, 0xc0, !PT ;  /* 0x7ffffffc050a7812 */ /* 0x000fe200078ec0ff */
[----:B------:R-:W-:Y:S01]  /*0a00*/  HFMA2 R9, -RZ, RZ, 0, 0 ;  /* 0x00000000ff097431 */ /* 0x000fe200000001ff */
[----:B------:R-:W1:Y:S01]  /*0a10*/  LDCU UR7, c[0x0][0x390] ;  /* 0x00007200ff0777ac */ /* 0x000e620008000800 */
[----:B------:R-:W2:Y:S04]  /*0a20*/  LDCU.64 UR8, c[0x0][0x398] ;  /* 0x00007300ff0877ac */ /* 0x000ea80008000a00 */
[----:B------:R-:W3:Y:S08]  /*0a30*/  LDC.64 R12, c[0x0][0x3a0] ;  /* 0x0000e800ff0c7b82 */ /* 0x000ef00000000a00 */
[----:B------:R-:W4:Y:S01]  /*0a40*/  LDC R11, c[0x0][0x388] ;  /* 0x0000e200ff0b7b82 */ /* 0x000f220000000800 */
[----:B0-----:R-:W-:-:S04]  /*0a50*/  IMAD.WIDE R4, R3, 0x4, R6 ;  /* 0x0000000403047825 */ /* 0x001fc800078e0206 */
[----:B-123--:R-:W-:-:S07]  /*0a60*/  IMAD.WIDE R6, R3, 0x4, R12 ;  /* 0x0000000403067825 */ /* 0x00efce00078e020c */
.L_x_75:
[C---:B------:R-:W-:Y:S01]  /*0a70*/  IMAD R13, R9.reuse, 0x80, R0 ;  /* 0x00000080090d7824 */ /* 0x040fe200078e0200 */
[----:B------:R-:W-:Y:S01]  /*0a80*/  BSSY.RECONVERGENT B0, `(.L_x_59) ;  /* 0x0000018000007945 */ /* 0x000fe20003800200 */
[----:B------:R-:W-:-:S03]  /*0a90*/  VIADD R9, R9, 0x4 ;  /* 0x0000000409097836 */ /* 0x000fc60000000000 */
[----:B------:R-:W-:Y:S02]  /*0aa0*/  ISETP.GE.AND P0, PT, R13, R2, PT ;  /* 0x000000020d00720c */ /* 0x000fe40003f06270 */
[----:B------:R-:W-:-:S11]  /*0ab0*/  ISETP.NE.AND P1, PT, R9, R10, PT ;  /* 0x0000000a0900720c */ /* 0x000fd60003f25270 */
[----:B0-----:R-:W-:Y:S05]  /*0ac0*/  @P0 BRA `(.L_x_60) ;  /* 0x00000000004c0947 */ /* 0x001fea0003800000 */
[----:B------:R-:W-:-:S06]  /*0ad0*/  IMAD.WIDE R16, R13, 0x4, R4 ;  /* 0x000000040d107825 */ /* 0x000fcc00078e0204 */
[----:B------:R-:W4:Y:S01]  /*0ae0*/  LDG.E R16, desc[UR4][R16.64] ;  /* 0x0000000410107981 */ /* 0x000f22000c1e1900 */
[----:B------:R-:W0:Y:S01]  /*0af0*/  LDCU UR6, c[0x0][0x38c] ;  /* 0x00007180ff0677ac */ /* 0x000e220008000800 */
[----:B------:R-:W-:Y:S01]  /*0b00*/  BSSY.RECONVERGENT B1, `(.L_x_61) ;  /* 0x000000e000017945 */ /* 0x000fe20003800200 */
[----:B------:R-:W-:Y:S01]  /*0b10*/  IMAD.WIDE R14, R13, 0x4, R6 ;  /* 0x000000040d0e7825 */ /* 0x000fe200078e0206 */
[----:B0-----:R-:W-:Y:S02]  /*0b20*/  MOV R19, UR6 ;  /* 0x0000000600137c02 */ /* 0x001fe40008000f00 */
[----:B----4-:R-:W-:-:S13]  /*0b30*/  FSETP.GEU.AND P0, PT, R16, R11, PT ;  /* 0x0000000b1000720b */ /* 0x010fda0003f0e000 */
        /* <DEDUP_REMOVED lines=10> */
.L_x_62:
[----:B------:R-:W-:Y:S05]  /*0be0*/  BSYNC.RECONVERGENT B1 ;  /* 0x0000000000017941 */ /* 0x000fea0003800200 */
.L_x_61:
[----:B0-----:R0:W-:Y:S02]  /*0bf0*/  STG.E desc[UR4][R14.64], R19 ;  /* 0x000000130e007986 */ /* 0x0011e4000c101904 */
.L_x_60:
[----:B------:R-:W-:Y:S05]  /*0c00*/  BSYNC.RECONVERGENT B0 ;  /* 0x0000000000007941 */ /* 0x000fea0003800200 */
.L_x_59:
[----:B0-----:R-:W-:Y:S01]  /*0c10*/  VIADD R15, R13, 0x80 ;  /* 0x000000800d0f7836 */ /* 0x001fe20000000000 */
[----:B------:R-:W-:Y:S04]  /*0c20*/  BSSY.RECONVERGENT B0, `(.L_x_63) ;  /* 0x0000016000007945 */ /* 0x000fe80003800200 */
[----:B------:R-:W-:-:S13]  /*0c30*/  ISETP.GE.AND P0, PT, R15, R2, PT ;  /* 0x000000020f00720c */ /* 0x000fda0003f06270 */
[----:B------:R-:W-:Y:S05]  /*0c40*/  @P0 BRA `(.L_x_64) ;  /* 0x00000000004c0947 */ /* 0x000fea0003800000 */
[----:B------:R-:W-:-:S06]  /*0c50*/  IMAD.WIDE R16, R15, 0x4, R4 ;  /* 0x000000040f107825 */ /* 0x000fcc00078e0204 */
[----:B------:R-:W4:Y:S01]  /*0c60*/  LDG.E R16, desc[UR4][R16.64] ;  /* 0x0000000410107981 */ /* 0x000f22000c1e1900 */
[----:B------:R-:W0:Y:S01]  /*0c70*/  LDCU UR6, c[0x0][0x38c] ;  /* 0x00007180ff0677ac */ /* 0x000e220008000800 */
[----:B------:R-:W-:Y:S01]  /*0c80*/  BSSY.RECONVERGENT B1, `(.L_x_65) ;  /* 0x000000e000017945 */ /* 0x000fe20003800200 */
[----:B------:R-:W-:-:S04]  /*0c90*/  IMAD.WIDE R14, R15, 0x4, R6 ;  /* 0x000000040f0e7825 */ /* 0x000fc800078e0206 */
[----:B0-----:R-:W-:Y:S01]  /*0ca0*/  IMAD.U32 R19, RZ, RZ, UR6 ;  /* 0x00000006ff137e24 */ /* 0x001fe2000f8e00ff */
        /* <DEDUP_REMOVED lines=11> */
.L_x_66:
[----:B------:R-:W-:Y:S05]  /*0d60*/  BSYNC.RECONVERGENT B1 ;  /* 0x0000000000017941 */ /* 0x000fea0003800200 */
.L_x_65:
[----:B0-----:R0:W-:Y:S02]  /*0d70*/  STG.E desc[UR4][R14.64], R19 ;  /* 0x000000130e007986 */ /* 0x0011e4000c101904 */
.L_x_64:
[----:B------:R-:W-:Y:S05]  /*0d80*/  BSYNC.RECONVERGENT B0 ;  /* 0x0000000000007941 */ /* 0x000fea0003800200 */
.L_x_63:
[----:B0-----:R-:W-:Y:S01]  /*0d90*/  IADD3 R15, PT, PT, R13, 0x100, RZ ;  /* 0x000001000d0f7810 */ /* 0x001fe20007ffe0ff */
[----:B------:R-:W-:Y:S03]  /*0da0*/  BSSY.RECONVERGENT B0, `(.L_x_67) ;  /* 0x0000016000007945 */ /* 0x000fe60003800200 */
        /* <DEDUP_REMOVED lines=19> */
.L_x_70:
[----:B------:R-:W-:Y:S05]  /*0ee0*/  BSYNC.RECONVERGENT B1 ;  /* 0x0000000000017941 */ /* 0x000fea0003800200 */
.L_x_69:
[----:B0-----:R0:W-:Y:S02]  /*0ef0*/  STG.E desc[UR4][R14.64], R19 ;  /* 0x000000130e007986 */ /* 0x0011e4000c101904 */
.L_x_68:
[----:B------:R-:W-:Y:S05]  /*0f00*/  BSYNC.RECONVERGENT B0 ;  /* 0x0000000000007941 */ /* 0x000fea0003800200 */
.L_x_67:
        /* <DEDUP_REMOVED lines=21> */
.L_x_74:
[----:B------:R-:W-:Y:S05]  /*1060*/  BSYNC.RECONVERGENT B1 ;  /* 0x0000000000017941 */ /* 0x000fea0003800200 */
.L_x_73:
[----:B0-----:R0:W-:Y:S02]  /*1070*/  STG.E desc[UR4][R14.64], R17 ;  /* 0x000000110e007986 */ /* 0x0011e4000c101904 */
.L_x_72:
[----:B------:R-:W-:Y:S05]  /*1080*/  BSYNC.RECONVERGENT B0 ;  /* 0x0000000000007941 */ /* 0x000fea0003800200 */
.L_x_71:
[----:B------:R-:W-:Y:S05]  /*1090*/  @P1 BRA `(.L_x_75) ;  /* 0xfffffff800741947 */ /* 0x000fea000383ffff */
.L_x_58:
[----:B------:R-:W-:-:S13]  /*10a0*/  ISETP.NE.AND P0, PT, R8, RZ, PT ;  /* 0x000000ff0800720c */ /* 0x000fda0003f05270 */
[----:B------:R-:W-:Y:S05]  /*10b0*/  @!P0 EXIT ;  /* 0x000000000000894d */ /* 0x000fea0003800000 */
[----:B------:R-:W1:Y:S01]  /*10c0*/  LDC.64 R4, c[0x0][0x3a0] ;  /* 0x0000e800ff047b82 */ /* 0x000e620000000a00 */
[----:B------:R-:W-:Y:S01]  /*10d0*/  IMAD R13, R10, 0x80, R0 ;  /* 0x000000800a0d7824 */ /* 0x000fe200078e0200 */
[----:B------:R-:W2:Y:S01]  /*10e0*/  LDCU UR7, c[0x0][0x390] ;  /* 0x00007200ff0777ac */ /* 0x000ea20008000800 */
[----:B------:R-:W-:Y:S01]  /*10f0*/  IMAD.MOV R0, RZ, RZ, -R8 ;  /* 0x000000ffff007224 */ /* 0x000fe200078e0a08 */
[----:B------:R-:W3:Y:S04]  /*1100*/  LDCU.64 UR8, c[0x0][0x398] ;  /* 0x00007300ff0877ac */ /* 0x000ee80008000a00 */
[----:B------:R-:W4:Y:S08]  /*1110*/  LDC.64 R6, c[0x0][0x3a8] ;  /* 0x0000ea00ff067b82 */ /* 0x000f300000000a00 */
[----:B0-----:R-:W0:Y:S01]  /*1120*/  LDC R15, c[0x0][0x388] ;  /* 0x0000e200ff0f7b82 */ /* 0x001e220000000800 */
[----:B-1----:R-:W-:-:S04]  /*1130*/  IMAD.WIDE R4, R3, 0x4, R4 ;  /* 0x0000000403047825 */ /* 0x002fc800078e0204 */
[----:B--234-:R-:W-:-:S07]  /*1140*/  IMAD.WIDE R10, R3, 0x4, R6 ;  /* 0x00000004030a7825 */ /* 0x01cfce00078e0206 */
.L_x_80:
[----:B------:R-:W-:Y:S01]  /*1150*/  ISETP.GE.AND P0, PT, R13, R2, PT ;  /* 0x000000020d00720c */ /* 0x000fe20003f06270 */
[----:B------:R-:W-:-:S12]  /*1160*/  BSSY.RECONVERGENT B0, `(.L_x_76) ;  /* 0x0000015000007945 */ /* 0x000fd80003800200 */
[----:B-1----:R-:W-:Y:S05]  /*1170*/  @P0 BRA `(.L_x_77) ;  /* 0x00000000004c0947 */ /* 0x002fea0003800000 */
[----:B------:R-:W-:-:S06]  /*1180*/  IMAD.WIDE R6, R13, 0x4, R10 ;  /* 0x000000040d067825 */ /* 0x000fcc00078e020a */
[----:B------:R-:W0:Y:S01]  /*1190*/  LDG.E R6, desc[UR4][R6.64] ;  /* 0x0000000406067981 */ /* 0x000e22000c1e1900 */
[----:B------:R-:W1:Y:S01]  /*11a0*/  LDCU UR6, c[0x0][0x38c] ;  /* 0x00007180ff0677ac */ /* 0x000e620008000800 */
[----:B------:R-:W-:Y:S01]  /*11b0*/  BSSY.RECONVERGENT B1, `(.L_x_78) ;  /* 0x000000e000017945 */ /* 0x000fe20003800200 */
[----:B------:R-:W-:Y:S01]  /*11c0*/  IMAD.WIDE R8, R13, 0x4, R4 ;  /* 0x000000040d087825 */ /* 0x000fe200078e0204 */
[----:B-1----:R-:W-:Y:S02]  /*11d0*/  MOV R3, UR6 ;  /* 0x0000000600037c02 */ /* 0x002fe40008000f00 */
[----:B0-----:R-:W-:-:S13]  /*11e0*/  FSETP.GEU.AND P0, PT, R6, R15, PT ;  /* 0x0000000f0600720b */ /* 0x001fda0003f0e000 */
        /* <DEDUP_REMOVED lines=10> */
.L_x_79:
[----:B------:R-:W-:Y:S05]  /*1290*/  BSYNC.RECONVERGENT B1 ;  /* 0x0000000000017941 */ /* 0x000fea0003800200 */
.L_x_78:
[----:B0-----:R1:W-:Y:S02]  /*12a0*/  STG.E desc[UR4][R8.64], R3 ;  /* 0x0000000308007986 */ /* 0x0013e4000c101904 */
.L_x_77:
[----:B------:R-:W-:Y:S05]  /*12b0*/  BSYNC.RECONVERGENT B0 ;  /* 0x0000000000007941 */ /* 0x000fea0003800200 */
.L_x_76:
[----:B------:R-:W-:-:S05]  /*12c0*/  VIADD R0, R0, 0x1 ;  /* 0x0000000100007836 */ /* 0x000fca0000000000 */
[----:B------:R-:W-:-:S13]  /*12d0*/  ISETP.NE.AND P0, PT, R0, RZ, PT ;  /* 0x000000ff0000720c */ /* 0x000fda0003f05270 */
[----:B------:R-:W-:Y:S05]  /*12e0*/  @!P0 EXIT ;  /* 0x000000000000894d */ /* 0x000fea0003800000 */
[----:B------:R-:W-:Y:S01]  /*12f0*/  IADD3 R13, PT, PT, R13, 0x80, RZ ;  /* 0x000000800d0d7810 */ /* 0x000fe20007ffe0ff */
[----:B------:R-:W-:Y:S06]  /*1300*/  BRA `(.L_x_80) ;  /* 0xfffffffc00907947 */ /* 0x000fec000383ffff */
.L_x_81:
        /* <DEDUP_REMOVED lines=15> */
.L_x_253:


//--------------------- .text._ZN3cub18CUB_300001_SM_10006detail9transform16transform_kernelINS2_10policy_hubILb1EN4cuda3std3__45tupleIJN6thrust24THRUST_300001_SM_1000_NS10device_ptrIiEESC_EEEE10policy1000ElZ29CudaSparseMatrixInd2VectorIndiiPiSG_SG_EUliiE_SC_JSG_SG_EEEvT0_iT1_T2_DpNS2_10kernel_argIT3_EE --------------------------
	.section	.text._ZN3cub18CUB_300001_SM_10006detail9transform16transform_kernelINS2_10policy_hubILb1EN4cuda3std3__45tupleIJN6thrust24THRUST_300001_SM_1000_NS10device_ptrIiEESC_EEEE10policy1000ElZ29CudaSparseMatrixInd2VectorIndiiPiSG_SG_EUliiE_SC_JSG_SG_EEEvT0_iT1_T2_DpNS2_10kernel_argIT3_EE,"ax",@progbits
	.align	128
        .global         _ZN3cub18CUB_300001_SM_10006detail9transform16transform_kernelINS2_10policy_hubILb1EN4cuda3std3__45tupleIJN6thrust24THRUST_300001_SM_1000_NS10device_ptrIiEESC_EEEE10policy1000ElZ29CudaSparseMatrixInd2VectorIndiiPiSG_SG_EUliiE_SC_JSG_SG_EEEvT0_iT1_T2_DpNS2_10kernel_argIT3_EE
        .type           _ZN3cub18CUB_300001_SM_10006detail9transform16transform_kernelINS2_10policy_hubILb1EN4cuda3std3__45tupleIJN6thrust24THRUST_300001_SM_1000_NS10device_ptrIiEESC_EEEE10policy1000ElZ29CudaSparseMatrixInd2VectorIndiiPiSG_SG_EUliiE_SC_JSG_SG_EEEvT0_iT1_T2_DpNS2_10kernel_argIT3_EE,@function
        .size           _ZN3cub18CUB_300001_SM_10006detail9transform16transform_kernelINS2_10policy_hubILb1EN4cuda3std3__45tupleIJN6thrust24THRUST_300001_SM_1000_NS10device_ptrIiEESC_EEEE10policy1000ElZ29CudaSparseMatrixInd2VectorIndiiPiSG_SG_EUliiE_SC_JSG_SG_EEEvT0_iT1_T2_DpNS2_10kernel_argIT3_EE,(.L_x_254 - _ZN3cub18CUB_300001_SM_10006detail9transform16transform_kernelINS2_10policy_hubILb1EN4cuda3std3__45tupleIJN6thrust24THRUST_300001_SM_1000_NS10device_ptrIiEESC_EEEE10policy1000ElZ29CudaSparseMatrixInd2VectorIndiiPiSG_SG_EUliiE_SC_JSG_SG_EEEvT0_iT1_T2_DpNS2_10kernel_argIT3_EE)
        .other          _ZN3cub18CUB_300001_SM_10006detail9transform16transform_kernelINS2_10policy_hubILb1EN4cuda3std3__45tupleIJN6thrust24THRUST_300001_SM_1000_NS10device_ptrIiEESC_EEEE10policy1000ElZ29CudaSparseMatrixInd2VectorIndiiPiSG_SG_EUliiE_SC_JSG_SG_EEEvT0_iT1_T2_DpNS2_10kernel_argIT3_EE,@"STO_CUDA_ENTRY STV_DEFAULT"
_ZN3cub18CUB_300001_SM_10006detail9transform16transform_kernelINS2_10policy_hubILb1EN4cuda3std3__45tupleIJN6thrust24THRUST_300001_SM_1000_NS10device_ptrIiEESC_EEEE10policy1000ElZ29CudaSparseMatrixInd2VectorIndiiPiSG_SG_EUliiE_SC_JSG_SG_EEEvT0_iT1_T2_DpNS2_10kernel_argIT3_EE:
.text._ZN3cub18CUB_300001_SM_10006detail9transform16transform_kernelINS2_10policy_hubILb1EN4cuda3std3__45tupleIJN6thrust24THRUST_300001_SM_1000_NS10device_ptrIiEESC_EEEE10policy1000ElZ29CudaSparseMatrixInd2VectorIndiiPiSG_SG_EUliiE_SC_JSG_SG_EEEvT0_iT1_T2_DpNS2_10kernel_argIT3_EE:
[----:B------:R-:W-:Y:S08]  /*0000*/  LDC R1, c[0x0][0x37c] ;  /* 0x0000df00ff017b82 */ /* 0x000ff00000000800 */
[----:B------:R-:W0:Y:S01]  /*0010*/  LDC R10, c[0x0][0x388] ;  /* 0x0000e200ff0a7b82 */ /* 0x000e220000000800 */
[----:B------:R-:W1:Y:S01]  /*0020*/  LDCU.64 UR4, c[0x0][0x380] ;  /* 0x00007000ff0477ac */ /* 0x000e620008000a00 */
[----:B------:R-:W2:Y:S01]  /*0030*/  S2R R7, SR_TID.X ;  /* 0x0000000000077919 */ /* 0x000ea20000002100 */
[----:B------:R-:W-:Y:S05]  /*0040*/  BSSY.RECONVERGENT B0, `(.L_x_82) ;  /* 0x0000029000007945 */ /* 0x000fea0003800200 */
[----:B------:R-:W3:Y:S01]  /*0050*/  S2UR UR12, SR_CTAID.X ;  /* 0x00000000000c79c3 */ /* 0x000ee20000002500 */
[----:B0-----:R-:W-:-:S04]  /*0060*/  SHF.L.U32 R5, R10, 0x7, RZ ;  /* 0x000000070a057819 */ /* 0x001fc800000006ff */
[----:B------:R-:W-:Y:S01]  /*0070*/  SHF.R.S32.HI R0, RZ, 0x1f, R5 ;  /* 0x0000001fff007819 */ /* 0x000fe20000011405 */
[----:B---3--:R-:W-:-:S04]  /*0080*/  IMAD.WIDE.U32 R2, R5, UR12, RZ ;  /* 0x0000000c05027c25 */ /* 0x008fc8000f8e00ff */
[----:B------:R-:W-:Y:S01]  /*0090*/  IMAD R9, R0, UR12, RZ ;  /* 0x0000000c00097c24 */ /* 0x000fe2000f8e02ff */
[----:B-1----:R-:W-:-:S03]  /*00a0*/  IADD3 R4, P1, PT, -R2, UR4, RZ ;  /* 0x0000000402047c10 */ /* 0x002fc6000ff3e1ff */
[----:B------:R-:W-:Y:S01]  /*00b0*/  IMAD.IADD R9, R3, 0x1, R9 ;  /* 0x0000000103097824 */ /* 0x000fe200078e0209 */
[----:B------:R-:W-:-:S04]  /*00c0*/  ISETP.LT.U32.AND P0, PT, R4, R5, PT ;  /* 0x000000050400720c */ /* 0x000fc80003f01070 */
[----:B------:R-:W-:-:S04]  /*00d0*/  IADD3.X R11, PT, PT, ~R9, UR5, RZ, P1, !PT ;  /* 0x00000005090b7c10 */ /* 0x000fc80008ffe5ff */
[----:B------:R-:W-:Y:S02]  /*00e0*/  ISETP.LT.AND.EX P0, PT, R11, R0, PT, P0 ;  /* 0x000000000b00720c */ /* 0x000fe40003f01300 */
[----:B--2---:R-:W-:Y:S02]  /*00f0*/  SHF.L.U32 R11, R7, 0x7, RZ ;  /* 0x00000007070b7819 */ /* 0x004fe400000006ff */
[----:B------:R-:W-:-:S05]  /*0100*/  SEL R0, R4, R5, P0 ;  /* 0x0000000504007207 */ /* 0x000fca0000000000 */
[----:B------:R-:W-:-:S05]  /*0110*/  IMAD.SHL.U32 R4, R0, 0x4, RZ ;  /* 0x0000000400047824 */ /* 0x000fca00078e00ff */
[----:B------:R-:W-:-:S13]  /*0120*/  ISETP.GE.AND P0, PT, R11, R4, PT ;  /* 0x000000040b00720c */ /* 0x000fda0003f06270 */
[----:B------:R-:W-:Y:S05]  /*0130*/  @P0 BRA `(.L_x_83) ;  /* 0x0000000000640947 */ /* 0x000fea0003800000 */
[----:B------:R-:W0:Y:S01]  /*0140*/  LDCU.64 UR4, c[0x0][0x398] ;  /* 0x00007300ff0477ac */ /* 0x000e220008000a00 */
[C---:B------:R-:W-:Y:S01]  /*0150*/  SHF.L.U32 R6, R2.reuse, 0x2, RZ ;  /* 0x0000000202067819 */ /* 0x040fe200000006ff */
[----:B------:R-:W-:Y:S01]  /*0160*/  BSSY.RECONVERGENT B1, `(.L_x_84) ;  /* 0x000000c000017945 */ /* 0x000fe20003800200 */
[----:B------:R-:W-:Y:S01]  /*0170*/  SHF.L.U64.HI R8, R2, 0x2, R9 ;  /* 0x0000000202087819 */ /* 0x000fe20000010209 */
[----:B------:R-:W-:Y:S01]  /*0180*/  IMAD.MOV.U32 R15, RZ, RZ, R11 ;  /* 0x000000ffff0f7224 */ /* 0x000fe200078e000b */
[----:B0-----:R-:W-:-:S04]  /*0190*/  IADD3 R12, P0, PT, R6, UR4, RZ ;  /* 0x00000004060c7c10 */ /* 0x001fc8000ff1e0ff */
[----:B------:R-:W-:-:S03]  /*01a0*/  IADD3.X R13, PT, PT, R8, UR5, RZ, P0, !PT ;  /* 0x00000005080d7c10 */ /* 0x000fc600087fe4ff */
[----:B------:R-:W-:-:S07]  /*01b0*/  IMAD.WIDE.U32 R12, R7, 0x80, R12 ;  /* 0x00000080070c7825 */ /* 0x000fce00078e000c */
.L_x_85:
[----:B------:R-:W-:Y:S01]  /*01c0*/  IADD3 R15, PT, PT, R15, 0x4000, RZ ;  /* 0x000040000f0f7810 */ /* 0x000fe20007ffe0ff */
[----:B------:R0:W-:Y:S03]  /*01d0*/  CCTL.E.PF2 [R12] ;  /* 0x000000000c00798f */ /* 0x0001e60000800100 */
[----:B------:R-:W-:Y:S02]  /*01e0*/  ISETP.GE.AND P0, PT, R15, R4, PT ;  /* 0x000000040f00720c */ /* 0x000fe40003f06270 */
[----:B0-----:R-:W-:-:S05]  /*01f0*/  IADD3 R12, P1, PT, R12, 0x4000, RZ ;  /* 0x000040000c0c7810 */ /* 0x001fca0007f3e0ff */
[----:B------:R-:W-:-:S06]  /*0200*/  IMAD.X R13, RZ, RZ, R13, P1 ;  /* 0x000000ffff0d7224 */ /* 0x000fcc00008e060d */
[----:B------:R-:W-:Y:S05]  /*0210*/  @!P0 BRA `(.L_x_85) ;  /* 0xfffffffc00e88947 */ /* 0x000fea000383ffff */
[----:B------:R-:W-:Y:S05]  /*0220*/  BSYNC.RECONVERGENT B1 ;  /* 0x0000000000017941 */ /* 0x000fea0003800200 */
.L_x_84:
[----:B------:R-:W0:Y:S02]  /*0230*/  LDCU.64 UR4, c[0x0][0x3a8] ;  /* 0x00007500ff0477ac */ /* 0x000e240008000a00 */
[----:B0-----:R-:W-:-:S04]  /*0240*/  IADD3 R12, P0, PT, R6, UR4, RZ ;  /* 0x00000004060c7c10 */ /* 0x001fc8000ff1e0ff */
[----:B------:R-:W-:-:S03]  /*0250*/  IADD3.X R13, PT, PT, R8, UR5, RZ, P0, !PT ;  /* 0x00000005080d7c10 */ /* 0x000fc600087fe4ff */
[----:B------:R-:W-:-:S07]  /*0260*/  IMAD.WIDE.U32 R12, R7, 0x80, R12 ;  /* 0x00000080070c7825 */ /* 0x000fce00078e000c */
.L_x_86:
[----:B------:R-:W-:Y:S01]  /*0270*/  IADD3 R11, PT, PT, R11, 0x4000, RZ ;  /* 0x000040000b0b7810 */ /* 0x000fe20007ffe0ff */
[----:B------:R0:W-:Y:S03]  /*0280*/  CCTL.E.PF2 [R12] ;  /* 0x000000000c00798f */ /* 0x0001e60000800100 */
[----:B------:R-:W-:Y:S02]  /*0290*/  ISETP.GE.AND P0, PT, R11, R4, PT ;  /* 0x000000040b00720c */ /* 0x000fe40003f06270 */
[----:B0-----:R-:W-:-:S05]  /*02a0*/  IADD3 R12, P1, PT, R12, 0x4000, RZ ;  /* 0x000040000c0c7810 */ /* 0x001fca0007f3e0ff */
[----:B------:R-:W-:-:S06]  /*02b0*/  IMAD.X R13, RZ, RZ, R13, P1 ;  /* 0x000000ffff0d7224 */ /* 0x000fcc00008e060d */
[----:B------:R-:W-:Y:S05]  /*02c0*/  @!P0 BRA `(.L_x_86) ;  /* 0xfffffffc00e88947 */ /* 0x000fea000383ffff */
.L_x_83:
[----:B------:R-:W-:Y:S05]  /*02d0*/  BSYNC.RECONVERGENT B0 ;  /* 0x0000000000007941 */ /* 0x000fea0003800200 */
.L_x_82:
[----:B------:R-:W0:Y:S01]  /*02e0*/  LDCU.128 UR8, c[0x0][0x390] ;  /* 0x00007200ff0877ac */ /* 0x000e220008000c00 */
[----:B------:R-:W-:Y:S02]  /*02f0*/  ISETP.NE.AND P0, PT, R5, R0, PT ;  /* 0x000000000500720c */ /* 0x000fe40003f05270 */
[C---:B------:R-:W-:Y:S01]  /*0300*/  SHF.L.U32 R8, R2.reuse, 0x2, RZ ;  /* 0x0000000202087819 */ /* 0x040fe200000006ff */
[----:B------:R-:W1:Y:S01]  /*0310*/  LDCU.64 UR6, c[0x0][0x3a8] ;  /* 0x00007500ff0677ac */ /* 0x000e620008000a00 */
[----:B------:R-:W-:Y:S02]  /*0320*/  SHF.L.U64.HI R9, R2, 0x2, R9 ;  /* 0x0000000202097819 */ /* 0x000fe40000010209 */
[C---:B------:R-:W-:Y:S01]  /*0330*/  R2UR UR13, R8.reuse ;  /* 0x00000000080d72ca */ /* 0x040fe200000e0000 */
[----:B------:R-:W2:Y:S01]  /*0340*/  LDCU.64 UR14, c[0x0][0x358] ;  /* 0x00006b00ff0e77ac */ /* 0x000ea20008000a00 */
[----:B------:R-:W-:Y:S02]  /*0350*/  R2UR UR16, R9 ;  /* 0x00000000091072ca */ /* 0x000fe400000e0000 */
[----:B0-----:R-:W-:-:S02]  /*0360*/  IADD3 R2, P2, PT, R8, UR10, RZ ;  /* 0x0000000a08027c10 */ /* 0x001fc4000ff5e0ff */
[C---:B-1----:R-:W-:Y:S02]  /*0370*/  IADD3 R4, P3, PT, R8.reuse, UR6, RZ ;  /* 0x0000000608047c10 */ /* 0x042fe4000ff7e0ff */
[----:B------:R-:W-:Y:S02]  /*0380*/  IADD3 R8, P1, PT, R8, UR8, RZ ;  /* 0x0000000808087c10 */ /* 0x000fe4000ff3e0ff */
[C---:B------:R-:W-:Y:S02]  /*0390*/  IADD3.X R3, PT, PT, R9.reuse, UR11, RZ, P2, !PT ;  /* 0x0000000b09037c10 */ /* 0x040fe400097fe4ff */
[C---:B------:R-:W-:Y:S02]  /*03a0*/  IADD3.X R5, PT, PT, R9.reuse, UR7, RZ, P3, !PT ;  /* 0x0000000709057c10 */ /* 0x040fe40009ffe4ff */
[----:B------:R-:W-:Y:S01]  /*03b0*/  IADD3.X R9, PT, PT, R9, UR9, RZ, P1, !PT ;  /* 0x0000000909097c10 */ /* 0x000fe20008ffe4ff */
[----:B--2---:R-:W-:Y:S06]  /*03c0*/  @!P0 BRA `(.L_x_87) ;  /* 0x0000000c00888947 */ /* 0x004fec0003800000 */
[----:B------:R-:W-:-:S13]  /*03d0*/  ISETP.GE.AND P0, PT, R10, 0x1, PT ;  /* 0x000000010a00780c */ /* 0x000fda0003f06270 */
[----:B------:R-:W-:Y:S05]  /*03e0*/  @!P0 EXIT ;  /* 0x000000000000894d */ /* 0x000fea0003800000 */
[C---:B------:R-:W-:Y:S01]  /*03f0*/  ISETP.GE.U32.AND P0, PT, R10.reuse, 0x8, PT ;  /* 0x000000080a00780c */ /* 0x040fe20003f06070 */
[----:B------:R-:W-:Y:S01]  /*0400*/  IMAD.MOV.U32 R6, RZ, RZ, RZ ;  /* 0x000000ffff067224 */ /* 0x000fe200078e00ff */
[----:B------:R-:W-:-:S11]  /*0410*/  LOP3.LUT R20, R10, 0x7, RZ, 0xc0, !PT ;  /* 0x000000070a147812 */ /* 0x000fd600078ec0ff */
[----:B------:R-:W-:Y:S05]  /*0420*/  @!P0 BRA `(.L_x_88) ;  /* 0x0000000800148947 */ /* 0x000fea0003800000 */
[----:B------:R-:W-:-:S13]  /*0430*/  ISETP.GE.AND P0, PT, R7, R0, PT ;  /* 0x000000000700720c */ /* 0x000fda0003f06270 */
[C---:B------:R-:W-:Y:S01]  /*0440*/  @!P0 IMAD.WIDE.U32 R16, R7.reuse, 0x4, R2 ;  /* 0x0000000407108825 */ /* 0x040fe200078e0002 */
[----:B------:R-:W0:Y:S03]  /*0450*/  @!P0 LDC R11, c[0x0][0x38c] ;  /* 0x0000e300ff0b8b82 */ /* 0x000e260000000800 */
[C---:B------:R-:W-:Y:S02]  /*0460*/  @!P0 IMAD.WIDE.U32 R22, R7.reuse, 0x4, R4 ;  /* 0x0000000407168825 */ /* 0x040fe400078e0004 */
[----:B------:R-:W0:Y:S04]  /*0470*/  @!P0 LDG.E R16, desc[UR14][R16.64] ;  /* 0x0000000e10108981 */ /* 0x000e28000c1e1900 */
[----:B------:R1:W0:Y:S01]  /*0480*/  @!P0 LDG.E R23, desc[UR14][R22.64] ;  /* 0x0000000e16178981 */ /* 0x000222000c1e1900 */
[C---:B------:R-:W-:Y:S01]  /*0490*/  IADD3 R21, PT, PT, R7.reuse, 0x80, RZ ;  /* 0x0000008007157810 */ /* 0x040fe20007ffe0ff */
[----:B------:R-:W-:-:S03]  /*04a0*/  @!P0 IMAD.WIDE.U32 R18, R7, 0x4, R8 ;  /* 0x0000000407128825 */ /* 0x000fc600078e0008 */
[C---:B------:R-:W-:Y:S01]  /*04b0*/  ISETP.GE.AND P1, PT, R21.reuse, R0, PT ;  /* 0x000000001500720c */ /* 0x040fe20003f26270 */
[----:B------:R-:W-:-:S04]  /*04c0*/  IMAD.WIDE R14, R21, 0x4, R2 ;  /* 0x00000004150e7825 */ /* 0x000fc800078e0202 */
[----:B------:R-:W-:-:S08]  /*04d0*/  IMAD.WIDE R12, R21, 0x4, R4 ;  /* 0x00000004150c7825 */ /* 0x000fd000078e0204 */
[----:B-1----:R-:W1:Y:S01]  /*04e0*/  @!P1 LDC R22, c[0x0][0x38c] ;  /* 0x0000e300ff169b82 */ /* 0x002e620000000800 */
[----:B0-----:R-:W-:-:S05]  /*04f0*/  @!P0 IMAD R11, R16, R11, R23 ;  /* 0x0000000b100b8224 */ /* 0x001fca00078e0217 */
[----:B------:R0:W-:Y:S04]  /*0500*/  @!P0 STG.E desc[UR14][R18.64], R11 ;  /* 0x0000000b12008986 */ /* 0x0001e8000c10190e */
[----:B------:R-:W1:Y:S04]  /*0510*/  @!P1 LDG.E R6, desc[UR14][R14.64] ;  /* 0x0000000e0e069981 */ /* 0x000e68000c1e1900 */
[----:B------:R-:W1:Y:S01]  /*0520*/  @!P1 LDG.E R25, desc[UR14][R12.64] ;  /* 0x0000000e0c199981 */ /* 0x000e62000c1e1900 */
[----:B------:R-:W-:-:S05]  /*0530*/  VIADD R17, R7, 0x100 ;  /* 0x0000010007117836 */ /* 0x000fca0000000000 */
[----:B------:R-:W-:Y:S01]  /*0540*/  ISETP.GE.AND P0, PT, R17, R0, PT ;  /* 0x000000001100720c */ /* 0x000fe20003f06270 */
[----:B------:R-:W-:-:S12]  /*0550*/  IMAD.WIDE R16, R21, 0x4, R8 ;  /* 0x0000000415107825 */ /* 0x000fd800078e0208 */
[----:B0-----:R-:W0:Y:S01]  /*0560*/  @!P0 LDC R18, c[0x0][0x38c] ;  /* 0x0000e300ff128b82 */ /* 0x001e220000000800 */
[----:B-1----:R-:W-:-:S05]  /*0570*/  @!P1 IMAD R25, R6, R22, R25 ;  /* 0x0000001606199224 */ /* 0x002fca00078e0219 */
[----:B------:R-:W-:Y:S04]  /*0580*/  @!P1 STG.E desc[UR14][R16.64], R25 ;  /* 0x0000001910009986 */ /* 0x000fe8000c10190e */
[----:B------:R-:W0:Y:S04]  /*0590*/  @!P0 LDG.E R6, desc[UR14][R14.64+0x200] ;  /* 0x0002000e0e068981 */ /* 0x000e28000c1e1900 */
[----:B------:R-:W0:Y:S01]  /*05a0*/  @!P0 LDG.E R21, desc[UR14][R12.64+0x200] ;  /* 0x0002000e0c158981 */ /* 0x000e22000c1e1900 */
[----:B------:R-:W-:-:S04]  /*05b0*/  IADD3 R11, PT, PT, R7, 0x180, RZ ;  /* 0x00000180070b7810 */ /* 0x000fc80007ffe0ff */
[----:B------:R-:W-:Y:S01]  /*05c0*/  ISETP.GE.AND P1, PT, R11, R0, PT ;  /* 0x000000000b00720c */ /* 0x000fe20003f26270 */
[----:B------:R-:W-:Y:S02]  /*05d0*/  VIADD R19, R7, 0x200 ;  /* 0x0000020007137836 */ /* 0x000fe40000000000 */
[----:B0-----:R-:W-:-:S10]  /*05e0*/  @!P0 IMAD R21, R6, R18, R21 ;  /* 0x0000001206158224 */ /* 0x001fd400078e0215 */
[----:B------:R-:W0:Y:S01]  /*05f0*/  @!P1 LDC R18, c[0x0][0x38c] ;  /* 0x0000e300ff129b82 */ /* 0x000e220000000800 */
[----:B------:R1:W-:Y:S04]  /*0600*/  @!P0 STG.E desc[UR14][R16.64+0x200], R21 ;  /* 0x0002001510008986 */ /* 0x0003e8000c10190e */
[----:B------:R-:W0:Y:S04]  /*0610*/  @!P1 LDG.E R6, desc[UR14][R14.64+0x400] ;  /* 0x0004000e0e069981 */ /* 0x000e28000c1e1900 */
[----:B------:R-:W0:Y:S01]  /*0620*/  @!P1 LDG.E R11, desc[UR14][R12.64+0x400] ;  /* 0x0004000e0c0b9981 */ /* 0x000e22000c1e1900 */
[----:B------:R-:W-:-:S02]  /*0630*/  ISETP.GE.AND P0, PT, R19, R0, PT ;  /* 0x000000001300720c */ /* 0x000fc40003f06270 */
[----:B-1----:R-:W-:Y:S01]  /*0640*/  IADD3 R21, PT, PT, R7, 0x280, RZ ;  /* 0x0000028007157810 */ /* 0x002fe20007ffe0ff */
[----:B0-----:R-:W-:-:S10]  /*0650*/  @!P1 IMAD R11, R6, R18, R11 ;  /* 0x00000012060b9224 */ /* 0x001fd400078e020b */
[----:B------:R-:W0:Y:S01]  /*0660*/  @!P0 LDC R18, c[0x0][0x38c] ;  /* 0x0000e300ff128b82 */ /* 0x000e220000000800 */
[----:B------:R1:W-:Y:S04]  /*0670*/  @!P1 STG.E desc[UR14][R16.64+0x400], R11 ;  /* 0x0004000b10009986 */ /* 0x0003e8000c10190e */
[----:B------:R-:W0:Y:S04]  /*0680*/  @!P0 LDG.E R6, desc[UR14][R14.64+0x600] ;  /* 0x0006000e0e068981 */ /* 0x000e28000c1e1900 */
[----:B------:R-:W0:Y:S01]  /*0690*/  @!P0 LDG.E R19, desc[UR14][R12.64+0x600] ;  /* 0x0006000e0c138981 */ /* 0x000e22000c1e1900 */
[----:B------:R-:W-:Y:S01]  /*06a0*/  ISETP.GE.AND P1, PT, R21, R0, PT ;  /* 0x000000001500720c */ /* 0x000fe20003f26270 */
[----:B-1----:R-:W-:-:S02]  /*06b0*/  VIADD R11, R7, 0x300 ;  /* 0x00000300070b7836 */ /* 0x002fc40000000000 */
        /* <DEDUP_REMOVED lines=13> */
[----:B0-----:R-:W-:-:S12]  /*0790*/  @!P0 IMAD R11, R6, R18, R11 ;  /* 0x00000012060b8224 */ /* 0x001fd800078e020b */
[----:B------:R-:W0:Y:S01]  /*07a0*/  @!P1 LDC R18, c[0x0][0x38c] ;  /* 0x0000e300ff129b82 */ /* 0x000e220000000800 */
[----:B------:R1:W-:Y:S04]  /*07b0*/  @!P0 STG.E desc[UR14][R16.64+0xa00], R11 ;  /* 0x000a000b10008986 */ /* 0x0003e8000c10190e */
[----:B------:R-:W0:Y:S04]  /*07c0*/  @!P1 LDG.E R6, desc[UR14][R14.64+0xc00] ;  /* 0x000c000e0e069981 */ /* 0x000e28000c1e1900 */
[----:B------:R-:W0:Y:S02]  /*07d0*/  @!P1 LDG.E R19, desc[UR14][R12.64+0xc00] ;  /* 0x000c000e0c139981 */ /* 0x000e24000c1e1900 */
[----:B0-----:R-:W-:Y:S01]  /*07e0*/  @!P1 IMAD R19, R6, R18, R19 ;  /* 0x0000001206139224 */ /* 0x001fe200078e0213 */
[----:B------:R-:W-:-:S04]  /*07f0*/  LOP3.LUT R6, R10, 0x7ffffff8, RZ, 0xc0, !PT ;  /* 0x7ffffff80a067812 */ /* 0x000fc800078ec0ff */
[----:B------:R1:W-:Y:S01]  /*0800*/  @!P1 STG.E desc[UR14][R16.64+0xc00], R19 ;  /* 0x000c001310009986 */ /* 0x0003e2000c10190e */
[----:B------:R-:W-:-:S13]  /*0810*/  ISETP.NE.AND P0, PT, R6, 0x8, PT ;  /* 0x000000080600780c */ /* 0x000fda0003f05270 */
[----:B-1----:R-:W-:Y:S05]  /*0820*/  @!P0 BRA `(.L_x_88) ;  /* 0x0000000400148947 */ /* 0x002fea0003800000 */
[----:B------:R-:W-:Y:S01]  /*0830*/  IMAD.MOV.U32 R16, RZ, RZ, 0x8 ;  /* 0x00000008ff107424 */ /* 0x000fe200078e00ff */
[----:B------:R-:W0:Y:S06]  /*0840*/  LDCU UR4, c[0x0][0x38c] ;  /* 0x00007180ff0477ac */ /* 0x000e2c0008000800 */
.L_x_91:
[----:B-1----:R-:W-:-:S04]  /*0850*/  LEA R17, R16, R7, 0x7 ;  /* 0x0000000710117211 */ /* 0x002fc800078e38ff */
[----:B------:R-:W-:-:S13]  /*0860*/  ISETP.GE.AND P0, PT, R17, R0, PT ;  /* 0x000000001100720c */ /* 0x000fda0003f06270 */
[C---:B------:R-:W-:Y:S01]  /*0870*/  @!P0 IMAD.WIDE.U32 R10, R17.reuse, 0x4, R2 ;  /* 0x00000004110a8825 */ /* 0x040fe200078e0002 */
[----:B------:R-:W1:Y:S03]  /*0880*/  @!P0 LDC R27, c[0x0][0x38c] ;  /* 0x0000e300ff1b8b82 */ /* 0x000e660000000800 */
[C---:B------:R-:W-:Y:S02]  /*0890*/  @!P0 IMAD.WIDE.U32 R22, R17.reuse, 0x4, R4 ;  /* 0x0000000411168825 */ /* 0x040fe400078e0004 */
[----:B------:R-:W1:Y:S04]  /*08a0*/  @!P0 LDG.E R10, desc[UR14][R10.64] ;  /* 0x0000000e0a0a8981 */ /* 0x000e68000c1e1900 */
[----:B------:R2:W1:Y:S01]  /*08b0*/  @!P0 LDG.E R23, desc[UR14][R22.64] ;  /* 0x0000000e16178981 */ /* 0x000462000c1e1900 */
[----:B------:R-:W-:-:S02]  /*08c0*/  VIADD R25, R17, 0x80 ;  /* 0x0000008011197836 */ /* 0x000fc40000000000 */
[----:B------:R-:W-:-:S03]  /*08d0*/  @!P0 IMAD.WIDE.U32 R18, R17, 0x4, R8 ;  /* 0x0000000411128825 */ /* 0x000fc600078e0008 */
[C---:B------:R-:W-:Y:S01]  /*08e0*/  ISETP.GE.AND P1, PT, R25.reuse, R0, PT ;  /* 0x000000001900720c */ /* 0x040fe20003f26270 */
[----:B------:R-:W-:-:S04]  /*08f0*/  IMAD.WIDE R14, R25, 0x4, R2 ;  /* 0x00000004190e7825 */ /* 0x000fc800078e0202 */
[----:B------:R-:W-:-:S08]  /*0900*/  IMAD.WIDE R12, R25, 0x4, R4 ;  /* 0x00000004190c7825 */ /* 0x000fd000078e0204 */
[----:B--2---:R-:W2:Y:S01]  /*0910*/  @!P1 LDC R22, c[0x0][0x38c] ;  /* 0x0000e300ff169b82 */ /* 0x004ea20000000800 */
[----:B-1----:R-:W-:-:S05]  /*0920*/  @!P0 IMAD R27, R10, R27, R23 ;  /* 0x0000001b0a1b8224 */ /* 0x002fca00078e0217 */
[----:B------:R1:W-:Y:S04]  /*0930*/  @!P0 STG.E desc[UR14][R18.64], R27 ;  /* 0x0000001b12008986 */ /* 0x0003e8000c10190e */
[----:B------:R-:W2:Y:S04]  /*0940*/  @!P1 LDG.E R21, desc[UR14][R14.64] ;  /* 0x0000000e0e159981 */ /* 0x000ea8000c1e1900 */
[----:B------:R-:W2:Y:S01]  /*0950*/  @!P1 LDG.E R24, desc[UR14][R12.64] ;  /* 0x0000000e0c189981 */ /* 0x000ea2000c1e1900 */
[----:B------:R-:W-:-:S04]  /*0960*/  IADD3 R11, PT, PT, R17, 0x100, RZ ;  /* 0x00000100110b7810 */ /* 0x000fc80007ffe0ff */
[----:B------:R-:W-:Y:S01]  /*0970*/  ISETP.GE.AND P0, PT, R11, R0, PT ;  /* 0x000000000b00720c */ /* 0x000fe20003f06270 */
[----:B------:R-:W-:-:S12]  /*0980*/  IMAD.WIDE R10, R25, 0x4, R8 ;  /* 0x00000004190a7825 */ /* 0x000fd800078e0208 */
[----:B------:R-:W3:Y:S01]  /*0990*/  @!P0 LDC R23, c[0x0][0x38c] ;  /* 0x0000e300ff178b82 */ /* 0x000ee20000000800 */
[----:B--2---:R-:W-:-:S05]  /*09a0*/  @!P1 IMAD R25, R21, R22, R24 ;  /* 0x0000001615199224 */ /* 0x004fca00078e0218 */
[----:B------:R2:W-:Y:S04]  /*09b0*/  @!P1 STG.E desc[UR14][R10.64], R25 ;  /* 0x000000190a009986 */ /* 0x0005e8000c10190e */
[----:B------:R-:W3:Y:S04]  /*09c0*/  @!P0 LDG.E R21, desc[UR14][R14.64+0x200] ;  /* 0x0002000e0e158981 */ /* 0x000ee8000c1e1900 */
[----:B------:R-:W3:Y:S01]  /*09d0*/  @!P0 LDG.E R22, desc[UR14][R12.64+0x200] ;  /* 0x0002000e0c168981 */ /* 0x000ee2000c1e1900 */
[----:B-1----:R-:W-:-:S05]  /*09e0*/  VIADD R19, R17, 0x180 ;  /* 0x0000018011137836 */ /* 0x002fca0000000000 */
[----:B------:R-:W-:Y:S01]  /*09f0*/  ISETP.GE.AND P1, PT, R19, R0, PT ;  /* 0x000000001300720c */ /* 0x000fe20003f26270 */
[----:B---3--:R-:W-:-:S12]  /*0a00*/  @!P0 IMAD R23, R21, R23, R22 ;  /* 0x0000001715178224 */ /* 0x008fd800078e0216 */
[----:B------:R-:W2:Y:S01]  /*0a10*/  @!P1 LDC R22, c[0x0][0x38c] ;  /* 0x0000e300ff169b82 */ /* 0x000ea20000000800 */
[----:B------:R1:W-:Y:S04]  /*0a20*/  @!P0 STG.E desc[UR14][R10.64+0x200], R23 ;  /* 0x000200170a008986 */ /* 0x0003e8000c10190e */
[----:B------:R-:W2:Y:S04]  /*0a30*/  @!P1 LDG.E R18, desc[UR14][R14.64+0x400] ;  /* 0x0004000e0e129981 */ /* 0x000ea8000c1e1900 */
[----:B------:R-:W2:Y:S01]  /*0a40*/  @!P1 LDG.E R21, desc[UR14][R12.64+0x400] ;  /* 0x0004000e0c159981 */ /* 0x000ea2000c1e1900 */
[----:B------:R-:W-:-:S04]  /*0a50*/  IADD3 R19, PT, PT, R17, 0x200, RZ ;  /* 0x0000020011137810 */ /* 0x000fc80007ffe0ff */
[----:B------:R-:W-:Y:S01]  /*0a60*/  ISETP.GE.AND P0, PT, R19, R0, PT ;  /* 0x000000001300720c */ /* 0x000fe20003f06270 */
[----:B------:R-:W-:Y:S02]  /*0a70*/  VIADD R19, R17, 0x280 ;  /* 0x0000028011137836 */ /* 0x000fe40000000000 */
[----:B--2---:R-:W-:-:S10]  /*0a80*/  @!P1 IMAD R25, R18, R22, R21 ;  /* 0x0000001612199224 */ /* 0x004fd400078e0215 */
[----:B------:R-:W1:Y:S01]  /*0a90*/  @!P0 LDC R22, c[0x0][0x38c] ;  /* 0x0000e300ff168b82 */ /* 0x000e620000000800 */
[----:B------:R2:W-:Y:S04]  /*0aa0*/  @!P1 STG.E desc[UR14][R10.64+0x400], R25 ;  /* 0x000400190a009986 */ /* 0x0005e8000c10190e */
[----:B------:R-:W1:Y:S04]  /*0ab0*/  @!P0 LDG.E R18, desc[UR14][R14.64+0x600] ;  /* 0x0006000e0e128981 */ /* 0x000e68000c1e1900 */
[----:B------:R-:W1:Y:S01]  /*0ac0*/  @!P0 LDG.E R21, desc[UR14][R12.64+0x600] ;  /* 0x0006000e0c158981 */ /* 0x000e62000c1e1900 */
[----:B------:R-:W-:-:S02]  /*0ad0*/  ISETP.GE.AND P1, PT, R19, R0, PT ;  /* 0x000000001300720c */ /* 0x000fc40003f26270 */
[----:B------:R-:W-:Y:S01]  /*0ae0*/  IADD3 R19, PT, PT, R17, 0x300, RZ ;  /* 0x0000030011137810 */ /* 0x000fe20007ffe0ff */
[----:B-1----:R-:W-:-:S10]  /*0af0*/  @!P0 IMAD R23, R18, R22, R21 ;  /* 0x0000001612178224 */ /* 0x002fd400078e0215 */
[----:B------:R-:W1:Y:S01]  /*0b00*/  @!P1 LDC R22, c[0x0][0x38c] ;  /* 0x0000e300ff169b82 */ /* 0x000e620000000800 */
[----:B------:R2:W-:Y:S04]  /*0b10*/  @!P0 STG.E desc[UR14][R10.64+0x600], R23 ;  /* 0x000600170a008986 */ /* 0x0005e8000c10190e */
[----:B------:R-:W1:Y:S04]  /*0b20*/  @!P1 LDG.E R18, desc[UR14][R14.64+0x800] ;  /* 0x0008000e0e129981 */ /* 0x000e68000c1e1900 */
[----:B------:R-:W1:Y:S01]  /*0b30*/  @!P1 LDG.E R21, desc[UR14][R12.64+0x800] ;  /* 0x0008000e0c159981 */ /* 0x000e62000c1e1900 */
[----:B------:R-:W-:Y:S01]  /*0b40*/  ISETP.GE.AND P0, PT, R19, R0, PT ;  /* 0x000000001300720c */ /* 0x000fe20003f06270 */
[----:B-1----:R-:W-:-:S12]  /*0b50*/  @!P1 IMAD R21, R18, R22, R21 ;  /* 0x0000001612159224 */ /* 0x002fd800078e0215 */
[----:B------:R-:W1:Y:S01]  /*0b60*/  @!P0 LDC R22, c[0x0][0x38c] ;  /* 0x0000e300ff168b82 */ /* 0x000e620000000800 */
[----:B------:R2:W-:Y:S04]  /*0b70*/  @!P1 STG.E desc[UR14][R10.64+0x800], R21 ;  /* 0x000800150a009986 */ /* 0x0005e8000c10190e */
[----:B------:R-:W1:Y:S04]  /*0b80*/  @!P0 LDG.E R18, desc[UR14][R14.64+0xa00] ;  /* 0x000a000e0e128981 */ /* 0x000e68000c1e1900 */
[----:B------:R-:W1:Y:S01]  /*0b90*/  @!P0 LDG.E R19, desc[UR14][R12.64+0xa00] ;  /* 0x000a000e0c138981 */ /* 0x000e62000c1e1900 */
[----:B------:R-:W-:Y:S01]  /*0ba0*/  VIADD R17, R17, 0x380 ;  /* 0x0000038011117836 */ /* 0x000fe20000000000 */
[----:B------:R-:W-:Y:S01]  /*0bb0*/  IADD3 R16, PT, PT, R16, 0x8, RZ ;  /* 0x0000000810107810 */ /* 0x000fe20007ffe0ff */
[----:B------:R-:W-:Y:S03]  /*0bc0*/  BSSY.RECONVERGENT B0, `(.L_x_89) ;  /* 0x000000a000007945 */ /* 0x000fe60003800200 */
[----:B------:R-:W-:Y:S01]  /*0bd0*/  ISETP.NE.AND P1, PT, R16, R6, PT ;  /* 0x000000061000720c */ /* 0x000fe20003f25270 */
[----:B-1----:R-:W-:-:S05]  /*0be0*/  @!P0 IMAD R19, R18, R22, R19 ;  /* 0x0000001612138224 */ /* 0x002fca00078e0213 */
[----:B------:R2:W-:Y:S01]  /*0bf0*/  @!P0 STG.E desc[UR14][R10.64+0xa00], R19 ;  /* 0x000a00130a008986 */ /* 0x0005e2000c10190e */
[----:B------:R-:W-:-:S13]  /*0c00*/  ISETP.GE.AND P0, PT, R17, R0, PT ;  /* 0x000000001100720c */ /* 0x000fda0003f06270 */
[----:B--2---:R-:W-:Y:S05]  /*0c10*/  @P0 BRA `(.L_x_90) ;  /* 0x0000000000100947 */ /* 0x004fea0003800000 */
[----:B------:R-:W0:Y:S04]  /*0c20*/  LDG.E R14, desc[UR14][R14.64+0xc00] ;  /* 0x000c000e0e0e7981 */ /* 0x000e28000c1e1900 */
[----:B------:R-:W0:Y:S02]  /*0c30*/  LDG.E R13, desc[UR14][R12.64+0xc00] ;  /* 0x000c000e0c0d7981 */ /* 0x000e24000c1e1900 */
[----:B0-----:R-:W-:-:S05]  /*0c40*/  IMAD R17, R14, UR4, R13 ;  /* 0x000000040e117c24 */ /* 0x001fca000f8e020d */
[----:B------:R1:W-:Y:S02]  /*0c50*/  STG.E desc[UR14][R10.64+0xc00], R17 ;  /* 0x000c00110a007986 */ /* 0x0003e4000c10190e */
.L_x_90:
[----:B0-----:R-:W-:Y:S05]  /*0c60*/  BSYNC.RECONVERGENT B0 ;  /* 0x0000000000007941 */ /* 0x001fea0003800200 */
.L_x_89:
[----:B------:R-:W-:Y:S05]  /*0c70*/  @P1 BRA `(.L_x_91) ;  /* 0xfffffff800f41947 */ /* 0x000fea000383ffff */
.L_x_88:
[----:B------:R-:W-:-:S13]  /*0c80*/  ISETP.NE.AND P0, PT, R20, RZ, PT ;  /* 0x000000ff1400720c */ /* 0x000fda0003f05270 */
[----:B------:R-:W-:Y:S05]  /*0c90*/  @!P0 EXIT ;  /* 0x000000000000894d */ /* 0x000fea0003800000 */
[----:B-1----:R-:W0:Y:S01]  /*0ca0*/  LDC R10, c[0x0][0x388] ;  /* 0x0000e200ff0a7b82 */ /* 0x002e220000000800 */
[----:B------:R-:W-:Y:S02]  /*0cb0*/  ISETP.GE.U32.AND P1, PT, R20, 0x4, PT ;  /* 0x000000041400780c */ /* 0x000fe40003f26070 */
[----:B0-----:R-:W-:-:S04]  /*0cc0*/  LOP3.LUT R22, R10, 0x3, RZ, 0xc0, !PT ;  /* 0x000000030a167812 */ /* 0x001fc800078ec0ff */
[----:B------:R-:W-:-:S07]  /*0cd0*/  ISETP.NE.AND P0, PT, R22, RZ, PT ;  /* 0x000000ff1600720c */ /* 0x000fce0003f05270 */
[----:B------:R-:W-:Y:S06]  /*0ce0*/  @!P1 BRA `(.L_x_92) ;  /* 0x0000000000a49947 */ /* 0x000fec0003800000 */
[----:B------:R-:W-:-:S05]  /*0cf0*/  IMAD R11, R6, 0x80, R7 ;  /* 0x00000080060b7824 */ /* 0x000fca00078e0207 */
[----:B------:R-:W-:-:S13]  /*0d00*/  ISETP.GE.AND P1, PT, R11, R0, PT ;  /* 0x000000000b00720c */ /* 0x000fda0003f26270 */
[C---:B------:R-:W-:Y:S01]  /*0d10*/  @!P1 IMAD.WIDE R14, R11.reuse, 0x4, R2 ;  /* 0x000000040b0e9825 */ /* 0x040fe200078e0202 */
[----:B------:R-:W0:Y:S03]  /*0d20*/  @!P1 LDC R23, c[0x0][0x38c] ;  /* 0x0000e300ff179b82 */ /* 0x000e260000000800 */
[C---:B------:R-:W-:Y:S02]  /*0d30*/  @!P1 IMAD.WIDE R18, R11.reuse, 0x4, R4 ;  /* 0x000000040b129825 */ /* 0x040fe400078e0204 */
[----:B------:R-:W0:Y:S04]  /*0d40*/  @!P1 LDG.E R14, desc[UR14][R14.64] ;  /* 0x0000000e0e0e9981 */ /* 0x000e28000c1e1900 */
[----:B------:R-:W0:Y:S01]  /*0d50*/  @!P1 LDG.E R19, desc[UR14][R18.64] ;  /* 0x0000000e12139981 */ /* 0x000e22000c1e1900 */
[C---:B------:R-:W-:Y:S01]  /*0d60*/  IADD3 R25, PT, PT, R11.reuse, 0x80, RZ ;  /* 0x000000800b197810 */ /* 0x040fe20007ffe0ff */
[----:B------:R-:W-:-:S03]  /*0d70*/  @!P1 IMAD.WIDE R12, R11, 0x4, R8 ;  /* 0x000000040b0c9825 */ /* 0x000fc600078e0208 */
[----:B------:R-:W-:-:S13]  /*0d80*/  ISETP.GE.AND P2, PT, R25, R0, PT ;  /* 0x000000001900720c */ /* 0x000fda0003f46270 */
[C---:B------:R-:W-:Y:S01]  /*0d90*/  @!P2 IMAD.WIDE R20, R25.reuse, 0x4, R2 ;  /* 0x000000041914a825 */ /* 0x040fe200078e0202 */
[----:B------:R-:W1:Y:S03]  /*0da0*/  @!P2 LDC R27, c[0x0][0x38c] ;  /* 0x0000e300ff1bab82 */ /* 0x000e660000000800 */
[----:B------:R-:W-:-:S04]  /*0db0*/  @!P2 IMAD.WIDE R16, R25, 0x4, R4 ;  /* 0x000000041910a825 */ /* 0x000fc800078e0204 */
[----:B0-----:R-:W-:-:S05]  /*0dc0*/  @!P1 IMAD R23, R14, R23, R19 ;  /* 0x000000170e179224 */ /* 0x001fca00078e0213 */
[----:B------:R0:W-:Y:S04]  /*0dd0*/  @!P1 STG.E desc[UR14][R12.64], R23 ;  /* 0x000000170c009986 */ /* 0x0001e8000c10190e */
[----:B------:R-:W1:Y:S04]  /*0de0*/  @!P2 LDG.E R20, desc[UR14][R20.64] ;  /* 0x0000000e1414a981 */ /* 0x000e68000c1e1900 */
[----:B------:R2:W1:Y:S01]  /*0df0*/  @!P2 LDG.E R17, desc[UR14][R16.64] ;  /* 0x0000000e1011a981 */ /* 0x000462000c1e1900 */
[----:B------:R-:W-:Y:S02]  /*0e00*/  VIADD R29, R11, 0x100 ;  /* 0x000001000b1d7836 */ /* 0x000fe40000000000 */
[----:B------:R-:W-:-:S03]  /*0e10*/  @!P2 IMAD.WIDE R14, R25, 0x4, R8 ;  /* 0x00000004190ea825 */ /* 0x000fc600078e0208 */
[----:B------:R-:W-:-:S13]  /*0e20*/  ISETP.GE.AND P1, PT, R29, R0, PT ;  /* 0x000000001d00720c */ /* 0x000fda0003f26270 */
[C---:B------:R-:W-:Y:S01]  /*0e30*/  @!P1 IMAD.WIDE R24, R29.reuse, 0x4, R2 ;  /* 0x000000041d189825 */ /* 0x040fe200078e0202 */
[----:B--2---:R-:W2:Y:S03]  /*0e40*/  @!P1 LDC R16, c[0x0][0x38c] ;  /* 0x0000e300ff109b82 */ /* 0x004ea60000000800 */
[----:B------:R-:W-:-:S04]  /*0e50*/  @!P1 IMAD.WIDE R18, R29, 0x4, R4 ;  /* 0x000000041d129825 */ /* 0x000fc800078e0204 */
[----:B-1----:R-:W-:-:S05]  /*0e60*/  @!P2 IMAD R27, R20, R27, R17 ;  /* 0x0000001b141ba224 */ /* 0x002fca00078e0211 */
[----:B------:R1:W-:Y:S04]  /*0e70*/  @!P2 STG.E desc[UR14][R14.64], R27 ;  /* 0x0000001b0e00a986 */ /* 0x0003e8000c10190e */
[----:B------:R-:W2:Y:S04]  /*0e80*/  @!P1 LDG.E R24, desc[UR14][R24.64] ;  /* 0x0000000e18189981 */ /* 0x000ea8000c1e1900 */
[----:B------:R-:W2:Y:S01]  /*0e90*/  @!P1 LDG.E R19, desc[UR14][R18.64] ;  /* 0x0000000e12139981 */ /* 0x000ea2000c1e1900 */
[----:B0-----:R-:W-:Y:S01]  /*0ea0*/  IADD3 R23, PT, PT, R11, 0x180, RZ ;  /* 0x000001800b177810 */ /* 0x001fe20007ffe0ff */
[----:B------:R-:W-:-:S03]  /*0eb0*/  @!P1 IMAD.WIDE R12, R29, 0x4, R8 ;  /* 0x000000041d0c9825 */ /* 0x000fc600078e0208 */
[----:B------:R-:W-:-:S13]  /*0ec0*/  ISETP.GE.AND P2, PT, R23, R0, PT ;  /* 0x000000001700720c */ /* 0x000fda0003f46270 */
[----:B------:R-:W-:-:S04]  /*0ed0*/  @!P2 IMAD.WIDE R20, R23, 0x4, R4 ;  /* 0x000000041714a825 */ /* 0x000fc800078e0204 */
[----:B--2---:R-:W-:Y:S02]  /*0ee0*/  @!P1 IMAD R11, R24, R16, R19 ;  /* 0x00000010180b9224 */ /* 0x004fe400078e0213 */
[C---:B------:R-:W-:Y:S01]  /*0ef0*/  @!P2 IMAD.WIDE R16, R23.reuse, 0x4, R2 ;  /* 0x000000041710a825 */ /* 0x040fe200078e0202 */
[----:B------:R-:W0:Y:S02]  /*0f00*/  @!P2 LDC R19, c[0x0][0x38c] ;  /* 0x0000e300ff13ab82 */ /* 0x000e240000000800 */
[----:B------:R2:W-:Y:S04]  /*0f10*/  @!P1 STG.E desc[UR14][R12.64], R11 ;  /* 0x0000000b0c009986 */ /* 0x0005e8000c10190e */
[----:B------:R-:W0:Y:S04]  /*0f20*/  @!P2 LDG.E R16, desc[UR14][R16.64] ;  /* 0x0000000e1010a981 */ /* 0x000e28000c1e1900 */
[----:B------:R-:W0:Y:S01]  /*0f30*/  @!P2 LDG.E R21, desc[UR14][R20.64] ;  /* 0x0000000e1415a981 */ /* 0x000e22000c1e1900 */
[----:B-1----:R-:W-:-:S04]  /*0f40*/  @!P2 IMAD.WIDE R14, R23, 0x4, R8 ;  /* 0x00000004170ea825 */ /* 0x002fc800078e0208 */
[----:B------:R-:W-:Y:S02]  /*0f50*/  VIADD R6, R6, 0x4 ;  /* 0x0000000406067836 */ /* 0x000fe40000000000 */
[----:B0-----:R-:W-:-:S05]  /*0f60*/  @!P2 IMAD R19, R16, R19, R21 ;  /* 0x000000131013a224 */ /* 0x001fca00078e0215 */
[----:B------:R2:W-:Y:S02]  /*0f70*/  @!P2 STG.E desc[UR14][R14.64], R19 ;  /* 0x000000130e00a986 */ /* 0x0005e4000c10190e */
.L_x_92:
[----:B------:R-:W-:Y:S05]  /*0f80*/  @!P0 EXIT ;  /* 0x000000000000894d */ /* 0x000fea0003800000 */
[----:B------:R-:W-:Y:S02]  /*0f90*/  ISETP.NE.AND P0, PT, R22, 0x1, PT ;  /* 0x000000011600780c */ /* 0x000fe40003f05270 */
[----:B------:R-:W-:-:S04]  /*0fa0*/  LOP3.LUT R10, R10, 0x1, RZ, 0xc0, !PT ;  /* 0x000000010a0a7812 */ /* 0x000fc800078ec0ff */
[----:B------:R-:W-:-:S07]  /*0fb0*/  ISETP.NE.U32.AND P2, PT, R10, 0x1, PT ;  /* 0x000000010a00780c */ /* 0x000fce0003f45070 */
[----:B------:R-:W-:Y:S06]  /*0fc0*/  @!P0 BRA `(.L_x_93) ;  /* 0x0000000000548947 */ /* 0x000fec0003800000 */
[----:B--2---:R-:W-:-:S04]  /*0fd0*/  LEA R15, R6, R7, 0x7 ;  /* 0x00000007060f7211 */ /* 0x004fc800078e38ff */
[----:B------:R-:W-:-:S13]  /*0fe0*/  ISETP.GE.AND P0, PT, R15, R0, PT ;  /* 0x000000000f00720c */ /* 0x000fda0003f06270 */
[C---:B------:R-:W-:Y:S01]  /*0ff0*/  @!P0 IMAD.WIDE R10, R15.reuse, 0x4, R2 ;  /* 0x000000040f0a8825 */ /* 0x040fe200078e0202 */
[----:B------:R-:W0:Y:S03]  /*1000*/  @!P0 LDC R21, c[0x0][0x38c] ;  /* 0x0000e300ff158b82 */ /* 0x000e260000000800 */
[C---:B------:R-:W-:Y:S02]  /*1010*/  @!P0 IMAD.WIDE R12, R15.reuse, 0x4, R4 ;  /* 0x000000040f0c8825 */ /* 0x040fe400078e0204 */
[----:B------:R-:W0:Y:S04]  /*1020*/  @!P0 LDG.E R10, desc[UR14][R10.64] ;  /* 0x0000000e0a0a8981 */ /* 0x000e28000c1e1900 */
[----:B------:R-:W0:Y:S01]  /*1030*/  @!P0 LDG.E R13, desc[UR14][R12.64] ;  /* 0x0000000e0c0d8981 */ /* 0x000e22000c1e1900 */
[----:B------:R-:W-:-:S02]  /*1040*/  VIADD R23, R15, 0x80 ;  /* 0x000000800f177836 */ /* 0x000fc40000000000 */
[----:B------:R-:W-:-:S03]  /*1050*/  @!P0 IMAD.WIDE R14, R15, 0x4, R8 ;  /* 0x000000040f0e8825 */ /* 0x000fc600078e0208 */
[----:B------:R-:W-:-:S13]  /*1060*/  ISETP.GE.AND P1, PT, R23, R0, PT ;  /* 0x000000001700720c */ /* 0x000fda0003f26270 */
[----:B------:R-:W-:-:S04]  /*1070*/  @!P1 IMAD.WIDE R16, R23, 0x4, R2 ;  /* 0x0000000417109825 */ /* 0x000fc800078e0202 */
[----:B------:R-:W-:-:S04]  /*1080*/  @!P1 IMAD.WIDE R18, R23, 0x4, R4 ;  /* 0x0000000417129825 */ /* 0x000fc800078e0204 */
[----:B0-----:R-:W-:Y:S02]  /*1090*/  @!P0 IMAD R21, R10, R21, R13 ;  /* 0x000000150a158224 */ /* 0x001fe400078e020d */
[----:B------:R-:W0:Y:S03]  /*10a0*/  @!P1 LDC R13, c[0x0][0x38c] ;  /* 0x0000e300ff0d9b82 */ /* 0x000e260000000800 */
[----:B------:R1:W-:Y:S04]  /*10b0*/  @!P0 STG.E desc[UR14][R14.64], R21 ;  /* 0x000000150e008986 */ /* 0x0003e8000c10190e */
[----:B------:R-:W0:Y:S04]  /*10c0*/  @!P1 LDG.E R16, desc[UR14][R16.64] ;  /* 0x0000000e10109981 */ /* 0x000e28000c1e1900 */
[----:B------:R-:W0:Y:S01]  /*10d0*/  @!P1 LDG.E R19, desc[UR14][R18.64] ;  /* 0x0000000e12139981 */ /* 0x000e22000c1e1900 */
[----:B------:R-:W-:Y:S01]  /*10e0*/  @!P1 IMAD.WIDE R10, R23, 0x4, R8 ;  /* 0x00000004170a9825 */ /* 0x000fe200078e0208 */
[----:B------:R-:W-:-:S03]  /*10f0*/  IADD3 R6, PT, PT, R6, 0x2, RZ ;  /* 0x0000000206067810 */ /* 0x000fc60007ffe0ff */
[----:B0-----:R-:W-:-:S05]  /*1100*/  @!P1 IMAD R13, R16, R13, R19 ;  /* 0x0000000d100d9224 */ /* 0x001fca00078e0213 */
[----:B------:R1:W-:Y:S02]  /*1110*/  @!P1 STG.E desc[UR14][R10.64], R13 ;  /* 0x0000000d0a009986 */ /* 0x0003e4000c10190e */
.L_x_93:
[----:B------:R-:W-:Y:S05]  /*1120*/  @P2 EXIT ;  /* 0x000000000000294d */ /* 0x000fea0003800000 */
[----:B------:R-:W-:-:S05]  /*1130*/  IMAD R7, R6, 0x80, R7 ;  /* 0x0000008006077824 */ /* 0x000fca00078e0207 */
[----:B------:R-:W-:-:S13]  /*1140*/  ISETP.GE.AND P0, PT, R7, R0, PT ;  /* 0x000000000700720c */ /* 0x000fda0003f06270 */
[----:B------:R-:W-:Y:S05]  /*1150*/  @P0 EXIT ;  /* 0x000000000000094d */ /* 0x000fea0003800000 */
[C---:B------:R-:W-:Y:S01]  /*1160*/  IMAD.WIDE R2, R7.reuse, 0x4, R2 ;  /* 0x0000000407027825 */ /* 0x040fe200078e0202 */
[----:B------:R-:W0:Y:S03]  /*1170*/  LDCU UR4, c[0x0][0x38c] ;  /* 0x00007180ff0477ac */ /* 0x000e260008000800 */
[C---:B------:R-:W-:Y:S02]  /*1180*/  IMAD.WIDE R4, R7.reuse, 0x4, R4 ;  /* 0x0000000407047825 */ /* 0x040fe400078e0204 */
[----:B------:R-:W0:Y:S04]  /*1190*/  LDG.E R2, desc[UR14][R2.64] ;  /* 0x0000000e02027981 */ /* 0x000e28000c1e1900 */
[----:B------:R-:W0:Y:S01]  /*11a0*/  LDG.E R5, desc[UR14][R4.64] ;  /* 0x0000000e04057981 */ /* 0x000e22000c1e1900 */
[----:B------:R-:W-:-:S04]  /*11b0*/  IMAD.WIDE R8, R7, 0x4, R8 ;  /* 0x0000000407087825 */ /* 0x000fc800078e0208 */
[----:B0-----:R-:W-:-:S05]  /*11c0*/  IMAD R7, R2, UR4, R5 ;  /* 0x0000000402077c24 */ /* 0x001fca000f8e0205 */
[----:B------:R-:W-:Y:S01]  /*11d0*/  STG.E desc[UR14][R8.64], R7 ;  /* 0x0000000708007986 */ /* 0x000fe2000c10190e */
[----:B------:R-:W-:Y:S05]  /*11e0*/  EXIT ;  /* 0x000000000000794d */ /* 0x000fea0003800000 */
.L_x_87:
[----:B------:R-:W-:-:S13]  /*11f0*/  ISETP.GE.AND P0, PT, R10, 0x1, PT ;  /* 0x000000010a00780c */ /* 0x000fda0003f06270 */
[----:B------:R-:W-:Y:S05]  /*1200*/  @!P0 EXIT ;  /* 0x000000000000894d */ /* 0x000fea0003800000 */
[----:B------:R-:W-:Y:S01]  /*1210*/  ISETP.GE.U32.AND P0, PT, R10, 0x8, PT ;  /* 0x000000080a00780c */ /* 0x000fe20003f06070 */
[----:B------:R-:W-:-:S12]  /*1220*/  HFMA2 R0, -RZ, RZ, 0, 0 ;  /* 0x00000000ff007431 */ /* 0x000fd800000001ff */
[----:B------:R-:W-:Y:S05]  /*1230*/  @!P0 BRA `(.L_x_94) ;  /* 0x0000000400248947 */ /* 0x000fea0003800000 */
[----:B------:R-:W0:Y:S01]  /*1240*/  LDC.64 R12, c[0x0][0x398] ;  /* 0x0000e600ff0c7b82 */ /* 0x000e220000000a00 */
[----:B------:R-:W-:Y:S01]  /*1250*/  UIADD3 UR4, UP2, UPT, UR13, 0x600, URZ ;  /* 0x000006000d047890 */ /* 0x000fe2000ff5e0ff */
[----:B------:R-:W-:Y:S01]  /*1260*/  LOP3.LUT R0, R10, 0x7ffffff8, RZ, 0xc0, !PT ;  /* 0x7ffffff80a007812 */ /* 0x000fe200078ec0ff */
[----:B------:R-:W1:Y:S03]  /*1270*/  LDCU UR17, c[0x0][0x38c] ;  /* 0x00007180ff1177ac */ /* 0x000e660008000800 */
[----:B------:R-:W-:Y:S01]  /*1280*/  IADD3 R0, PT, PT, -R0, RZ, RZ ;  /* 0x000000ff00007210 */ /* 0x000fe20007ffe1ff */
[----:B------:R-:W-:Y:S01]  /*1290*/  UIADD3 UR10, UP1, UPT, UR4, UR10, URZ ;  /* 0x0000000a040a7290 */ /* 0x000fe2000ff3e0ff */
[----:B------:R-:W2:Y:S01]  /*12a0*/  LDC.64 R8, c[0x0][0x390] ;  /* 0x0000e400ff087b82 */ /* 0x000ea20000000a00 */
[----:B------:R-:W-:Y:S02]  /*12b0*/  UIADD3 UR8, UP0, UPT, UR4, UR8, URZ ;  /* 0x0000000804087290 */ /* 0x000fe4000ff1e0ff */
[----:B------:R-:W-:-:S02]  /*12c0*/  UIADD3.X UR5, UPT, UPT, URZ, UR16, URZ, UP2, !UPT ;  /* 0x00000010ff057290 */ /* 0x000fc400097fe4ff */
[----:B------:R-:W-:Y:S02]  /*12d0*/  UIADD3 UR4, UP2, UPT, UR4, UR6, URZ ;  /* 0x0000000604047290 */ /* 0x000fe4000ff5e0ff */
[----:B------:R-:W-:Y:S01]  /*12e0*/  UIADD3.X UR11, UPT, UPT, UR5, UR11, URZ, UP1, !UPT ;  /* 0x0000000b050b7290 */ /* 0x000fe20008ffe4ff */
[----:B------:R-:W3:Y:S01]  /*12f0*/  LDC.64 R14, c[0x0][0x3a8] ;  /* 0x0000ea00ff0e7b82 */ /* 0x000ee20000000a00 */
[----:B------:R-:W-:Y:S02]  /*1300*/  UIADD3.X UR9, UPT, UPT, UR5, UR9, URZ, UP0, !UPT ;  /* 0x0000000905097290 */ /* 0x000fe400087fe4ff */
[----:B------:R-:W-:Y:S01]  /*1310*/  UIADD3.X UR5, UPT, UPT, UR5, UR7, URZ, UP2, !UPT ;  /* 0x0000000705057290 */ /* 0x000fe200097fe4ff */
[----:B0-----:R-:W-:-:S04]  /*1320*/  IMAD.WIDE.U32 R10, R7, 0x4, R12 ;  /* 0x00000004070a7825 */ /* 0x001fc800078e000c */
[----:B--2---:R-:W-:-:S04]  /*1330*/  IMAD.WIDE.U32 R8, R7, 0x4, R8 ;  /* 0x0000000407087825 */ /* 0x004fc800078e0008 */
[----:B---3--:R-:W-:-:S04]  /*1340*/  IMAD.WIDE.U32 R12, R7, 0x4, R14 ;  /* 0x00000004070c7825 */ /* 0x008fc800078e000e */
[----:B-1----:R-:W-:-:S07]  /*1350*/  VIADD R7, R7, 0x80 ;  /* 0x0000008007077836 */ /* 0x002fce0000000000 */
.L_x_95:
[----:B------:R-:W-:Y:S02]  /*1360*/  IADD3 R22, P1, PT, R12, UR13, RZ ;  /* 0x0000000d0c167c10 */ /* 0x000fe4000ff3e0ff */
[----:B---3--:R-:W-:Y:S02]  /*1370*/  IADD3 R20, P0, PT, R10, UR13, RZ ;  /* 0x0000000d0a147c10 */ /* 0x008fe4000ff1e0ff */
[----:B------:R-:W-:Y:S02]  /*1380*/  IADD3.X R23, PT, PT, R13, UR16, RZ, P1, !PT ;  /* 0x000000100d177c10 */ /* 0x000fe40008ffe4ff */
[----:B------:R-:W-:-:S04]  /*1390*/  IADD3.X R21, PT, PT, R11, UR16, RZ, P0, !PT ;  /* 0x000000100b157c10 */ /* 0x000fc800087fe4ff */
[----:B------:R-:W2:Y:S04]  /*13a0*/  LDG.E R23, desc[UR14][R22.64] ;  /* 0x0000000e16177981 */ /* 0x000ea8000c1e1900 */
[----:B------:R-:W2:Y:S01]  /*13b0*/  LDG.E R20, desc[UR14][R20.64] ;  /* 0x0000000e14147981 */ /* 0x000ea2000c1e1900 */
[----:B------:R-:W-:Y:S01]  /*13c0*/  IADD3 R14, P0, PT, R8, UR13, RZ ;  /* 0x0000000d080e7c10 */ /* 0x000fe2000ff1e0ff */
[----:B------:R-:W-:Y:S01]  /*13d0*/  IMAD.U32 R17, RZ, RZ, UR11 ;  /* 0x0000000bff117e24 */ /* 0x000fe2000f8e00ff */
[----:B------:R-:W-:Y:S02]  /*13e0*/  MOV R16, UR10 ;  /* 0x0000000a00107c02 */ /* 0x000fe40008000f00 */
[----:B------:R-:W-:Y:S02]  /*13f0*/  MOV R18, UR4 ;  /* 0x0000000400127c02 */ /* 0x000fe40008000f00 */
[----:B------:R-:W-:Y:S01]  /*1400*/  MOV R19, UR5 ;  /* 0x0000000500137c02 */ /* 0x000fe20008000f00 */
[----:B------:R-:W-:Y:S01]  /*1410*/  IMAD.WIDE R16, R7, 0x4, R16 ;  /* 0x0000000407107825 */ /* 0x000fe200078e0210 */
[----:B------:R-:W-:-:S03]  /*1420*/  IADD3.X R15, PT, PT, R9, UR16, RZ, P0, !PT ;  /* 0x00000010090f7c10 */ /* 0x000fc600087fe4ff */
[----:B------:R-:W-:-:S04]  /*1430*/  IMAD.WIDE R18, R7, 0x4, R18 ;  /* 0x0000000407127825 */ /* 0x000fc800078e0212 */
[----:B--2---:R-:W-:-:S05]  /*1440*/  IMAD R25, R20, UR17, R23 ;  /* 0x0000001114197c24 */ /* 0x004fca000f8e0217 */
[----:B------:R0:W-:Y:S04]  /*1450*/  STG.E desc[UR14][R14.64], R25 ;  /* 0x000000190e007986 */ /* 0x0001e8000c10190e */
[----:B------:R-:W2:Y:S04]  /*1460*/  LDG.E R6, desc[UR14][R16.64+-0x600] ;  /* 0xfffa000e10067981 */ /* 0x000ea8000c1e1900 */
[----:B------:R-:W2:Y:S01]  /*1470*/  LDG.E R23, desc[UR14][R18.64+-0x600] ;  /* 0xfffa000e12177981 */ /* 0x000ea2000c1e1900 */
[----:B------:R-:W-:Y:S01]  /*1480*/  MOV R21, UR9 ;  /* 0x0000000900157c02 */ /* 0x000fe20008000f00 */
[----:B------:R-:W-:-:S04]  /*1490*/  IMAD.U32 R20, RZ, RZ, UR8 ;  /* 0x00000008ff147e24 */ /* 0x000fc8000f8e00ff */
[----:B------:R-:W-:-:S04]  /*14a0*/  IMAD.WIDE R20, R7, 0x4, R20 ;  /* 0x0000000407147825 */ /* 0x000fc800078e0214 */
[----:B--2---:R-:W-:-:S05]  /*14b0*/  IMAD R23, R6, UR17, R23 ;  /* 0x0000001106177c24 */ /* 0x004fca000f8e0217 */
[----:B------:R1:W-:Y:S04]  /*14c0*/  STG.E desc[UR14][R20.64+-0x600], R23 ;  /* 0xfffa001714007986 */ /* 0x0003e8000c10190e */
[----:B------:R-:W2:Y:S04]  /*14d0*/  LDG.E R6, desc[UR14][R16.64+-0x400] ;  /* 0xfffc000e10067981 */ /* 0x000ea8000c1e1900 */
[----:B------:R-:W2:Y:S02]  /*14e0*/  LDG.E R27, desc[UR14][R18.64+-0x400] ;  /* 0xfffc000e121b7981 */ /* 0x000ea4000c1e1900 */
[----:B--2---:R-:W-:-:S05]  /*14f0*/  IMAD R27, R6, UR17, R27 ;  /* 0x00000011061b7c24 */ /* 0x004fca000f8e021b */
[----:B------:R2:W-:Y:S04]  /*1500*/  STG.E desc[UR14][R20.64+-0x400], R27 ;  /* 0xfffc001b14007986 */ /* 0x0005e8000c10190e */
[----:B------:R-:W3:Y:S04]  /*1510*/  LDG.E R6, desc[UR14][R16.64+-0x200] ;  /* 0xfffe000e10067981 */ /* 0x000ee8000c1e1900 */
[----:B0-----:R-:W3:Y:S02]  /*1520*/  LDG.E R15, desc[UR14][R18.64+-0x200] ;  /* 0xfffe000e120f7981 */ /* 0x001ee4000c1e1900 */
[----:B---3--:R-:W-:-:S05]  /*1530*/  IMAD R15, R6, UR17, R15 ;  /* 0x00000011060f7c24 */ /* 0x008fca000f8e020f */
[----:B------:R0:W-:Y:S04]  /*1540*/  STG.E desc[UR14][R20.64+-0x200], R15 ;  /* 0xfffe000f14007986 */ /* 0x0001e8000c10190e */
[----:B------:R-:W3:Y:S04]  /*1550*/  LDG.E R6, desc[UR14][R16.64] ;  /* 0x0000000e10067981 */ /* 0x000ee8000c1e1900 */
[----:B------:R-:W3:Y:S02]  /*1560*/  LDG.E R25, desc[UR14][R18.64] ;  /* 0x0000000e12197981 */ /* 0x000ee4000c1e1900 */
[----:B---3--:R-:W-:-:S05]  /*1570*/  IMAD R25, R6, UR17, R25 ;  /* 0x0000001106197c24 */ /* 0x008fca000f8e0219 */
[----:B------:R3:W-:Y:S04]  /*1580*/  STG.E desc[UR14][R20.64], R25 ;  /* 0x0000001914007986 */ /* 0x0007e8000c10190e */
[----:B------:R-:W4:Y:S04]  /*1590*/  LDG.E R6, desc[UR14][R16.64+0x200] ;  /* 0x0002000e10067981 */ /* 0x000f28000c1e1900 */
[----:B-1----:R-:W4:Y:S02]  /*15a0*/  LDG.E R23, desc[UR14][R18.64+0x200] ;  /* 0x0002000e12177981 */ /* 0x002f24000c1e1900 */
[----:B----4-:R-:W-:-:S05]  /*15b0*/  IMAD R23, R6, UR17, R23 ;  /* 0x0000001106177c24 */ /* 0x010fca000f8e0217 */
[----:B------:R3:W-:Y:S04]  /*15c0*/  STG.E desc[UR14][R20.64+0x200], R23 ;  /* 0x0002001714007986 */ /* 0x0007e8000c10190e */
[----:B------:R-:W4:Y:S04]  /*15d0*/  LDG.E R6, desc[UR14][R16.64+0x400] ;  /* 0x0004000e10067981 */ /* 0x000f28000c1e1900 */
[----:B--2---:R-:W4:Y:S02]  /*15e0*/  LDG.E R27, desc[UR14][R18.64+0x400] ;  /* 0x0004000e121b7981 */ /* 0x004f24000c1e1900 */
[----:B----4-:R-:W-:-:S05]  /*15f0*/  IMAD R27, R6, UR17, R27 ;  /* 0x00000011061b7c24 */ /* 0x010fca000f8e021b */
[----:B------:R3:W-:Y:S04]  /*1600*/  STG.E desc[UR14][R20.64+0x400], R27 ;  /* 0x0004001b14007986 */ /* 0x0007e8000c10190e */
[----:B------:R-:W2:Y:S04]  /*1610*/  LDG.E R6, desc[UR14][R16.64+0x600] ;  /* 0x0006000e10067981 */ /* 0x000ea8000c1e1900 */
[----:B0-----:R-:W2:Y:S01]  /*1620*/  LDG.E R15, desc[UR14][R18.64+0x600] ;  /* 0x0006000e120f7981 */ /* 0x001ea2000c1e1900 */
[----:B------:R-:W-:-:S04]  /*1630*/  IADD3 R0, PT, PT, R0, 0x8, RZ ;  /* 0x0000000800007810 */ /* 0x000fc80007ffe0ff */
[----:B------:R-:W-:Y:S01]  /*1640*/  ISETP.NE.AND P0, PT, R0, RZ, PT ;  /* 0x000000ff0000720c */ /* 0x000fe20003f05270 */
[----:B------:R-:W-:Y:S01]  /*1650*/  UIADD3 UR13, UP0, UPT, UR13, 0x1000, URZ ;  /* 0x000010000d0d7890 */ /* 0x000fe2000ff1e0ff */
[----:B------:R-:W-:-:S03]  /*1660*/  VIADD R7, R7, 0x400 ;  /* 0x0000040007077836 */ /* 0x000fc60000000000 */
[----:B------:R-:W-:Y:S01]  /*1670*/  UIADD3.X UR16, UPT, UPT, URZ, UR16, URZ, UP0, !UPT ;  /* 0x00000010ff107290 */ /* 0x000fe200087fe4ff */
[----:B--2---:R-:W-:-:S05]  /*1680*/  IMAD R15, R6, UR17, R15 ;  /* 0x00000011060f7c24 */ /* 0x004fca000f8e020f */
[----:B------:R3:W-:Y:S02]  /*1690*/  STG.E desc[UR14][R20.64+0x600], R15 ;  /* 0x0006000f14007986 */ /* 0x0007e4000c10190e */
[----:B------:R-:W-:Y:S05]  /*16a0*/  @P0 BRA `(.L_x_95) ;  /* 0xfffffffc002c0947 */ /* 0x000fea000383ffff */
[----:B------:R-:W0:Y:S02]  /*16b0*/  LDC R0, c[0x0][0x388] ;  /* 0x0000e200ff007b82 */ /* 0x000e240000000800 */
[----:B0-----:R-:W-:-:S07]  /*16c0*/  LOP3.LUT R0, R0, 0x7ffffff8, RZ, 0xc0, !PT ;  /* 0x7ffffff800007812 */ /* 0x001fce00078ec0ff */
.L_x_94:
[----:B------:R-:W0:Y:S02]  /*16d0*/  LDC R14, c[0x0][0x388] ;  /* 0x0000e200ff0e7b82 */ /* 0x000e240000000800 */
[----:B0-----:R-:W-:-:S04]  /*16e0*/  LOP3.LUT R10, R14, 0x7, RZ, 0xc0, !PT ;  /* 0x000000070e0a7812 */ /* 0x001fc800078ec0ff */
[----:B------:R-:W-:-:S13]  /*16f0*/  ISETP.NE.AND P0, PT, R10, RZ, PT ;  /* 0x000000ff0a00720c */ /* 0x000fda0003f05270 */
[----:B------:R-:W-:Y:S05]  /*1700*/  @!P0 EXIT ;  /* 0x000000000000894d */ /* 0x000fea0003800000 */
[----:B------:R-:W0:Y:S01]  /*1710*/  LDCU.64 UR4, c[0x0][0x390] ;  /* 0x00007200ff0477ac */ /* 0x000e220008000a00 */
[----:B------:R-:W-:Y:S01]  /*1720*/  SHF.L.U32 R8, R14, 0x7, RZ ;  /* 0x000000070e087819 */ /* 0x000fe200000006ff */
[----:B---3--:R-:W1:Y:S01]  /*1730*/  S2R R15, SR_TID.X ;  /* 0x00000000000f7919 */ /* 0x008e620000002100 */
[----:B------:R-:W-:Y:S02]  /*1740*/  ISETP.GE.U32.AND P0, PT, R10, 0x4, PT ;  /* 0x000000040a00780c */ /* 0x000fe40003f06070 */
[----:B------:R-:W-:Y:S01]  /*1750*/  SHF.R.S32.HI R6, RZ, 0x1f, R8 ;  /* 0x0000001fff067819 */ /* 0x000fe20000011408 */
[----:B------:R-:W-:Y:S01]  /*1760*/  IMAD.WIDE.U32 R8, R8, UR12, RZ ;  /* 0x0000000c08087c25 */ /* 0x000fe2000f8e00ff */
[----:B------:R-:W-:-:S03]  /*1770*/  LOP3.LUT R18, R14, 0x3, RZ, 0xc0, !PT ;  /* 0x000000030e127812 */ /* 0x000fc600078ec0ff */
[----:B------:R-:W-:Y:S01]  /*1780*/  IMAD R7, R6, UR12, RZ ;  /* 0x0000000c06077c24 */ /* 0x000fe2000f8e02ff */
[----:B------:R-:W-:Y:S02]  /*1790*/  SHF.L.U32 R6, R8, 0x2, RZ ;  /* 0x0000000208067819 */ /* 0x000fe400000006ff */
[----:B------:R-:W-:Y:S01]  /*17a0*/  ISETP.NE.AND P1, PT, R18, RZ, PT ;  /* 0x000000ff1200720c */ /* 0x000fe20003f25270 */
[----:B------:R-:W-:Y:S01]  /*17b0*/  IMAD.IADD R7, R9, 0x1, R7 ;  /* 0x0000000109077824 */ /* 0x000fe200078e0207 */
[----:B0-----:R-:W-:-:S04]  /*17c0*/  IADD3 R6, P2, PT, R6, UR4, RZ ;  /* 0x0000000406067c10 */ /* 0x001fc8000ff5e0ff */
[----:B------:R-:W-:-:S04]  /*17d0*/  SHF.L.U64.HI R7, R8, 0x2, R7 ;  /* 0x0000000208077819 */ /* 0x000fc80000010207 */
[----:B------:R-:W-:Y:S01]  /*17e0*/  IADD3.X R7, PT, PT, R7, UR5, RZ, P2, !PT ;  /* 0x0000000507077c10 */ /* 0x000fe200097fe4ff */
[----:B------:R-:W-:Y:S06]  /*17f0*/  @!P0 BRA `(.L_x_96) ;  /* 0x0000000000588947 */ /* 0x000fec0003800000 */
[----:B-1----:R-:W-:Y:S01]  /*1800*/  LEA R13, R0, R15, 0x7 ;  /* 0x0000000f000d7211 */ /* 0x002fe200078e38ff */
[----:B------:R-:W0:Y:S04]  /*1810*/  LDCU UR4, c[0x0][0x38c] ;  /* 0x00007180ff0477ac */ /* 0x000e280008000800 */
[----:B------:R-:W-:-:S04]  /*1820*/  IMAD.WIDE R10, R13, 0x4, R2 ;  /* 0x000000040d0a7825 */ /* 0x000fc800078e0202 */
[C---:B------:R-:W-:Y:S01]  /*1830*/  IMAD.WIDE R8, R13.reuse, 0x4, R4 ;  /* 0x000000040d087825 */ /* 0x040fe200078e0204 */
[----:B------:R-:W0:Y:S04]  /*1840*/  LDG.E R16, desc[UR14][R10.64] ;  /* 0x0000000e0a107981 */ /* 0x000e28000c1e1900 */
[----:B------:R-:W0:Y:S01]  /*1850*/  LDG.E R17, desc[UR14][R8.64] ;  /* 0x0000000e08117981 */ /* 0x000e22000c1e1900 */
[----:B------:R-:W-:-:S04]  /*1860*/  IMAD.WIDE R12, R13, 0x4, R6 ;  /* 0x000000040d0c7825 */ /* 0x000fc800078e0206 */
[----:B0-----:R-:W-:-:S05]  /*1870*/  IMAD R17, R16, UR4, R17 ;  /* 0x0000000410117c24 */ /* 0x001fca000f8e0211 */
[----:B------:R0:W-:Y:S04]  /*1880*/  STG.E desc[UR14][R12.64], R17 ;  /* 0x000000110c007986 */ /* 0x0001e8000c10190e */
[----:B------:R-:W2:Y:S04]  /*1890*/  LDG.E R16, desc[UR14][R10.64+0x200] ;  /* 0x0002000e0a107981 */ /* 0x000ea8000c1e1900 */
[----:B------:R-:W2:Y:S02]  /*18a0*/  LDG.E R19, desc[UR14][R8.64+0x200] ;  /* 0x0002000e08137981 */ /* 0x000ea4000c1e1900 */
[----:B--2---:R-:W-:-:S05]  /*18b0*/  IMAD R19, R16, UR4, R19 ;  /* 0x0000000410137c24 */ /* 0x004fca000f8e0213 */
[----:B------:R0:W-:Y:S04]  /*18c0*/  STG.E desc[UR14][R12.64+0x200], R19 ;  /* 0x000200130c007986 */ /* 0x0001e8000c10190e */
[----:B------:R-:W2:Y:S04]  /*18d0*/  LDG.E R16, desc[UR14][R10.64+0x400] ;  /* 0x0004000e0a107981 */ /* 0x000ea8000c1e1900 */
[----:B------:R-:W2:Y:S02]  /*18e0*/  LDG.E R21, desc[UR14][R8.64+0x400] ;  /* 0x0004000e08157981 */ /* 0x000ea4000c1e1900 */
[----:B--2---:R-:W-:-:S05]  /*18f0*/  IMAD R21, R16, UR4, R21 ;  /* 0x0000000410157c24 */ /* 0x004fca000f8e0215 */
[----:B------:R0:W-:Y:S04]  /*1900*/  STG.E desc[UR14][R12.64+0x400], R21 ;  /* 0x000400150c007986 */ /* 0x0001e8000c10190e */
[----:B------:R-:W2:Y:S04]  /*1910*/  LDG.E R16, desc[UR14][R10.64+0x600] ;  /* 0x0006000e0a107981 */ /* 0x000ea8000c1e1900 */
[----:B------:R-:W2:Y:S01]  /*1920*/  LDG.E R23, desc[UR14][R8.64+0x600] ;  /* 0x0006000e08177981 */ /* 0x000ea2000c1e1900 */
[----:B------:R-:W-:Y:S01]  /*1930*/  IADD3 R0, PT, PT, R0, 0x4, RZ ;  /* 0x0000000400007810 */ /* 0x000fe20007ffe0ff */
[----:B--2---:R-:W-:-:S05]  /*1940*/  IMAD R23, R16, UR4, R23 ;  /* 0x0000000410177c24 */ /* 0x004fca000f8e0217 */
[----:B------:R0:W-:Y:S02]  /*1950*/  STG.E desc[UR14][R12.64+0x600], R23 ;  /* 0x000600170c007986 */ /* 0x0001e4000c10190e */
.L_x_96:
[----:B------:R-:W-:Y:S05]  /*1960*/  @!P1 EXIT ;  /* 0x000000000000994d */ /* 0x000fea0003800000 */
[----:B------:R-:W-:Y:S02]  /*1970*/  ISETP.NE.AND P0, PT, R18, 0x1, PT ;  /* 0x000000011200780c */ /* 0x000fe40003f05270 */
[----:B------:R-:W-:-:S04]  /*1980*/  LOP3.LUT R14, R14, 0x1, RZ, 0xc0, !PT ;  /* 0x000000010e0e7812 */ /* 0x000fc800078ec0ff */
[----:B------:R-:W-:-:S07]  /*1990*/  ISETP.NE.U32.AND P1, PT, R14, 0x1, PT ;  /* 0x000000010e00780c */ /* 0x000fce0003f25070 */
[----:B------:R-:W-:Y:S06]  /*19a0*/  @!P0 BRA `(.L_x_97) ;  /* 0x0000000000388947 */ /* 0x000fec0003800000 */
[----:B01----:R-:W-:Y:S01]  /*19b0*/  IMAD R13, R0, 0x80, R15 ;  /* 0x00000080000d7824 */ /* 0x003fe200078e020f */
[----:B------:R-:W0:Y:S03]  /*19c0*/  LDCU UR4, c[0x0][0x38c] ;  /* 0x00007180ff0477ac */ /* 0x000e260008000800 */
[----:B------:R-:W-:-:S04]  /*19d0*/  IMAD.WIDE R8, R13, 0x4, R2 ;  /* 0x000000040d087825 */ /* 0x000fc800078e0202 */
[C---:B------:R-:W-:Y:S01]  /*19e0*/  IMAD.WIDE R10, R13.reuse, 0x4, R4 ;  /* 0x000000040d0a7825 */ /* 0x040fe200078e0204 */
[----:B------:R-:W0:Y:S04]  /*19f0*/  LDG.E R14, desc[UR14][R8.64] ;  /* 0x0000000e080e7981 */ /* 0x000e28000c1e1900 */
[----:B------:R-:W0:Y:S01]  /*1a00*/  LDG.E R17, desc[UR14][R10.64] ;  /* 0x0000000e0a117981 */ /* 0x000e22000c1e1900 */
[----:B------:R-:W-:-:S04]  /*1a10*/  IMAD.WIDE R12, R13, 0x4, R6 ;  /* 0x000000040d0c7825 */ /* 0x000fc800078e0206 */
[----:B0-----:R-:W-:-:S05]  /*1a20*/  IMAD R17, R14, UR4, R17 ;  /* 0x000000040e117c24 */ /* 0x001fca000f8e0211 */
[----:B------:R2:W-:Y:S04]  /*1a30*/  STG.E desc[UR14][R12.64], R17 ;  /* 0x000000110c007986 */ /* 0x0005e8000c10190e */
[----:B------:R-:W3:Y:S04]  /*1a40*/  LDG.E R14, desc[UR14][R8.64+0x200] ;  /* 0x0002000e080e7981 */ /* 0x000ee8000c1e1900 */
[----:B------:R-:W3:Y:S01]  /*1a50*/  LDG.E R19, desc[UR14][R10.64+0x200] ;  /* 0x0002000e0a137981 */ /* 0x000ee2000c1e1900 */
[----:B------:R-:W-:Y:S01]  /*1a60*/  IADD3 R0, PT, PT, R0, 0x2, RZ ;  /* 0x0000000200007810 */ /* 0x000fe20007ffe0ff */
[----:B---3--:R-:W-:-:S05]  /*1a70*/  IMAD R19, R14, UR4, R19 ;  /* 0x000000040e137c24 */ /* 0x008fca000f8e0213 */
[----:B------:R2:W-:Y:S02]  /*1a80*/  STG.E desc[UR14][R12.64+0x200], R19 ;  /* 0x000200130c007986 */ /* 0x0005e4000c10190e */
.L_x_97:
[----:B------:R-:W-:Y:S05]  /*1a90*/  @P1 EXIT ;  /* 0x000000000000194d */ /* 0x000fea0003800000 */
[----:B-1----:R-:W-:Y:S01]  /*1aa0*/  LEA R15, R0, R15, 0x7 ;  /* 0x0000000f000f7211 */ /* 0x002fe200078e38ff */
[----:B------:R-:W1:Y:S04]  /*1ab0*/  LDCU UR4, c[0x0][0x38c] ;  /* 0x00007180ff0477ac */ /* 0x000e680008000800 */
[----:B------:R-:W-:-:S04]  /*1ac0*/  IMAD.WIDE R2, R15, 0x4, R2 ;  /* 0x000000040f027825 */ /* 0x000fc800078e0202 */
[C---:B------:R-:W-:Y:S02]  /*1ad0*/  IMAD.WIDE R4, R15.reuse, 0x4, R4 ;  /* 0x000000040f047825 */ /* 0x040fe400078e0204 */
[----:B------:R-:W1:Y:S04]  /*1ae0*/  LDG.E R2, desc[UR14][R2.64] ;  /* 0x0000000e02027981 */ /* 0x000e68000c1e1900 */
[----:B------:R-:W1:Y:S01]  /*1af0*/  LDG.E R5, desc[UR14][R4.64] ;  /* 0x0000000e04057981 */ /* 0x000e62000c1e1900 */
[----:B------:R-:W-:-:S04]  /*1b00*/  IMAD.WIDE R6, R15, 0x4, R6 ;  /* 0x000000040f067825 */ /* 0x000fc800078e0206 */
[----:B-1----:R-:W-:-:S05]  /*1b10*/  IMAD R9, R2, UR4, R5 ;  /* 0x0000000402097c24 */ /* 0x002fca000f8e0205 */
[----:B------:R-:W-:Y:S01]  /*1b20*/  STG.E desc[UR14][R6.64], R9 ;  /* 0x0000000906007986 */ /* 0x000fe2000c10190e */
[----:B------:R-:W-:Y:S05]  /*1b30*/  EXIT ;  /* 0x000000000000794d */ /* 0x000fea0003800000 */
.L_x_98:
        /* <DEDUP_REMOVED lines=12> */
.L_x_254:


//--------------------- .text._ZN3cub18CUB_300001_SM_10006detail9transform16transform_kernelINS2_10policy_hubILb1EN4cuda3std3__45tupleIJN6thrust24THRUST_300001_SM_1000_NS10device_ptrIiEESC_EEEE10policy1000EiZ29CudaSparseMatrixInd2VectorIndiiPiSG_SG_EUliiE_SC_JSG_SG_EEEvT0_iT1_T2_DpNS2_10kernel_argIT3_EE --------------------------
	.section	.text._ZN3cub18CUB_300001_SM_10006detail9transform16transform_kernelINS2_10policy_hubILb1EN4cuda3std3__45tupleIJN6thrust24THRUST_300001_SM_1000_NS10device_ptrIiEESC_EEEE10policy1000EiZ29CudaSparseMatrixInd2VectorIndiiPiSG_SG_EUliiE_SC_JSG_SG_EEEvT0_iT1_T2_DpNS2_10kernel_argIT3_EE,"ax",@progbits
	.align	128
        .global         _ZN3cub18CUB_300001_SM_10006detail9transform16transform_kernelINS2_10policy_hubILb1EN4cuda3std3__45tupleIJN6thrust24THRUST_300001_SM_1000_NS10device_ptrIiEESC_EEEE10policy1000EiZ29CudaSparseMatrixInd2VectorIndiiPiSG_SG_EUliiE_SC_JSG_SG_EEEvT0_iT1_T2_DpNS2_10kernel_argIT3_EE
        .type           _ZN3cub18CUB_300001_SM_10006detail9transform16transform_kernelINS2_10policy_hubILb1EN4cuda3std3__45tupleIJN6thrust24THRUST_300001_SM_1000_NS10device_ptrIiEESC_EEEE10policy1000EiZ29CudaSparseMatrixInd2VectorIndiiPiSG_SG_EUliiE_SC_JSG_SG_EEEvT0_iT1_T2_DpNS2_10kernel_argIT3_EE,@function
        .size           _ZN3cub18CUB_300001_SM_10006detail9transform16transform_kernelINS2_10policy_hubILb1EN4cuda3std3__45tupleIJN6thrust24THRUST_300001_SM_1000_NS10device_ptrIiEESC_EEEE10policy1000EiZ29CudaSparseMatrixInd2VectorIndiiPiSG_SG_EUliiE_SC_JSG_SG_EEEvT0_iT1_T2_DpNS2_10kernel_argIT3_EE,(.L_x_255 - _ZN3cub18CUB_300001_SM_10006detail9transform16transform_kernelINS2_10policy_hubILb1EN4cuda3std3__45tupleIJN6thrust24THRUST_300001_SM_1000_NS10device_ptrIiEESC_EEEE10policy1000EiZ29CudaSparseMatrixInd2VectorIndiiPiSG_SG_EUliiE_SC_JSG_SG_EEEvT0_iT1_T2_DpNS2_10kernel_argIT3_EE)
        .other          _ZN3cub18CUB_300001_SM_10006detail9transform16transform_kernelINS2_10policy_hubILb1EN4cuda3std3__45tupleIJN6thrust24THRUST_300001_SM_1000_NS10device_ptrIiEESC_EEEE10policy1000EiZ29CudaSparseMatrixInd2VectorIndiiPiSG_SG_EUliiE_SC_JSG_SG_EEEvT0_iT1_T2_DpNS2_10kernel_argIT3_EE,@"STO_CUDA_ENTRY STV_DEFAULT"
_ZN3cub18CUB_300001_SM_10006detail9transform16transform_kernelINS2_10policy_hubILb1EN4cuda3std3__45tupleIJN6thrust24THRUST_300001_SM_1000_NS10device_ptrIiEESC_EEEE10policy1000EiZ29CudaSparseMatrixInd2VectorIndiiPiSG_SG_EUliiE_SC_JSG_SG_EEEvT0_iT1_T2_DpNS2_10kernel_argIT3_EE:
.text._ZN3cub18CUB_300001_SM_10006detail9transform16transform_kernelINS2_10policy_hubILb1EN4cuda3std3__45tupleIJN6thrust24THRUST_300001_SM_1000_NS10device_ptrIiEESC_EEEE10policy1000EiZ29CudaSparseMatrixInd2VectorIndiiPiSG_SG_EUliiE_SC_JSG_SG_EEEvT0_iT1_T2_DpNS2_10kernel_argIT3_EE:
[----:B------:R-:W-:Y:S08]  /*0000*/  LDC R1, c[0x0][0x37c] ;  /* 0x0000df00ff017b82 */ /* 0x000ff00000000800 */
[----:B------:R-:W0:Y:S01]  /*0010*/  S2UR UR18, SR_CTAID.X ;  /* 0x00000000001279c3 */ /* 0x000e220000002500 */
[----:B------:R-:W1:Y:S01]  /*0020*/  LDCU.64 UR12, c[0x0][0x380] ;  /* 0x00007000ff0c77ac */ /* 0x000e620008000a00 */
[----:B------:R-:W2:Y:S01]  /*0030*/  S2R R0, SR_TID.X ;  /* 0x0000000000007919 */ /* 0x000ea20000002100 */
[----:B------:R-:W-:Y:S01]  /*0040*/  BSSY.RECONVERGENT B0, `(.L_x_99) ;  /* 0x0000020000007945 */ /* 0x000fe20003800200 */
[----:B-1----:R-:W-:-:S04]  /*0050*/  USHF.L.U32 UR11, UR13, 0x7, URZ ;  /* 0x000000070d0b7899 */ /* 0x002fc800080006ff */
[----:B0-----:R-:W-:-:S04]  /*0060*/  UIMAD UR8, UR11, UR18, URZ ;  /* 0x000000120b0872a4 */ /* 0x001fc8000f8e02ff */
[----:B------:R-:W-:-:S04]  /*0070*/  UIADD3 UR10, UPT, UPT, -UR8, UR12, URZ ;  /* 0x0000000c080a7290 */ /* 0x000fc8000fffe1ff */
[----:B------:R-:W-:Y:S01]  /*0080*/  UISETP.LT.AND UP0, UPT, UR11, UR10, UPT ;  /* 0x0000000a0b00728c */ /* 0x000fe2000bf01270 */
[----:B--2---:R-:W-:-:S03]  /*0090*/  SHF.L.U32 R4, R0, 0x7, RZ ;  /* 0x0000000700047819 */ /* 0x004fc600000006ff */
[----:B------:R-:W-:-:S04]  /*00a0*/  USEL UR12, UR11, UR10, UP0 ;  /* 0x0000000a0b0c7287 */ /* 0x000fc80008000000 */
[----:B------:R-:W-:-:S06]  /*00b0*/  USHF.L.U32 UR4, UR12, 0x2, URZ ;  /* 0x000000020c047899 */ /* 0x000fcc00080006ff */
[----:B------:R-:W-:-:S13]  /*00c0*/  ISETP.GE.AND P0, PT, R4, UR4, PT ;  /* 0x0000000404007c0c */ /* 0x000fda000bf06270 */
[----:B------:R-:W-:Y:S05]  /*00d0*/  @P0 BRA `(.L_x_100) ;  /* 0x0000000000580947 */ /* 0x000fea0003800000 */
[----:B------:R-:W0:Y:S01]  /*00e0*/  LDC.64 R2, c[0x0][0x398] ;  /* 0x0000e600ff027b82 */ /* 0x000e220000000a00 */
[----:B------:R-:W-:Y:S01]  /*00f0*/  MOV R7, UR8 ;  /* 0x0000000800077c02 */ /* 0x000fe20008000f00 */
[----:B------:R-:W-:Y:S01]  /*0100*/  BSSY.RECONVERGENT B1, `(.L_x_101) ;  /* 0x000000a000017945 */ /* 0x000fe20003800200 */
[----:B------:R-:W-:Y:S02]  /*0110*/  IMAD.MOV.U32 R5, RZ, RZ, R4 ;  /* 0x000000ffff057224 */ /* 0x000fe400078e0004 */
[----:B0-----:R-:W-:-:S04]  /*0120*/  IMAD.WIDE.U32 R2, R0, 0x80, R2 ;  /* 0x0000008000027825 */ /* 0x001fc800078e0002 */
[----:B------:R-:W-:-:S07]  /*0130*/  IMAD.WIDE R2, R7, 0x4, R2 ;  /* 0x0000000407027825 */ /* 0x000fce00078e0202 */
.L_x_102:
[----:B------:R-:W-:Y:S01]  /*0140*/  IADD3 R5, PT, PT, R5, 0x4000, RZ ;  /* 0x0000400005057810 */ /* 0x000fe20007ffe0ff */
[----:B------:R0:W-:Y:S03]  /*0150*/  CCTL.E.PF2 [R2] ;  /* 0x000000000200798f */ /* 0x0001e60000800100 */
[----:B------:R-:W-:Y:S02]  /*0160*/  ISETP.GE.AND P0, PT, R5, UR4, PT ;  /* 0x0000000405007c0c */ /* 0x000fe4000bf06270 */
[----:B0-----:R-:W-:-:S04]  /*0170*/  IADD3 R2, P1, PT, R2, 0x4000, RZ ;  /* 0x0000400002027810 */ /* 0x001fc80007f3e0ff */
[----:B------:R-:W-:-:S07]  /*0180*/  IADD3.X R3, PT, PT, RZ, R3, RZ, P1, !PT ;  /* 0x00000003ff037210 */ /* 0x000fce0000ffe4ff */
[----:B------:R-:W-:Y:S05]  /*0190*/  @!P0 BRA `(.L_x_102) ;  /* 0xfffffffc00e88947 */ /* 0x000fea000383ffff */
[----:B------:R-:W-:Y:S05]  /*01a0*/  BSYNC.RECONVERGENT B1 ;  /* 0x0000000000017941 */ /* 0x000fea0003800200 */
.L_x_101:
[----:B------:R-:W0:Y:S02]  /*01b0*/  LDC.64 R2, c[0x0][0x3a8] ;  /* 0x0000ea00ff027b82 */ /* 0x000e240000000a00 */
[----:B0-----:R-:W-:-:S04]  /*01c0*/  IMAD.WIDE.U32 R2, R0, 0x80, R2 ;  /* 0x0000008000027825 */ /* 0x001fc800078e0002 */
[----:B------:R-:W-:-:S07]  /*01d0*/  IMAD.WIDE R2, R7, 0x4, R2 ;  /* 0x0000000407027825 */ /* 0x000fce00078e0202 */
.L_x_103:
[----:B------:R-:W-:Y:S01]  /*01e0*/  VIADD R4, R4, 0x4000 ;  /* 0x0000400004047836 */ /* 0x000fe20000000000 */
[----:B------:R0:W-:Y:S04]  /*01f0*/  CCTL.E.PF2 [R2] ;  /* 0x000000000200798f */ /* 0x0001e80000800100 */
[----:B------:R-:W-:Y:S02]  /*0200*/  ISETP.GE.AND P0, PT, R4, UR4, PT ;  /* 0x0000000404007c0c */ /* 0x000fe4000bf06270 */
[----:B0-----:R-:W-:-:S04]  /*0210*/  IADD3 R2, P1, PT, R2, 0x4000, RZ ;  /* 0x0000400002027810 */ /* 0x001fc80007f3e0ff */
[----:B------:R-:W-:-:S07]  /*0220*/  IADD3.X R3, PT, PT, RZ, R3, RZ, P1, !PT ;  /* 0x00000003ff037210 */ /* 0x000fce0000ffe4ff */
[----:B------:R-:W-:Y:S05]  /*0230*/  @!P0 BRA `(.L_x_103) ;  /* 0xfffffffc00e88947 */ /* 0x000fea000383ffff */
.L_x_100:
[----:B------:R-:W-:Y:S05]  /*0240*/  BSYNC.RECONVERGENT B0 ;  /* 0x0000000000007941 */ /* 0x000fea0003800200 */
.L_x_99:
[----:B------:R-:W0:Y:S01]  /*0250*/  LDCU.128 UR4, c[0x0][0x390] ;  /* 0x00007200ff0477ac */ /* 0x000e220008000c00 */
[----:B------:R-:W-:Y:S01]  /*0260*/  UIMAD.WIDE UR8, UR8, 0x4, URZ ;  /* 0x00000004080878a5 */ /* 0x000fe2000f8e02ff */
[----:B------:R-:W1:Y:S01]  /*0270*/  LDCU.64 UR20, c[0x0][0x358] ;  /* 0x00006b00ff1477ac */ /* 0x000e620008000a00 */
[----:B------:R-:W2:Y:S02]  /*0280*/  LDCU.64 UR14, c[0x0][0x3a8] ;  /* 0x00007500ff0e77ac */ /* 0x000ea40008000a00 */
[----:B0-----:R-:W-:-:S04]  /*0290*/  UIADD3 UR16, UP0, UPT, UR8, UR4, URZ ;  /* 0x0000000408107290 */ /* 0x001fc8000ff1e0ff */
[----:B------:R-:W-:Y:S02]  /*02a0*/  UIADD3.X UR17, UPT, UPT, UR9, UR5, URZ, UP0, !UPT ;  /* 0x0000000509117290 */ /* 0x000fe400087fe4ff */
[----:B------:R-:W-:-:S09]  /*02b0*/  UISETP.GT.AND UP0, UPT, UR11, UR10, UPT ;  /* 0x0000000a0b00728c */ /* 0x000fd2000bf04270 */
[----:B-12---:R-:W-:Y:S05]  /*02c0*/  BRA.U UP0, `(.L_x_104) ;  /* 0x0000000900687547 */ /* 0x006fea000b800000 */
[----:B------:R-:W-:-:S06]  /*02d0*/  UISETP.GE.AND UP0, UPT, UR13, 0x1, UPT ;  /* 0x000000010d00788c */ /* 0x000fcc000bf06270 */
[----:B------:R-:W-:-:S13]  /*02e0*/  PLOP3.LUT P0, PT, PT, PT, UP0, 0x80, 0x8 ;  /* 0x000000000008781c */ /* 0x000fda0003f0f008 */
[----:B------:R-:W-:Y:S05]  /*02f0*/  @!P0 EXIT ;  /* 0x000000000000894d */ /* 0x000fea0003800000 */
[----:B------:R-:W-:Y:S01]  /*0300*/  UISETP.GE.U32.AND UP0, UPT, UR13, 0x8, UPT ;  /* 0x000000080d00788c */ /* 0x000fe2000bf06070 */
[----:B------:R-:W-:-:S08]  /*0310*/  HFMA2 R10, -RZ, RZ, 0, 0 ;  /* 0x00000000ff0a7431 */ /* 0x000fd000000001ff */
[----:B------:R-:W-:Y:S05]  /*0320*/  BRA.U !UP0, `(.L_x_105) ;  /* 0x00000005082c7547 */ /* 0x000fea000b800000 */
[----:B------:R-:W0:Y:S01]  /*0330*/  LDC.64 R2, c[0x0][0x390] ;  /* 0x0000e400ff027b82 */ /* 0x000e220000000a00 */
[----:B------:R-:W-:Y:S01]  /*0340*/  UMOV UR10, UR8 ;  /* 0x00000008000a7c82 */ /* 0x000fe20008000000 */
[----:B------:R-:W-:Y:S01]  /*0350*/  UMOV UR11, UR9 ;  /* 0x00000009000b7c82 */ /* 0x000fe20008000000 */
[----:B------:R-:W-:Y:S02]  /*0360*/  UIADD3 UR9, UP2, UPT, UR10, 0x600, URZ ;  /* 0x000006000a097890 */ /* 0x000fe4000ff5e0ff */
[----:B------:R-:W-:Y:S02]  /*0370*/  ULOP3.LUT UR8, UR13, 0x7ffffff8, URZ, 0xc0, !UPT ;  /* 0x7ffffff80d087892 */ /* 0x000fe4000f8ec0ff */
[----:B------:R-:W-:Y:S01]  /*0380*/  UIADD3 UR12, UP0, UPT, UR9, UR4, URZ ;  /* 0x00000004090c7290 */ /* 0x000fe2000ff1e0ff */
[----:B------:R-:W1:Y:S01]  /*0390*/  LDC.64 R4, c[0x0][0x398] ;  /* 0x0000e600ff047b82 */ /* 0x000e620000000a00 */
[----:B------:R-:W-:Y:S02]  /*03a0*/  UIADD3.X UR4, UPT, UPT, URZ, UR11, URZ, UP2, !UPT ;  /* 0x0000000bff047290 */ /* 0x000fe400097fe4ff */
[----:B------:R-:W-:-:S02]  /*03b0*/  UIADD3 UR6, UP1, UPT, UR9, UR6, URZ ;  /* 0x0000000609067290 */ /* 0x000fc4000ff3e0ff */
[----:B------:R-:W-:Y:S01]  /*03c0*/  UIADD3 UR14, UP2, UPT, UR9, UR14, URZ ;  /* 0x0000000e090e7290 */ /* 0x000fe2000ff5e0ff */
[----:B------:R-:W2:Y:S02]  /*03d0*/  LDCU UR19, c[0x0][0x388] ;  /* 0x00007100ff1377ac */ /* 0x000ea40008000800 */
[----:B------:R-:W3:Y:S01]  /*03e0*/  LDC.64 R6, c[0x0][0x3a8] ;  /* 0x0000ea00ff067b82 */ /* 0x000ee20000000a00 */
[----:B------:R-:W-:Y:S02]  /*03f0*/  UIADD3.X UR7, UPT, UPT, UR4, UR7, URZ, UP1, !UPT ;  /* 0x0000000704077290 */ /* 0x000fe40008ffe4ff */
[----:B------:R-:W-:Y:S02]  /*0400*/  UIADD3.X UR5, UPT, UPT, UR4, UR5, URZ, UP0, !UPT ;  /* 0x0000000504057290 */ /* 0x000fe400087fe4ff */
[----:B------:R-:W-:Y:S01]  /*0410*/  UIADD3.X UR15, UPT, UPT, UR4, UR15, URZ, UP2, !UPT ;  /* 0x0000000f040f7290 */ /* 0x000fe200097fe4ff */
[----:B0-----:R-:W-:Y:S01]  /*0420*/  IMAD.WIDE.U32 R2, R0, 0x4, R2 ;  /* 0x0000000400027825 */ /* 0x001fe200078e0002 */
[----:B------:R-:W-:-:S03]  /*0430*/  UIADD3 UR8, UPT, UPT, -UR8, URZ, URZ ;  /* 0x000000ff08087290 */ /* 0x000fc6000fffe1ff */
[----:B-1----:R-:W-:-:S04]  /*0440*/  IMAD.WIDE.U32 R4, R0, 0x4, R4 ;  /* 0x0000000400047825 */ /* 0x002fc800078e0004 */
[----:B---3--:R-:W-:-:S04]  /*0450*/  IMAD.WIDE.U32 R6, R0, 0x4, R6 ;  /* 0x0000000400067825 */ /* 0x008fc800078e0006 */
[----:B--2---:R-:W-:-:S07]  /*0460*/  VIADD R0, R0, 0x80 ;  /* 0x0000008000007836 */ /* 0x004fce0000000000 */
.L_x_106:
        /* <DEDUP_REMOVED lines=10> */
[----:B------:R-:W-:-:S02]  /*0510*/  MOV R11, UR15 ;  /* 0x0000000f000b7c02 */ /* 0x000fc40008000f00 */
[----:B------:R-:W-:Y:S01]  /*0520*/  IADD3.X R17, PT, PT, R3, UR11, RZ, P0, !PT ;  /* 0x0000000b03117c10 */ /* 0x000fe200087fe4ff */
[----:B------:R-:W-:-:S04]  /*0530*/  IMAD.WIDE R8, R0, 0x4, R8 ;  /* 0x0000000400087825 */ /* 0x000fc800078e0208 */
        /* <DEDUP_REMOVED lines=32> */
[----:B------:R-:W-:Y:S02]  /*0740*/  UIADD3 UR10, UP0, UPT, UR10, 0x1000, URZ ;  /* 0x000010000a0a7890 */ /* 0x000fe4000ff1e0ff */
[----:B------:R-:W-:-:S02]  /*0750*/  UIADD3 UR8, UPT, UPT, UR8, 0x8, URZ ;  /* 0x0000000808087890 */ /* 0x000fc4000fffe0ff */
[----:B------:R-:W-:Y:S02]  /*0760*/  UIADD3.X UR11, UPT, UPT, URZ, UR11, URZ, UP0, !UPT ;  /* 0x0000000bff0b7290 */ /* 0x000fe400087fe4ff */
[----:B------:R-:W-:Y:S01]  /*0770*/  UISETP.NE.AND UP0, UPT, UR8, URZ, UPT ;  /* 0x000000ff0800728c */ /* 0x000fe2000bf05270 */
[----:B------:R-:W-:Y:S01]  /*0780*/  IADD3 R0, PT, PT, R0, 0x400, RZ ;  /* 0x0000040000007810 */ /* 0x000fe20007ffe0ff */
[----:B--2---:R-:W-:-:S05]  /*0790*/  IMAD R17, R14, UR19, R17 ;  /* 0x000000130e117c24 */ /* 0x004fca000f8e0211 */
[----:B------:R3:W-:Y:S02]  /*07a0*/  STG.E desc[UR20][R12.64+0x600], R17 ;  /* 0x000600110c007986 */ /* 0x0007e4000c101914 */
[----:B------:R-:W-:Y:S05]  /*07b0*/  BRA.U UP0, `(.L_x_106) ;  /* 0xfffffffd002c7547 */ /* 0x000fea000b83ffff */
[----:B------:R-:W0:Y:S02]  /*07c0*/  LDC R10, c[0x0][0x384] ;  /* 0x0000e100ff0a7b82 */ /* 0x000e240000000800 */
[----:B0-----:R-:W-:-:S07]  /*07d0*/  LOP3.LUT R10, R10, 0x7ffffff8, RZ, 0xc0, !PT ;  /* 0x7ffffff80a0a7812 */ /* 0x001fce00078ec0ff */
.L_x_105:
[----:B------:R-:W0:Y:S02]  /*07e0*/  LDC R0, c[0x0][0x384] ;  /* 0x0000e100ff007b82 */ /* 0x000e240000000800 */
[----:B0-----:R-:W-:-:S04]  /*07f0*/  LOP3.LUT R3, R0, 0x7, RZ, 0xc0, !PT ;  /* 0x0000000700037812 */ /* 0x001fc800078ec0ff */
[----:B------:R-:W-:-:S13]  /*0800*/  ISETP.NE.AND P0, PT, R3, RZ, PT ;  /* 0x000000ff0300720c */ /* 0x000fda0003f05270 */
[----:B------:R-:W-:Y:S05]  /*0810*/  @!P0 EXIT ;  /* 0x000000000000894d */ /* 0x000fea0003800000 */
[----:B------:R-:W0:Y:S01]  /*0820*/  LDCU.64 UR4, c[0x0][0x398] ;  /* 0x00007300ff0477ac */ /* 0x000e220008000a00 */
[C---:B------:R-:W-:Y:S01]  /*0830*/  SHF.L.U32 R2, R0.reuse, 0x7, RZ ;  /* 0x0000000700027819 */ /* 0x040fe200000006ff */
[----:B------:R-:W1:Y:S01]  /*0840*/  S2R R11, SR_TID.X ;  /* 0x00000000000b7919 */ /* 0x000e620000002100 */
[----:B------:R-:W-:Y:S01]  /*0850*/  ISETP.GE.U32.AND P0, PT, R3, 0x4, PT ;  /* 0x000000040300780c */ /* 0x000fe20003f06070 */
[----:B------:R-:W2:Y:S01]  /*0860*/  LDCU.64 UR6, c[0x0][0x3a8] ;  /* 0x00007500ff0677ac */ /* 0x000ea20008000a00 */
[----:B------:R-:W-:Y:S01]  /*0870*/  LOP3.LUT R16, R0, 0x3, RZ, 0xc0, !PT ;  /* 0x0000000300107812 */ /* 0x000fe200078ec0ff */
[----:B------:R-:W-:-:S03]  /*0880*/  IMAD R2, R2, UR18, RZ ;  /* 0x0000001202027c24 */ /* 0x000fc6000f8e02ff */
[----:B------:R-:W-:Y:S01]  /*0890*/  ISETP.NE.AND P1, PT, R16, RZ, PT ;  /* 0x000000ff1000720c */ /* 0x000fe20003f25270 */
[----:B------:R-:W-:-:S03]  /*08a0*/  IMAD.WIDE R4, R2, 0x4, RZ ;  /* 0x0000000402047825 */ /* 0x000fc600078e02ff */
[C---:B0-----:R-:W-:Y:S02]  /*08b0*/  IADD3 R2, P2, PT, R4.reuse, UR4, RZ ;  /* 0x0000000404027c10 */ /* 0x041fe4000ff5e0ff */
[----:B--2---:R-:W-:Y:S02]  /*08c0*/  IADD3 R4, P3, PT, R4, UR6, RZ ;  /* 0x0000000604047c10 */ /* 0x004fe4000ff7e0ff */
[C---:B------:R-:W-:Y:S02]  /*08d0*/  IADD3.X R3, PT, PT, R5.reuse, UR5, RZ, P2, !PT ;  /* 0x0000000505037c10 */ /* 0x040fe400097fe4ff */
[----:B------:R-:W-:Y:S01]  /*08e0*/  IADD3.X R5, PT, PT, R5, UR7, RZ, P3, !PT ;  /* 0x0000000705057c10 */ /* 0x000fe20009ffe4ff */
[----:B------:R-:W-:Y:S08]  /*08f0*/  @!P0 BRA `(.L_x_107) ;  /* 0x00000000005c8947 */ /* 0x000ff00003800000 */
[----:B-1-3--:R-:W-:Y:S01]  /*0900*/  IMAD R13, R10, 0x80, R11 ;  /* 0x000000800a0d7824 */ /* 0x00afe200078e020b */
[----:B------:R-:W0:Y:S03]  /*0910*/  LDCU UR4, c[0x0][0x388] ;  /* 0x00007100ff0477ac */ /* 0x000e260008000800 */
[----:B------:R-:W-:-:S04]  /*0920*/  IMAD.WIDE R8, R13, 0x4, R2 ;  /* 0x000000040d087825 */ /* 0x000fc800078e0202 */
[----:B------:R-:W-:Y:S01]  /*0930*/  IMAD.WIDE R6, R13, 0x4, R4 ;  /* 0x000000040d067825 */ /* 0x000fe200078e0204 */
[----:B------:R-:W0:Y:S04]  /*0940*/  LDG.E R14, desc[UR20][R8.64] ;  /* 0x00000014080e7981 */ /* 0x000e28000c1e1900 */
[----:B------:R-:W0:Y:S01]  /*0950*/  LDG.E R15, desc[UR20][R6.64] ;  /* 0x00000014060f7981 */ /* 0x000e22000c1e1900 */
[----:B------:R-:W-:-:S05]  /*0960*/  MOV R12, 0x4 ;  /* 0x00000004000c7802 */ /* 0x000fca0000000f00 */
[----:B------:R-:W-:-:S04]  /*0970*/  IMAD.WIDE R12, R13, R12, UR16 ;  /* 0x000000100d0c7e25 */ /* 0x000fc8000f8e020c */
        /* <DEDUP_REMOVED lines=15> */
.L_x_107:
[----:B------:R-:W-:Y:S05]  /*0a70*/  @!P1 EXIT ;  /* 0x000000000000994d */ /* 0x000fea0003800000 */
[----:B------:R-:W-:Y:S02]  /*0a80*/  ISETP.NE.AND P0, PT, R16, 0x1, PT ;  /* 0x000000011000780c */ /* 0x000fe40003f05270 */
[----:B------:R-:W-:-:S04]  /*0a90*/  LOP3.LUT R0, R0, 0x1, RZ, 0xc0, !PT ;  /* 0x0000000100007812 */ /* 0x000fc800078ec0ff */
[----:B------:R-:W-:-:S07]  /*0aa0*/  ISETP.NE.U32.AND P1, PT, R0, 0x1, PT ;  /* 0x000000010000780c */ /* 0x000fce0003f25070 */
[----:B------:R-:W-:Y:S06]  /*0ab0*/  @!P0 BRA `(.L_x_108) ;  /* 0x00000000003c8947 */ /* 0x000fec0003800000 */
[----:B01-3--:R-:W-:Y:S01]  /*0ac0*/  IMAD R13, R10, 0x80, R11 ;  /* 0x000000800a0d7824 */ /* 0x00bfe200078e020b */
[----:B------:R-:W0:Y:S03]  /*0ad0*/  LDCU UR4, c[0x0][0x388] ;  /* 0x00007100ff0477ac */ /* 0x000e260008000800 */
[----:B------:R-:W-:-:S04]  /*0ae0*/  IMAD.WIDE R6, R13, 0x4, R2 ;  /* 0x000000040d067825 */ /* 0x000fc800078e0202 */
[----:B------:R-:W-:Y:S01]  /*0af0*/  IMAD.WIDE R8, R13, 0x4, R4 ;  /* 0x000000040d087825 */ /* 0x000fe200078e0204 */
[----:B------:R-:W0:Y:S04]  /*0b00*/  LDG.E R0, desc[UR20][R6.64] ;  /* 0x0000001406007981 */ /* 0x000e28000c1e1900 */
[----:B------:R-:W0:Y:S01]  /*0b10*/  LDG.E R15, desc[UR20][R8.64] ;  /* 0x00000014080f7981 */ /* 0x000e22000c1e1900 */
[----:B------:R-:W-:-:S05]  /*0b20*/  HFMA2 R12, -RZ, RZ, 0, 2.384185791015625e-07 ;  /* 0x00000004ff0c7431 */ /* 0x000fca00000001ff */
[----:B------:R-:W-:-:S04]  /*0b30*/  IMAD.WIDE R12, R13, R12, UR16 ;  /* 0x000000100d0c7e25 */ /* 0x000fc8000f8e020c */
[----:B0-----:R-:W-:-:S05]  /*0b40*/  IMAD R15, R0, UR4, R15 ;  /* 0x00000004000f7c24 */ /* 0x001fca000f8e020f */
[----:B------:R2:W-:Y:S04]  /*0b50*/  STG.E desc[UR20][R12.64], R15 ;  /* 0x0000000f0c007986 */ /* 0x0005e8000c101914 */
[----:B------:R-:W3:Y:S04]  /*0b60*/  LDG.E R0, desc[UR20][R6.64+0x200] ;  /* 0x0002001406007981 */ /* 0x000ee8000c1e1900 */
[----:B------:R-:W3:Y:S01]  /*0b70*/  LDG.E R17, desc[UR20][R8.64+0x200] ;  /* 0x0002001408117981 */ /* 0x000ee2000c1e1900 */
[----:B------:R-:W-:Y:S01]  /*0b80*/  IADD3 R10, PT, PT, R10, 0x2, RZ ;  /* 0x000000020a0a7810 */ /* 0x000fe20007ffe0ff */
[----:B---3--:R-:W-:-:S05]  /*0b90*/  IMAD R17, R0, UR4, R17 ;  /* 0x0000000400117c24 */ /* 0x008fca000f8e0211 */
[----:B------:R2:W-:Y:S02]  /*0ba0*/  STG.E desc[UR20][R12.64+0x200], R17 ;  /* 0x000200110c007986 */ /* 0x0005e4000c101914 */
.L_x_108:
[----:B------:R-:W-:Y:S05]  /*0bb0*/  @P1 EXIT ;  /* 0x000000000000194d */ /* 0x000fea0003800000 */
[----:B-1----:R-:W-:Y:S01]  /*0bc0*/  IMAD R7, R10, 0x80, R11 ;  /* 0x000000800a077824 */ /* 0x002fe200078e020b */
[----:B------:R-:W1:Y:S03]  /*0bd0*/  LDCU UR4, c[0x0][0x388] ;  /* 0x00007100ff0477ac */ /* 0x000e660008000800 */
[----:B------:R-:W-:-:S04]  /*0be0*/  IMAD.WIDE R2, R7, 0x4, R2 ;  /* 0x0000000407027825 */ /* 0x000fc800078e0202 */
[----:B------:R-:W-:Y:S02]  /*0bf0*/  IMAD.WIDE R4, R7, 0x4, R4 ;  /* 0x0000000407047825 */ /* 0x000fe400078e0204 */
[----:B------:R-:W1:Y:S04]  /*0c00*/  LDG.E R2, desc[UR20][R2.64] ;  /* 0x0000001402027981 */ /* 0x000e68000c1e1900 */
[----:B------:R-:W1:Y:S01]  /*0c10*/  LDG.E R5, desc[UR20][R4.64] ;  /* 0x0000001404057981 */ /* 0x000e62000c1e1900 */
[----:B------:R-:W-:-:S05]  /*0c20*/  MOV R6, 0x4 ;  /* 0x0000000400067802 */ /* 0x000fca0000000f00 */
[----:B------:R-:W-:-:S04]  /*0c30*/  IMAD.WIDE R6, R7, R6, UR16 ;  /* 0x0000001007067e25 */ /* 0x000fc8000f8e0206 */
[----:B-1----:R-:W-:-:S05]  /*0c40*/  IMAD R9, R2, UR4, R5 ;  /* 0x0000000402097c24 */ /* 0x002fca000f8e0205 */
[----:B------:R-:W-:Y:S01]  /*0c50*/  STG.E desc[UR20][R6.64], R9 ;  /* 0x0000000906007986 */ /* 0x000fe2000c101914 */
[----:B------:R-:W-:Y:S05]  /*0c60*/  EXIT ;  /* 0x000000000000794d */ /* 0x000fea0003800000 */
.L_x_104:
[----:B------:R-:W0:Y:S02]  /*0c70*/  LDC R6, c[0x0][0x384] ;  /* 0x0000e100ff067b82 */ /* 0x000e240000000800 */
[----:B0-----:R-:W-:-:S13]  /*0c80*/  ISETP.GE.AND P0, PT, R6, 0x1, PT ;  /* 0x000000010600780c */ /* 0x001fda0003f06270 */
[----:B------:R-:W-:Y:S05]  /*0c90*/  @!P0 EXIT ;  /* 0x000000000000894d */ /* 0x000fea0003800000 */
[----:B------:R-:W0:Y:S01]  /*0ca0*/  LDCU.64 UR4, c[0x0][0x398] ;  /* 0x00007300ff0477ac */ /* 0x000e220008000a00 */
[C---:B------:R-:W-:Y:S01]  /*0cb0*/  SHF.L.U32 R2, R6.reuse, 0x7, RZ ;  /* 0x0000000706027819 */ /* 0x040fe200000006ff */
[----:B------:R-:W1:Y:S01]  /*0cc0*/  S2R R0, SR_TID.X ;  /* 0x0000000000007919 */ /* 0x000e620000002100 */
[----:B------:R-:W-:Y:S01]  /*0cd0*/  HFMA2 R7, -RZ, RZ, 0, 0 ;  /* 0x00000000ff077431 */ /* 0x000fe200000001ff */
[----:B------:R-:W2:Y:S01]  /*0ce0*/  LDCU.64 UR6, c[0x0][0x3a8] ;  /* 0x00007500ff0677ac */ /* 0x000ea20008000a00 */
[----:B------:R-:W-:Y:S01]  /*0cf0*/  LOP3.LUT R20, R6, 0x7, RZ, 0xc0, !PT ;  /* 0x0000000706147812 */ /* 0x000fe200078ec0ff */
[----:B------:R-:W-:-:S04]  /*0d00*/  IMAD R2, R2, UR18, RZ ;  /* 0x0000001202027c24 */ /* 0x000fc8000f8e02ff */
[----:B------:R-:W-:-:S03]  /*0d10*/  IMAD.WIDE R4, R2, 0x4, RZ ;  /* 0x0000000402047825 */ /* 0x000fc600078e02ff */
[----:B0-----:R-:W-:-:S04]  /*0d20*/  IADD3 R2, P0, PT, R4, UR4, RZ ;  /* 0x0000000404027c10 */ /* 0x001fc8000ff1e0ff */
[----:B------:R-:W-:Y:S02]  /*0d30*/  IADD3.X R3, PT, PT, R5, UR5, RZ, P0, !PT ;  /* 0x0000000505037c10 */ /* 0x000fe400087fe4ff */
[----:B------:R-:W-:Y:S02]  /*0d40*/  ISETP.GE.U32.AND P0, PT, R6, 0x8, PT ;  /* 0x000000080600780c */ /* 0x000fe40003f06070 */
[----:B--2---:R-:W-:-:S04]  /*0d50*/  IADD3 R4, P1, PT, R4, UR6, RZ ;  /* 0x0000000604047c10 */ /* 0x004fc8000ff3e0ff */
[----:B------:R-:W-:-:S07]  /*0d60*/  IADD3.X R5, PT, PT, R5, UR7, RZ, P1, !PT ;  /* 0x0000000705057c10 */ /* 0x000fce0008ffe4ff */
[----:B-1----:R-:W-:Y:S05]  /*0d70*/  @!P0 BRA `(.L_x_109) ;  /* 0x0000000400208947 */ /* 0x002fea0003800000 */
[----:B------:R-:W-:Y:S01]  /*0d80*/  LOP3.LUT R7, R6, 0x7ffffff8, RZ, 0xc0, !PT ;  /* 0x7ffffff806077812 */ /* 0x000fe200078ec0ff */
[----:B------:R-:W-:Y:S01]  /*0d90*/  IMAD.MOV.U32 R6, RZ, RZ, RZ ;  /* 0x000000ffff067224 */ /* 0x000fe200078e00ff */
[----:B------:R-:W0:Y:S06]  /*0da0*/  LDCU UR4, c[0x0][0x388] ;  /* 0x00007100ff0477ac */ /* 0x000e2c0008000800 */
.L_x_112:
[----:B-1----:R-:W-:-:S04]  /*0db0*/  LEA R13, R6, R0, 0x7 ;  /* 0x00000000060d7211 */ /* 0x002fc800078e38ff */
[----:B------:R-:W-:-:S13]  /*0dc0*/  ISETP.GE.AND P0, PT, R13, UR12, PT ;  /* 0x0000000c0d007c0c */ /* 0x000fda000bf06270 */
[C---:B------:R-:W-:Y:S01]  /*0dd0*/  @!P0 IMAD.WIDE.U32 R14, R13.reuse, 0x4, R2 ;  /* 0x000000040d0e8825 */ /* 0x040fe200078e0002 */
[----:B------:R-:W1:Y:S03]  /*0de0*/  @!P0 LDC R21, c[0x0][0x388] ;  /* 0x0000e200ff158b82 */ /* 0x000e660000000800 */
[C---:B------:R-:W-:Y:S02]  /*0df0*/  @!P0 IMAD.WIDE.U32 R18, R13.reuse, 0x4, R4 ;  /* 0x000000040d128825 */ /* 0x040fe400078e0004 */
[----:B------:R-:W1:Y:S04]  /*0e00*/  @!P0 LDG.E R14, desc[UR20][R14.64] ;  /* 0x000000140e0e8981 */ /* 0x000e68000c1e1900 */
[----:B------:R2:W1:Y:S01]  /*0e10*/  @!P0 LDG.E R19, desc[UR20][R18.64] ;  /* 0x0000001412138981 */ /* 0x000462000c1e1900 */
[----:B------:R-:W-:-:S02]  /*0e20*/  IADD3 R23, PT, PT, R13, 0x80, RZ ;  /* 0x000000800d177810 */ /* 0x000fc40007ffe0ff */
[----:B------:R-:W-:Y:S02]  /*0e30*/  MOV R16, 0x4 ;  /* 0x0000000400107802 */ /* 0x000fe40000000f00 */
[C---:B------:R-:W-:Y:S01]  /*0e40*/  ISETP.GE.AND P1, PT, R23.reuse, UR12, PT ;  /* 0x0000000c17007c0c */ /* 0x040fe2000bf26270 */
[----:B------:R-:W-:-:S04]  /*0e50*/  IMAD.WIDE R8, R23, 0x4, R2 ;  /* 0x0000000417087825 */ /* 0x000fc800078e0202 */
[----:B------:R-:W-:-:S04]  /*0e60*/  @!P0 IMAD.WIDE.U32 R16, R13, R16, UR16 ;  /* 0x000000100d108e25 */ /* 0x000fc8000f8e0010 */
[----:B------:R-:W-:-:S04]  /*0e70*/  IMAD.WIDE R10, R23, 0x4, R4 ;  /* 0x00000004170a7825 */ /* 0x000fc800078e0204 */
[----:B--2---:R-:W2:Y:S01]  /*0e80*/  @!P1 LDC R18, c[0x0][0x388] ;  /* 0x0000e200ff129b82 */ /* 0x004ea20000000800 */
[----:B-1----:R-:W-:-:S05]  /*0e90*/  @!P0 IMAD R21, R14, R21, R19 ;  /* 0x000000150e158224 */ /* 0x002fca00078e0213 */
[----:B------:R1:W-:Y:S04]  /*0ea0*/  @!P0 STG.E desc[UR20][R16.64], R21 ;  /* 0x0000001510008986 */ /* 0x0003e8000c101914 */
[----:B------:R-:W2:Y:S04]  /*0eb0*/  @!P1 LDG.E R12, desc[UR20][R8.64] ;  /* 0x00000014080c9981 */ /* 0x000ea8000c1e1900 */
[----:B------:R-:W2:Y:S01]  /*0ec0*/  @!P1 LDG.E R19, desc[UR20][R10.64] ;  /* 0x000000140a139981 */ /* 0x000ea2000c1e1900 */
[----:B------:R-:W-:-:S05]  /*0ed0*/  VIADD R14, R13, 0x100 ;  /* 0x000001000d0e7836 */ /* 0x000fca0000000000 */
[----:B------:R-:W-:Y:S01]  /*0ee0*/  ISETP.GE.AND P0, PT, R14, UR12, PT ;  /* 0x0000000c0e007c0c */ /* 0x000fe2000bf06270 */
[----:B------:R-:W-:-:S05]  /*0ef0*/  HFMA2 R14, -RZ, RZ, 0, 2.384185791015625e-07 ;  /* 0x00000004ff0e7431 */ /* 0x000fca00000001ff */
[----:B------:R-:W-:-:S04]  /*0f00*/  IMAD.WIDE R14, R23, R14, UR16 ;  /* 0x00000010170e7e25 */ /* 0x000fc8000f8e020e */
[----:B--2---:R-:W-:-:S03]  /*0f10*/  @!P1 IMAD R19, R12, R18, R19 ;  /* 0x000000120c139224 */ /* 0x004fc600078e0213 */
[----:B------:R-:W2:Y:S02]  /*0f20*/  @!P0 LDC R18, c[0x0][0x388] ;  /* 0x0000e200ff128b82 */ /* 0x000ea40000000800 */
[----:B------:R3:W-:Y:S04]  /*0f30*/  @!P1 STG.E desc[UR20][R14.64], R19 ;  /* 0x000000130e009986 */ /* 0x0007e8000c101914 */
[----:B------:R-:W2:Y:S04]  /*0f40*/  @!P0 LDG.E R12, desc[UR20][R8.64+0x200] ;  /* 0x00020014080c8981 */ /* 0x000ea8000c1e1900 */
[----:B-1----:R-:W2:Y:S01]  /*0f50*/  @!P0 LDG.E R17, desc[UR20][R10.64+0x200] ;  /* 0x000200140a118981 */ /* 0x002ea2000c1e1900 */
[----:B------:R-:W-:-:S04]  /*0f60*/  IADD3 R16, PT, PT, R13, 0x180, RZ ;  /* 0x000001800d107810 */ /* 0x000fc80007ffe0ff */
[----:B------:R-:W-:Y:S01]  /*0f70*/  ISETP.GE.AND P1, PT, R16, UR12, PT ;  /* 0x0000000c10007c0c */ /* 0x000fe2000bf26270 */
[----:B--2---:R-:W-:-:S12]  /*0f80*/  @!P0 IMAD R17, R12, R18, R17 ;  /* 0x000000120c118224 */ /* 0x004fd800078e0211 */
[----:B------:R-:W1:Y:S01]  /*0f90*/  @!P1 LDC R18, c[0x0][0x388] ;  /* 0x0000e200ff129b82 */ /* 0x000e620000000800 */
[----:B------:R2:W-:Y:S04]  /*0fa0*/  @!P0 STG.E desc[UR20][R14.64+0x200], R17 ;  /* 0x000200110e008986 */ /* 0x0005e8000c101914 */
[----:B------:R-:W1:Y:S04]  /*0fb0*/  @!P1 LDG.E R12, desc[UR20][R8.64+0x400] ;  /* 0x00040014080c9981 */ /* 0x000e68000c1e1900 */
[----:B------:R-:W1:Y:S01]  /*0fc0*/  @!P1 LDG.E R21, desc[UR20][R10.64+0x400] ;  /* 0x000400140a159981 */ /* 0x000e62000c1e1900 */
[----:B------:R-:W-:-:S04]  /*0fd0*/  IADD3 R16, PT, PT, R13, 0x200, RZ ;  /* 0x000002000d107810 */ /* 0x000fc80007ffe0ff */
[----:B------:R-:W-:Y:S01]  /*0fe0*/  ISETP.GE.AND P0, PT, R16, UR12, PT ;  /* 0x0000000c10007c0c */ /* 0x000fe2000bf06270 */
[----:B------:R-:W-:Y:S02]  /*0ff0*/  VIADD R16, R13, 0x280 ;  /* 0x000002800d107836 */ /* 0x000fe40000000000 */
[----:B-1----:R-:W-:-:S10]  /*1000*/  @!P1 IMAD R21, R12, R18, R21 ;  /* 0x000000120c159224 */ /* 0x002fd400078e0215 */
[----:B------:R-:W1:Y:S01]  /*1010*/  @!P0 LDC R18, c[0x0][0x388] ;  /* 0x0000e200ff128b82 */ /* 0x000e620000000800 */
[----:B------:R4:W-:Y:S04]  /*1020*/  @!P1 STG.E desc[UR20][R14.64+0x400], R21 ;  /* 0x000400150e009986 */ /* 0x0009e8000c101914 */
[----:B------:R-:W1:Y:S04]  /*1030*/  @!P0 LDG.E R12, desc[UR20][R8.64+0x600] ;  /* 0x00060014080c8981 */ /* 0x000e68000c1e1900 */
[----:B---3--:R-:W1:Y:S01]  /*1040*/  @!P0 LDG.E R19, desc[UR20][R10.64+0x600] ;  /* 0x000600140a138981 */ /* 0x008e62000c1e1900 */
[----:B------:R-:W-:-:S02]  /*1050*/  ISETP.GE.AND P1, PT, R16, UR12, PT ;  /* 0x0000000c10007c0c */ /* 0x000fc4000bf26270 */
[----:B------:R-:W-:Y:S01]  /*1060*/  IADD3 R16, PT, PT, R13, 0x300, RZ ;  /* 0x000003000d107810 */ /* 0x000fe20007ffe0ff */
[----:B-1----:R-:W-:-:S10]  /*1070*/  @!P0 IMAD R19, R12, R18, R19 ;  /* 0x000000120c138224 */ /* 0x002fd400078e0213 */
[----:B------:R-:W1:Y:S01]  /*1080*/  @!P1 LDC R18, c[0x0][0x388] ;  /* 0x0000e200ff129b82 */ /* 0x000e620000000800 */
[----:B------:R3:W-:Y:S04]  /*1090*/  @!P0 STG.E desc[UR20][R14.64+0x600], R19 ;  /* 0x000600130e008986 */ /* 0x0007e8000c101914 */
[----:B------:R-:W1:Y:S04]  /*10a0*/  @!P1 LDG.E R12, desc[UR20][R8.64+0x800] ;  /* 0x00080014080c9981 */ /* 0x000e68000c1e1900 */
[----:B--2---:R-:W1:Y:S01]  /*10b0*/  @!P1 LDG.E R17, desc[UR20][R10.64+0x800] ;  /* 0x000800140a119981 */ /* 0x004e62000c1e1900 */
[----:B------:R-:W-:-:S13]  /*10c0*/  ISETP.GE.AND P0, PT, R16, UR12, PT ;  /* 0x0000000c10007c0c */ /* 0x000fda000bf06270 */
[----:B------:R-:W2:Y:S01]  /*10d0*/  @!P0 LDC R16, c[0x0][0x388] ;  /* 0x0000e200ff108b82 */ /* 0x000ea20000000800 */
[----:B-1----:R-:W-:-:S05]  /*10e0*/  @!P1 IMAD R17, R12, R18, R17 ;  /* 0x000000120c119224 */ /* 0x002fca00078e0211 */
[----:B------:R3:W-:Y:S04]  /*10f0*/  @!P1 STG.E desc[UR20][R14.64+0x800], R17 ;  /* 0x000800110e009986 */ /* 0x0007e8000c101914 */
[----:B------:R-:W2:Y:S04]  /*1100*/  @!P0 LDG.E R12, desc[UR20][R8.64+0xa00] ;  /* 0x000a0014080c8981 */ /* 0x000ea8000c1e1900 */
[----:B----4-:R-:W2:Y:S01]  /*1110*/  @!P0 LDG.E R21, desc[UR20][R10.64+0xa00] ;  /* 0x000a00140a158981 */ /* 0x010ea2000c1e1900 */
[----:B------:R-:W-:Y:S01]  /*1120*/  IADD3 R13, PT, PT, R13, 0x380, RZ ;  /* 0x000003800d0d7810 */ /* 0x000fe20007ffe0ff */
[----:B------:R-:W-:Y:S01]  /*1130*/  BSSY.RECONVERGENT B0, `(.L_x_110) ;  /* 0x000000b000007945 */ /* 0x000fe20003800200 */
[----:B------:R-:W-:-:S04]  /*1140*/  IADD3 R6, PT, PT, R6, 0x8, RZ ;  /* 0x0000000806067810 */ /* 0x000fc80007ffe0ff */
[----:B------:R-:W-:Y:S01]  /*1150*/  ISETP.NE.AND P1, PT, R6, R7, PT ;  /* 0x000000070600720c */ /* 0x000fe20003f25270 */
[----:B--2---:R-:W-:-:S05]  /*1160*/  @!P0 IMAD R21, R12, R16, R21 ;  /* 0x000000100c158224 */ /* 0x004fca00078e0215 */
[----:B------:R3:W-:Y:S01]  /*1170*/  @!P0 STG.E desc[UR20][R14.64+0xa00], R21 ;  /* 0x000a00150e008986 */ /* 0x0007e2000c101914 */
[----:B------:R-:W-:-:S13]  /*1180*/  ISETP.GE.AND P0, PT, R13, UR12, PT ;  /* 0x0000000c0d007c0c */ /* 0x000fda000bf06270 */
[----:B---3--:R-:W-:Y:S05]  /*1190*/  @P0 BRA `(.L_x_111) ;  /* 0x0000000000100947 */ /* 0x008fea0003800000 */
[----:B------:R-:W0:Y:S04]  /*11a0*/  LDG.E R8, desc[UR20][R8.64+0xc00] ;  /* 0x000c001408087981 */ /* 0x000e28000c1e1900 */
[----:B------:R-:W0:Y:S02]  /*11b0*/  LDG.E R11, desc[UR20][R10.64+0xc00] ;  /* 0x000c00140a0b7981 */ /* 0x000e24000c1e1900 */
[----:B0-----:R-:W-:-:S05]  /*11c0*/  IMAD R13, R8, UR4, R11 ;  /* 0x00000004080d7c24 */ /* 0x001fca000f8e020b */
[----:B------:R1:W-:Y:S02]  /*11d0*/  STG.E desc[UR20][R14.64+0xc00], R13 ;  /* 0x000c000d0e007986 */ /* 0x0003e4000c101914 */
.L_x_111:
[----:B0-----:R-:W-:Y:S05]  /*11e0*/  BSYNC.RECONVERGENT B0 ;  /* 0x0000000000007941 */ /* 0x001fea0003800200 */
.L_x_110:
[----:B------:R-:W-:Y:S05]  /*11f0*/  @P1 BRA `(.L_x_112) ;  /* 0xfffffff800ec1947 */ /* 0x000fea000383ffff */
.L_x_109:
[----:B------:R-:W-:-:S13]  /*1200*/  ISETP.NE.AND P0, PT, R20, RZ, PT ;  /* 0x000000ff1400720c */ /* 0x000fda0003f05270 */
[----:B------:R-:W-:Y:S05]  /*1210*/  @!P0 EXIT ;  /* 0x000000000000894d */ /* 0x000fea0003800000 */
[----:B------:R-:W0:Y:S01]  /*1220*/  LDC R6, c[0x0][0x384] ;  /* 0x0000e100ff067b82 */ /* 0x000e220000000800 */
[----:B------:R-:W-:Y:S02]  /*1230*/  ISETP.GE.U32.AND P1, PT, R20, 0x4, PT ;  /* 0x000000041400780c */ /* 0x000fe40003f26070 */
[----:B0-----:R-:W-:-:S04]  /*1240*/  LOP3.LUT R22, R6, 0x3, RZ, 0xc0, !PT ;  /* 0x0000000306167812 */ /* 0x001fc800078ec0ff */
[----:B------:R-:W-:-:S07]  /*1250*/  ISETP.NE.AND P0, PT, R22, RZ, PT ;  /* 0x000000ff1600720c */ /* 0x000fce0003f05270 */
[----:B------:R-:W-:Y:S06]  /*1260*/  @!P1 BRA `(.L_x_113) ;  /* 0x0000000000b49947 */ /* 0x000fec0003800000 */
[----:B------:R-:W-:-:S05]  /*1270*/  IMAD R9, R7, 0x80, R0 ;  /* 0x0000008007097824 */ /* 0x000fca00078e0200 */
[----:B------:R-:W-:-:S13]  /*1280*/  ISETP.GE.AND P1, PT, R9, UR12, PT ;  /* 0x0000000c09007c0c */ /* 0x000fda000bf26270 */
[C---:B-1----:R-:W-:Y:S01]  /*1290*/  @!P1 IMAD.WIDE R12, R9.reuse, 0x4, R2 ;  /* 0x00000004090c9825 */ /* 0x042fe200078e0202 */
[----:B------:R-:W0:Y:S03]  /*12a0*/  @!P1 LDC R23, c[0x0][0x388] ;  /* 0x0000e200ff179b82 */ /* 0x000e260000000800 */
[C---:B------:R-:W-:Y:S02]  /*12b0*/  @!P1 IMAD.WIDE R14, R9.reuse, 0x4, R4 ;  /* 0x00000004090e9825 */ /* 0x040fe400078e0204 */
[----:B------:R-:W0:Y:S04]  /*12c0*/  @!P1 LDG.E R12, desc[UR20][R12.64] ;  /* 0x000000140c0c9981 */ /* 0x000e28000c1e1900 */
[----:B------:R-:W0:Y:S01]  /*12d0*/  @!P1 LDG.E R15, desc[UR20][R14.64] ;  /* 0x000000140e0f9981 */ /* 0x000e22000c1e1900 */
[----:B------:R-:W-:-:S02]  /*12e0*/  IADD3 R21, PT, PT, R9, 0x80, RZ ;  /* 0x0000008009157810 */ /* 0x000fc40007ffe0ff */
[----:B------:R-:W-:Y:S02]  /*12f0*/  MOV R10, 0x4 ;  /* 0x00000004000a7802 */ /* 0x000fe40000000f00 */
[----:B------:R-:W-:-:S03]  /*1300*/  ISETP.GE.AND P2, PT, R21, UR12, PT ;  /* 0x0000000c15007c0c */ /* 0x000fc6000bf46270 */
[----:B------:R-:W-:-:S10]  /*1310*/  @!P1 IMAD.WIDE R10, R9, R10, UR16 ;  /* 0x00000010090a9e25 */ /* 0x000fd4000f8e020a */
[C---:B------:R-:W-:Y:S01]  /*1320*/  @!P2 IMAD.WIDE R16, R21.reuse, 0x4, R2 ;  /* 0x000000041510a825 */ /* 0x040fe200078e0202 */
[----:B------:R-:W1:Y:S03]  /*1330*/  @!P2 LDC R25, c[0x0][0x388] ;  /* 0x0000e200ff19ab82 */ /* 0x000e660000000800 */
[----:B------:R-:W-:-:S04]  /*1340*/  @!P2 IMAD.WIDE R18, R21, 0x4, R4 ;  /* 0x000000041512a825 */ /* 0x000fc800078e0204 */
[----:B0-----:R-:W-:-:S05]  /*1350*/  @!P1 IMAD R23, R12, R23, R15 ;  /* 0x000000170c179224 */ /* 0x001fca00078e020f */
[----:B------:R0:W-:Y:S04]  /*1360*/  @!P1 STG.E desc[UR20][R10.64], R23 ;  /* 0x000000170a009986 */ /* 0x0001e8000c101914 */
[----:B------:R-:W1:Y:S04]  /*1370*/  @!P2 LDG.E R16, desc[UR20][R16.64] ;  /* 0x000000141010a981 */ /* 0x000e68000c1e1900 */
[----:B------:R-:W1:Y:S01]  /*1380*/  @!P2 LDG.E R19, desc[UR20][R18.64] ;  /* 0x000000141213a981 */ /* 0x000e62000c1e1900 */
[----:B------:R-:W-:Y:S01]  /*1390*/  IADD3 R27, PT, PT, R9, 0x100, RZ ;  /* 0x00000100091b7810 */ /* 0x000fe20007ffe0ff */
[----:B------:R-:W-:-:S03]  /*13a0*/  IMAD.MOV.U32 R12, RZ, RZ, 0x4 ;  /* 0x00000004ff0c7424 */ /* 0x000fc600078e00ff */
[----:B------:R-:W-:Y:S01]  /*13b0*/  ISETP.GE.AND P1, PT, R27, UR12, PT ;  /* 0x0000000c1b007c0c */ /* 0x000fe2000bf26270 */
[----:B------:R-:W-:-:S12]  /*13c0*/  @!P2 IMAD.WIDE R12, R21, R12, UR16 ;  /* 0x00000010150cae25 */ /* 0x000fd8000f8e020c */
[----:B------:R-:W-:-:S04]  /*13d0*/  @!P1 IMAD.WIDE R14, R27, 0x4, R2 ;  /* 0x000000041b0e9825 */ /* 0x000fc800078e0202 */
[----:B------:R-:W-:-:S04]  /*13e0*/  @!P1 IMAD.WIDE R20, R27, 0x4, R4 ;  /* 0x000000041b149825 */ /* 0x000fc800078e0204 */
[----:B-1----:R-:W-:Y:S02]  /*13f0*/  @!P2 IMAD R25, R16, R25, R19 ;  /* 0x000000191019a224 */ /* 0x002fe400078e0213 */
[----:B------:R-:W1:Y:S03]  /*1400*/  @!P1 LDC R19, c[0x0][0x388] ;  /* 0x0000e200ff139b82 */ /* 0x000e660000000800 */
[----:B------:R2:W-:Y:S04]  /*1410*/  @!P2 STG.E desc[UR20][R12.64], R25 ;  /* 0x000000190c00a986 */ /* 0x0005e8000c101914 */
[----:B------:R3:W1:Y:S04]  /*1420*/  @!P1 LDG.E R14, desc[UR20][R14.64] ;  /* 0x000000140e0e9981 */ /* 0x000668000c1e1900 */
[----:B------:R-:W1:Y:S01]  /*1430*/  @!P1 LDG.E R21, desc[UR20][R20.64] ;  /* 0x0000001414159981 */ /* 0x000e62000c1e1900 */
[----:B0-----:R-:W-:Y:S01]  /*1440*/  IADD3 R23, PT, PT, R9, 0x180, RZ ;  /* 0x0000018009177810 */ /* 0x001fe20007ffe0ff */
[----:B------:R-:W-:-:S03]  /*1450*/  HFMA2 R8, -RZ, RZ, 0, 2.384185791015625e-07 ;  /* 0x00000004ff087431 */ /* 0x000fc600000001ff */
[----:B------:R-:W-:Y:S02]  /*1460*/  ISETP.GE.AND P2, PT, R23, UR12, PT ;  /* 0x0000000c17007c0c */ /* 0x000fe4000bf46270 */
[----:B------:R-:W-:-:S11]  /*1470*/  @!P1 IMAD.WIDE R8, R27, R8, UR16 ;  /* 0x000000101b089e25 */ /* 0x000fd6000f8e0208 */
[C---:B------:R-:W-:Y:S01]  /*1480*/  @!P2 IMAD.WIDE R10, R23.reuse, 0x4, R2 ;  /* 0x00000004170aa825 */ /* 0x040fe200078e0202 */
[----:B---3--:R-:W0:Y:S03]  /*1490*/  @!P2 LDC R15, c[0x0][0x388] ;  /* 0x0000e200ff0fab82 */ /* 0x008e260000000800 */
[----:B------:R-:W-:-:S04]  /*14a0*/  @!P2 IMAD.WIDE R16, R23, 0x4, R4 ;  /* 0x000000041710a825 */ /* 0x000fc800078e0204 */
[----:B-1----:R-:W-:-:S05]  /*14b0*/  @!P1 IMAD R19, R14, R19, R21 ;  /* 0x000000130e139224 */ /* 0x002fca00078e0215 */
[----:B------:R3:W-:Y:S04]  /*14c0*/  @!P1 STG.E desc[UR20][R8.64], R19 ;  /* 0x0000001308009986 */ /* 0x0007e8000c101914 */
[----:B------:R-:W0:Y:S04]  /*14d0*/  @!P2 LDG.E R10, desc[UR20][R10.64] ;  /* 0x000000140a0aa981 */ /* 0x000e28000c1e1900 */
[----:B------:R-:W0:Y:S01]  /*14e0*/  @!P2 LDG.E R17, desc[UR20][R16.64] ;  /* 0x000000141011a981 */ /* 0x000e22000c1e1900 */
[----:B--2---:R-:W-:Y:S01]  /*14f0*/  MOV R12, 0x4 ;  /* 0x00000004000c7802 */ /* 0x004fe20000000f00 */
[----:B------:R-:W-:-:S04]  /*1500*/  VIADD R7, R7, 0x4 ;  /* 0x0000000407077836 */ /* 0x000fc80000000000 */
[----:B------:R-:W-:-:S04]  /*1510*/  @!P2 IMAD.WIDE R12, R23, R12, UR16 ;  /* 0x00000010170cae25 */ /* 0x000fc8000f8e020c */
[----:B0-----:R-:W-:-:S05]  /*1520*/  @!P2 IMAD R15, R10, R15, R17 ;  /* 0x0000000f0a0fa224 */ /* 0x001fca00078e0211 */
[----:B------:R3:W-:Y:S02]  /*1530*/  @!P2 STG.E desc[UR20][R12.64], R15 ;  /* 0x0000000f0c00a986 */ /* 0x0007e4000c101914 */
.L_x_113:
[----:B------:R-:W-:Y:S05]  /*1540*/  @!P0 EXIT ;  /* 0x000000000000894d */ /* 0x000fea0003800000 */
[----:B------:R-:W-:Y:S02]  /*1550*/  ISETP.NE.AND P0, PT, R22, 0x1, PT ;  /* 0x000000011600780c */ /* 0x000fe40003f05270 */
[----:B------:R-:W-:-:S04]  /*1560*/  LOP3.LUT R6, R6, 0x1, RZ, 0xc0, !PT ;  /* 0x0000000106067812 */ /* 0x000fc800078ec0ff */
[----:B------:R-:W-:-:S07]  /*1570*/  ISETP.NE.U32.AND P2, PT, R6, 0x1, PT ;  /* 0x000000010600780c */ /* 0x000fce0003f45070 */
[----:B------:R-:W-:Y:S06]  /*1580*/  @!P0 BRA `(.L_x_114) ;  /* 0x00000000005c8947 */ /* 0x000fec0003800000 */
[----:B-1-3--:R-:W-:-:S04]  /*1590*/  LEA R13, R7, R0, 0x7 ;  /* 0x00000000070d7211 */ /* 0x00afc800078e38ff */
[----:B------:R-:W-:-:S13]  /*15a0*/  ISETP.GE.AND P0, PT, R13, UR12, PT ;  /* 0x0000000c0d007c0c */ /* 0x000fda000bf06270 */
[C---:B------:R-:W-:Y:S01]  /*15b0*/  @!P0 IMAD.WIDE R8, R13.reuse, 0x4, R2 ;  /* 0x000000040d088825 */ /* 0x040fe200078e0202 */
[----:B------:R-:W0:Y:S03]  /*15c0*/  @!P0 LDC R19, c[0x0][0x388] ;  /* 0x0000e200ff138b82 */ /* 0x000e260000000800 */
[C---:B------:R-:W-:Y:S02]  /*15d0*/  @!P0 IMAD.WIDE R10, R13.reuse, 0x4, R4 ;  /* 0x000000040d0a8825 */ /* 0x040fe400078e0204 */
[----:B------:R-:W0:Y:S04]  /*15e0*/  @!P0 LDG.E R8, desc[UR20][R8.64] ;  /* 0x0000001408088981 */ /* 0x000e28000c1e1900 */
[----:B------:R-:W0:Y:S01]  /*15f0*/  @!P0 LDG.E R11, desc[UR20][R10.64] ;  /* 0x000000140a0b8981 */ /* 0x000e22000c1e1900 */
[----:B------:R-:W-:Y:S01]  /*1600*/  IADD3 R21, PT, PT, R13, 0x80, RZ ;  /* 0x000000800d157810 */ /* 0x000fe20007ffe0ff */
[----:B------:R-:W-:-:S03]  /*1610*/  HFMA2 R12, -RZ, RZ, 0, 2.384185791015625e-07 ;  /* 0x00000004ff0c7431 */ /* 0x000fc600000001ff */
[----:B------:R-:W-:Y:S02]  /*1620*/  ISETP.GE.AND P1, PT, R21, UR12, PT ;  /* 0x0000000c15007c0c */ /* 0x000fe4000bf26270 */
[----:B------:R-:W-:-:S11]  /*1630*/  @!P0 IMAD.WIDE R12, R13, R12, UR16 ;  /* 0x000000100d0c8e25 */ /* 0x000fd6000f8e020c */
[----:B------:R-:W-:-:S04]  /*1640*/  @!P1 IMAD.WIDE R14, R21, 0x4, R2 ;  /* 0x00000004150e9825 */ /* 0x000fc800078e0202 */
[----:B------:R-:W-:-:S04]  /*1650*/  @!P1 IMAD.WIDE R16, R21, 0x4, R4 ;  /* 0x0000000415109825 */ /* 0x000fc800078e0204 */
[----:B0-----:R-:W-:Y:S02]  /*1660*/  @!P0 IMAD R19, R8, R19, R11 ;  /* 0x0000001308138224 */ /* 0x001fe400078e020b */
[----:B------:R-:W0:Y:S03]  /*1670*/  @!P1 LDC R11, c[0x0][0x388] ;  /* 0x0000e200ff0b9b82 */ /* 0x000e260000000800 */
[----:B------:R2:W-:Y:S04]  /*1680*/  @!P0 STG.E desc[UR20][R12.64], R19 ;  /* 0x000000130c008986 */ /* 0x0005e8000c101914 */
[----:B------:R-:W0:Y:S04]  /*1690*/  @!P1 LDG.E R14, desc[UR20][R14.64] ;  /* 0x000000140e0e9981 */ /* 0x000e28000c1e1900 */
[----:B------:R-:W0:Y:S01]  /*16a0*/  @!P1 LDG.E R17, desc[UR20][R16.64] ;  /* 0x0000001410119981 */ /* 0x000e22000c1e1900 */
[----:B------:R-:W-:Y:S01]  /*16b0*/  IMAD.MOV.U32 R8, RZ, RZ, 0x4 ;  /* 0x00000004ff087424 */ /* 0x000fe200078e00ff */
[----:B------:R-:W-:-:S03]  /*16c0*/  IADD3 R7, PT, PT, R7, 0x2, RZ ;  /* 0x0000000207077810 */ /* 0x000fc60007ffe0ff */
[----:B------:R-:W-:-:S04]  /*16d0*/  @!P1 IMAD.WIDE R8, R21, R8, UR16 ;  /* 0x0000001015089e25 */ /* 0x000fc8000f8e0208 */
[----:B0-----:R-:W-:-:S05]  /*16e0*/  @!P1 IMAD R11, R14, R11, R17 ;  /* 0x0000000b0e0b9224 */ /* 0x001fca00078e0211 */
[----:B------:R2:W-:Y:S02]  /*16f0*/  @!P1 STG.E desc[UR20][R8.64], R11 ;  /* 0x0000000b08009986 */ /* 0x0005e4000c101914 */
.L_x_114:
[----:B------:R-:W-:Y:S05]  /*1700*/  @P2 EXIT ;  /* 0x000000000000294d */ /* 0x000fea0003800000 */
[----:B------:R-:W-:-:S04]  /*1710*/  LEA R7, R7, R0, 0x7 ;  /* 0x0000000007077211 */ /* 0x000fc800078e38ff */
[----:B------:R-:W-:-:S13]  /*1720*/  ISETP.GE.AND P0, PT, R7, UR12, PT ;  /* 0x0000000c07007c0c */ /* 0x000fda000bf06270 */
[----:B------:R-:W-:Y:S05]  /*1730*/  @P0 EXIT ;  /* 0x000000000000094d */ /* 0x000fea0003800000 */
[C---:B------:R-:W-:Y:S01]  /*1740*/  IMAD.WIDE R2, R7.reuse, 0x4, R2 ;  /* 0x0000000407027825 */ /* 0x040fe200078e0202 */
[----:B------:R-:W2:Y:S03]  /*1750*/  LDCU UR4, c[0x0][0x388] ;  /* 0x00007100ff0477ac */ /* 0x000ea60008000800 */
[----:B------:R-:W-:Y:S02]  /*1760*/  IMAD.WIDE R4, R7, 0x4, R4 ;  /* 0x0000000407047825 */ /* 0x000fe400078e0204 */
[----:B------:R-:W2:Y:S04]  /*1770*/  LDG.E R2, desc[UR20][R2.64] ;  /* 0x0000001402027981 */ /* 0x000ea8000c1e1900 */
[----:B------:R-:W2:Y:S01]  /*1780*/  LDG.E R5, desc[UR20][R4.64] ;  /* 0x0000001404057981 */ /* 0x000ea2000c1e1900 */
[----:B------:R-:W-:-:S05]  /*1790*/  MOV R6, 0x4 ;  /* 0x0000000400067802 */ /* 0x000fca0000000f00 */
[----:B------:R-:W-:-:S04]  /*17a0*/  IMAD.WIDE R6, R7, R6, UR16 ;  /* 0x0000001007067e25 */ /* 0x000fc8000f8e0206 */
[----:B--23--:R-:W-:-:S05]  /*17b0*/  IMAD R9, R2, UR4, R5 ;  /* 0x0000000402097c24 */ /* 0x00cfca000f8e0205 */
[----:B------:R-:W-:Y:S01]  /*17c0*/  STG.E desc[UR20][R6.64], R9 ;  /* 0x0000000906007986 */ /* 0x000fe2000c101914 */
[----:B------:R-:W-:Y:S05]  /*17d0*/  EXIT ;  /* 0x000000000000794d */ /* 0x000fea0003800000 */
.L_x_115:
        /* <DEDUP_REMOVED lines=10> */
.L_x_255:


//--------------------- .text._ZN3cub18CUB_300001_SM_10006detail9transform16transform_kernelINS2_10policy_hubILb1EN4cuda3std3__45tupleIJN6thrust24THRUST_300001_SM_1000_NS10device_ptrIfEESC_EEEE10policy1000ElZ13CudaMatrixAddIfEviT_PSH_SH_SI_EUlffE_SC_JPfSK_EEEvT0_iT1_T2_DpNS2_10kernel_argIT3_EE --------------------------
	.section	.text._ZN3cub18CUB_300001_SM_10006detail9transform16transform_kernelINS2_10policy_hubILb1EN4cuda3std3__45tupleIJN6thrust24THRUST_300001_SM_1000_NS10device_ptrIfEESC_EEEE10policy1000ElZ13CudaMatrixAddIfEviT_PSH_SH_SI_EUlffE_SC_JPfSK_EEEvT0_iT1_T2_DpNS2_10kernel_argIT3_EE,"ax",@progbits
	.align	128
        .global         _ZN3cub18CUB_300001_SM_10006detail9transform16transform_kernelINS2_10policy_hubILb1EN4cuda3std3__45tupleIJN6thrust24THRUST_300001_SM_1000_NS10device_ptrIfEESC_EEEE10policy1000ElZ13CudaMatrixAddIfEviT_PSH_SH_SI_EUlffE_SC_JPfSK_EEEvT0_iT1_T2_DpNS2_10kernel_argIT3_EE
        .type           _ZN3cub18CUB_300001_SM_10006detail9transform16transform_kernelINS2_10policy_hubILb1EN4cuda3std3__45tupleIJN6thrust24THRUST_300001_SM_1000_NS10device_ptrIfEESC_EEEE10policy1000ElZ13CudaMatrixAddIfEviT_PSH_SH_SI_EUlffE_SC_JPfSK_EEEvT0_iT1_T2_DpNS2_10kernel_argIT3_EE,@function
        .size           _ZN3cub18CUB_300001_SM_10006detail9transform16transform_kernelINS2_10policy_hubILb1EN4cuda3std3__45tupleIJN6thrust24THRUST_300001_SM_1000_NS10device_ptrIfEESC_EEEE10policy1000ElZ13CudaMatrixAddIfEviT_PSH_SH_SI_EUlffE_SC_JPfSK_EEEvT0_iT1_T2_DpNS2_10kernel_argIT3_EE,(.L_x_256 - _ZN3cub18CUB_300001_SM_10006detail9transform16transform_kernelINS2_10policy_hubILb1EN4cuda3std3__45tupleIJN6thrust24THRUST_300001_SM_1000_NS10device_ptrIfEESC_EEEE10policy1000ElZ13CudaMatrixAddIfEviT_PSH_SH_SI_EUlffE_SC_JPfSK_EEEvT0_iT1_T2_DpNS2_10kernel_argIT3_EE)
        .other          _ZN3cub18CUB_300001_SM_10006detail9transform16transform_kernelINS2_10policy_hubILb1EN4cuda3std3__45tupleIJN6thrust24THRUST_300001_SM_1000_NS10device_ptrIfEESC_EEEE10policy1000ElZ13CudaMatrixAddIfEviT_PSH_SH_SI_EUlffE_SC_JPfSK_EEEvT0_iT1_T2_DpNS2_10kernel_argIT3_EE,@"STO_CUDA_ENTRY STV_DEFAULT"
_ZN3cub18CUB_300001_SM_10006detail9transform16transform_kernelINS2_10policy_hubILb1EN4cuda3std3__45tupleIJN6thrust24THRUST_300001_SM_1000_NS10device_ptrIfEESC_EEEE10policy1000ElZ13CudaMatrixAddIfEviT_PSH_SH_SI_EUlffE_SC_JPfSK_EEEvT0_iT1_T2_DpNS2_10kernel_argIT3_EE:
.text._ZN3cub18CUB_300001_SM_10006detail9transform16transform_kernelINS2_10policy_hubILb1EN4cuda3std3__45tupleIJN6thrust24THRUST_300001_SM_1000_NS10device_ptrIfEESC_EEEE10policy1000ElZ13CudaMatrixAddIfEviT_PSH_SH_SI_EUlffE_SC_JPfSK_EEEvT0_iT1_T2_DpNS2_10kernel_argIT3_EE:
[----:B------:R-:W-:Y:S01]  /*0000*/  LDC R1, c[0x0][0x37c] ;  /* 0x0000df00ff017b82 */ /* 0x000fe20000000800 */
[----:B------:R-:W0:Y:S07]  /*0010*/  LDCU UR21, c[0x0][0x388] ;  /* 0x00007100ff1577ac */ /* 0x000e2e0008000800 */
[----:B------:R-:W1:Y:S01]  /*0020*/  S2UR UR20, SR_CTAID.X ;  /* 0x00000000001479c3 */ /* 0x000e620000002500 */
[----:B------:R-:W2:Y:S01]  /*0030*/  S2R R5, SR_TID.X ;  /* 0x0000000000057919 */ /* 0x000ea20000002100 */
[----:B------:R-:W-:Y:S01]  /*0040*/  BSSY.RECONVERGENT B0, `(.L_x_116) ;  /* 0x000002d000007945 */ /* 0x000fe20003800200 */
[----:B------:R-:W3:Y:S01]  /*0050*/  LDCU.64 UR6, c[0x0][0x380] ;  /* 0x00007000ff0677ac */ /* 0x000ee20008000a00 */
[----:B0-----:R-:W-:-:S04]  /*0060*/  USHF.L.U32 UR9, UR21, 0x7, URZ ;  /* 0x0000000715097899 */ /* 0x001fc800080006ff */
[----:B------:R-:W-:Y:S02]  /*0070*/  USHF.R.S32.HI UR10, URZ, 0x1f, UR9 ;  /* 0x0000001fff0a7899 */ /* 0x000fe40008011409 */
[----:B-1----:R-:W-:Y:S02]  /*0080*/  UIMAD.WIDE.U32 UR4, UR9, UR20, URZ ;  /* 0x00000014090472a5 */ /* 0x002fe4000f8e00ff */
[----:B------:R-:W-:Y:S02]  /*0090*/  UIMAD UR8, UR10, UR20, URZ ;  /* 0x000000140a0872a4 */ /* 0x000fe4000f8e02ff */
[----:B---3--:R-:W-:Y:S02]  /*00a0*/  UIADD3 UR6, UP1, UPT, -UR4, UR6, URZ ;  /* 0x0000000604067290 */ /* 0x008fe4000ff3e1ff */
[----:B------:R-:W-:Y:S02]  /*00b0*/  UIADD3 UR8, UPT, UPT, UR5, UR8, URZ ;  /* 0x0000000805087290 */ /* 0x000fe4000fffe0ff */
[----:B------:R-:W-:Y:S01]  /*00c0*/  UISETP.LT.U32.AND UP0, UPT, UR6, UR9, UPT ;  /* 0x000000090600728c */ /* 0x000fe2000bf01070 */
[----:B--2---:R-:W-:Y:S01]  /*00d0*/  SHF.L.U32 R0, R5, 0x7, RZ ;  /* 0x0000000705007819 */ /* 0x004fe200000006ff */
[----:B------:R-:W-:-:S04]  /*00e0*/  UIADD3.X UR7, UPT, UPT, ~UR8, UR7, URZ, UP1, !UPT ;  /* 0x0000000708077290 */ /* 0x000fc80008ffe5ff */
[----:B------:R-:W-:-:S04]  /*00f0*/  UISETP.LT.AND.EX UP0, UPT, UR7, UR10, UPT, UP0 ;  /* 0x0000000a0700728c */ /* 0x000fc8000bf01300 */
[----:B------:R-:W-:-:S04]  /*0100*/  USEL UR6, UR6, UR9, UP0 ;  /* 0x0000000906067287 */ /* 0x000fc80008000000 */
[----:B------:R-:W-:-:S06]  /*0110*/  USHF.L.U32 UR7, UR6, 0x2, URZ ;  /* 0x0000000206077899 */ /* 0x000fcc00080006ff */
[----:B------:R-:W-:-:S13]  /*0120*/  ISETP.GE.AND P0, PT, R0, UR7, PT ;  /* 0x0000000700007c0c */ /* 0x000fda000bf06270 */
[----:B------:R-:W-:Y:S05]  /*0130*/  @P0 BRA `(.L_x_117) ;  /* 0x0000000000740947 */ /* 0x000fea0003800000 */
[----:B------:R-:W0:Y:S01]  /*0140*/  LDCU.64 UR10, c[0x0][0x3a0] ;  /* 0x00007400ff0a77ac */ /* 0x000e220008000a00 */
[----:B------:R-:W-:Y:S01]  /*0150*/  MOV R2, UR4 ;  /* 0x0000000400027c02 */ /* 0x000fe20008000f00 */
[----:B------:R-:W-:Y:S01]  /*0160*/  BSSY.RECONVERGENT B1, `(.L_x_118) ;  /* 0x0000010000017945 */ /* 0x000fe20003800200 */
[----:B------:R-:W-:Y:S02]  /*0170*/  MOV R7, UR8 ;  /* 0x0000000800077c02 */ /* 0x000fe40008000f00 */
[----:B------:R-:W-:Y:S02]  /*0180*/  MOV R4, UR4 ;  /* 0x0000000400047c02 */ /* 0x000fe40008000f00 */
[----:B------:R-:W-:Y:S02]  /*0190*/  SHF.L.U32 R6, R2, 0x2, RZ ;  /* 0x0000000202067819 */ /* 0x000fe400000006ff */
[----:B------:R-:W-:Y:S02]  /*01a0*/  SHF.L.U64.HI R7, R4, 0x2, R7 ;  /* 0x0000000204077819 */ /* 0x000fe40000010207 */
[----:B------:R-:W-:-:S02]  /*01b0*/  MOV R3, UR5 ;  /* 0x0000000500037c02 */ /* 0x000fc40008000f00 */
[----:B------:R-:W-:Y:S02]  /*01c0*/  MOV R4, R0 ;  /* 0x0000000000047202 */ /* 0x000fe40000000f00 */
[----:B0-----:R-:W-:-:S04]  /*01d0*/  IADD3 R2, P0, PT, R6, UR10, RZ ;  /* 0x0000000a06027c10 */ /* 0x001fc8000ff1e0ff */
[----:B------:R-:W-:-:S03]  /*01e0*/  IADD3.X R3, PT, PT, R7, UR11, RZ, P0, !PT ;  /* 0x0000000b07037c10 */ /* 0x000fc600087fe4ff */
[----:B------:R-:W-:-:S07]  /*01f0*/  IMAD.WIDE.U32 R2, R5, 0x80, R2 ;  /* 0x0000008005027825 */ /* 0x000fce00078e0002 */
.L_x_119:
[----:B------:R-:W-:Y:S01]  /*0200*/  IADD3 R4, PT, PT, R4, 0x4000, RZ ;  /* 0x0000400004047810 */ /* 0x000fe20007ffe0ff */
[----:B------:R0:W-:Y:S03]  /*0210*/  CCTL.E.PF2 [R2] ;  /* 0x000000000200798f */ /* 0x0001e60000800100 */
[----:B------:R-:W-:Y:S02]  /*0220*/  ISETP.GE.AND P0, PT, R4, UR7, PT ;  /* 0x0000000704007c0c */ /* 0x000fe4000bf06270 */
[----:B0-----:R-:W-:-:S04]  /*0230*/  IADD3 R2, P1, PT, R2, 0x4000, RZ ;  /* 0x0000400002027810 */ /* 0x001fc80007f3e0ff */
[----:B------:R-:W-:-:S07]  /*0240*/  IADD3.X R3, PT, PT, RZ, R3, RZ, P1, !PT ;  /* 0x00000003ff037210 */ /* 0x000fce0000ffe4ff */
[----:B------:R-:W-:Y:S05]  /*0250*/  @!P0 BRA `(.L_x_119) ;  /* 0xfffffffc00e88947 */ /* 0x000fea000383ffff */
[----:B------:R-:W-:Y:S05]  /*0260*/  BSYNC.RECONVERGENT B1 ;  /* 0x0000000000017941 */ /* 0x000fea0003800200 */
.L_x_118:
[----:B------:R-:W0:Y:S02]  /*0270*/  LDCU.64 UR10, c[0x0][0x3b0] ;  /* 0x00007600ff0a77ac */ /* 0x000e240008000a00 */
[----:B0-----:R-:W-:-:S04]  /*0280*/  IADD3 R2, P0, PT, R6, UR10, RZ ;  /* 0x0000000a06027c10 */ /* 0x001fc8000ff1e0ff */
[----:B------:R-:W-:-:S03]  /*0290*/  IADD3.X R3, PT, PT, R7, UR11, RZ, P0, !PT ;  /* 0x0000000b07037c10 */ /* 0x000fc600087fe4ff */
[----:B------:R-:W-:-:S07]  /*02a0*/  IMAD.WIDE.U32 R2, R5, 0x80, R2 ;  /* 0x0000008005027825 */ /* 0x000fce00078e0002 */
.L_x_120:
[----:B------:R-:W-:Y:S01]  /*02b0*/  IADD3 R0, PT, PT, R0, 0x4000, RZ ;  /* 0x0000400000007810 */ /* 0x000fe20007ffe0ff */
[----:B------:R0:W-:Y:S03]  /*02c0*/  CCTL.E.PF2 [R2] ;  /* 0x000000000200798f */ /* 0x0001e60000800100 */
[----:B------:R-:W-:Y:S02]  /*02d0*/  ISETP.GE.AND P0, PT, R0, UR7, PT ;  /* 0x0000000700007c0c */ /* 0x000fe4000bf06270 */
[----:B0-----:R-:W-:-:S04]  /*02e0*/  IADD3 R2, P1, PT, R2, 0x4000, RZ ;  /* 0x0000400002027810 */ /* 0x001fc80007f3e0ff */
[----:B------:R-:W-:-:S07]  /*02f0*/  IADD3.X R3, PT, PT, RZ, R3, RZ, P1, !PT ;  /* 0x00000003ff037210 */ /* 0x000fce0000ffe4ff */
[----:B------:R-:W-:Y:S05]  /*0300*/  @!P0 BRA `(.L_x_120) ;  /* 0xfffffffc00e88947 */ /* 0x000fea000383ffff */
.L_x_117:
[----:B------:R-:W-:Y:S05]  /*0310*/  BSYNC.RECONVERGENT B0 ;  /* 0x0000000000007941 */ /* 0x000fea0003800200 */
.L_x_116:
[----:B------:R-:W0:Y:S01]  /*0320*/  LDCU.64 UR10, c[0x0][0x3a0] ;  /* 0x00007400ff0a77ac */ /* 0x000e220008000a00 */
[----:B------:R-:W1:Y:S01]  /*0330*/  LDCU.64 UR12, c[0x0][0x398] ;  /* 0x00007300ff0c77ac */ /* 0x000e620008000a00 */
[----:B------:R-:W2:Y:S01]  /*0340*/  LDCU.64 UR14, c[0x0][0x3b0] ;  /* 0x00007600ff0e77ac */ /* 0x000ea20008000a00 */
[----:B------:R-:W-:Y:S02]  /*0350*/  USHF.L.U64.HI UR5, UR4, 0x2, UR8 ;  /* 0x0000000204057899 */ /* 0x000fe40008010208 */
[----:B------:R-:W-:Y:S02]  /*0360*/  USHF.L.U32 UR4, UR4, 0x2, URZ ;  /* 0x0000000204047899 */ /* 0x000fe400080006ff */
[----:B------:R-:W-:Y:S02]  /*0370*/  UISETP.NE.AND UP0, UPT, UR9, UR6, UPT ;  /* 0x000000060900728c */ /* 0x000fe4000bf05270 */
[----:B0-----:R-:W-:Y:S01]  /*0380*/  UIADD3 UR9, UP2, UPT, UR4, UR10, URZ ;  /* 0x0000000a04097290 */ /* 0x001fe2000ff5e0ff */
[----:B------:R-:W0:Y:S01]  /*0390*/  LDCU.64 UR16, c[0x0][0x358] ;  /* 0x00006b00ff1077ac */ /* 0x000e220008000a00 */
[----:B-1----:R-:W-:-:S04]  /*03a0*/  UIADD3 UR7, UP1, UPT, UR4, UR12, URZ ;  /* 0x0000000c04077290 */ /* 0x002fc8000ff3e0ff */
[----:B------:R-:W-:Y:S01]  /*03b0*/  MOV R2, UR9 ;  /* 0x0000000900027c02 */ /* 0x000fe20008000f00 */
[----:B------:R-:W-:Y:S02]  /*03c0*/  UIADD3.X UR22, UPT, UPT, UR5, UR11, URZ, UP2, !UPT ;  /* 0x0000000b05167290 */ /* 0x000fe400097fe4ff */
[----:B------:R-:W-:Y:S02]  /*03d0*/  UIADD3.X UR8, UPT, UPT, UR5, UR13, URZ, UP1, !UPT ;  /* 0x0000000d05087290 */ /* 0x000fe40008ffe4ff */
[----:B--2---:R-:W-:Y:S01]  /*03e0*/  UIADD3 UR18, UP3, UPT, UR4, UR14, URZ ;  /* 0x0000000e04127290 */ /* 0x004fe2000ff7e0ff */
[----:B------:R-:W-:Y:S02]  /*03f0*/  MOV R6, UR7 ;  /* 0x0000000700067c02 */ /* 0x000fe40008000f00 */
[----:B------:R-:W-:Y:S01]  /*0400*/  MOV R3, UR22 ;  /* 0x0000001600037c02 */ /* 0x000fe20008000f00 */
[----:B------:R-:W-:Y:S01]  /*0410*/  UIADD3.X UR19, UPT, UPT, UR5, UR15, URZ, UP3, !UPT ;  /* 0x0000000f05137290 */ /* 0x000fe20009ffe4ff */
[----:B------:R-:W-:Y:S01]  /*0420*/  MOV R7, UR8 ;  /* 0x0000000800077c02 */ /* 0x000fe20008000f00 */
[----:B------:R-:W-:Y:S10]  /*0430*/  BRA.U !UP0, `(.L_x_121) ;  /* 0x0000001108747547 */ /* 0x000ff4000b800000 */
[----:B------:R-:W-:-:S06]  /*0440*/  UISETP.GE.AND UP0, UPT, UR21, 0x1, UPT ;  /* 0x000000011500788c */ /* 0x000fcc000bf06270 */
[----:B------:R-:W-:-:S13]  /*0450*/  PLOP3.LUT P0, PT, PT, PT, UP0, 0x80, 0x8 ;  /* 0x000000000008781c */ /* 0x000fda0003f0f008 */
[----:B0-----:R-:W-:Y:S05]  /*0460*/  @!P0 EXIT ;  /* 0x000000000000894d */ /* 0x001fea0003800000 */
[----:B------:R-:W-:Y:S01]  /*0470*/  UISETP.GE.U32.AND UP0, UPT, UR21, 0x8, UPT ;  /* 0x000000081500788c */ /* 0x000fe2000bf06070 */
[----:B------:R-:W-:Y:S01]  /*0480*/  HFMA2 R0, -RZ, RZ, 0, 0 ;  /* 0x00000000ff007431 */ /* 0x000fe200000001ff */
[----:B------:R-:W-:-:S07]  /*0490*/  ULOP3.LUT UR4, UR21, 0x7, URZ, 0xc0, !UPT ;  /* 0x0000000715047892 */ /* 0x000fce000f8ec0ff */
[----:B------:R-:W-:Y:S05]  /*04a0*/  BRA.U !UP0, `(.L_x_122) ;  /* 0x0000000908a87547 */ /* 0x000fea000b800000 */
[----:B------:R-:W-:Y:S02]  /*04b0*/  ISETP.GE.AND P0, PT, R5, UR6, PT ;  /* 0x0000000605007c0c */ /* 0x000fe4000bf06270 */
[----:B------:R-:W-:-:S11]  /*04c0*/  MOV R12, 0x4 ;  /* 0x00000004000c7802 */ /* 0x000fd60000000f00 */
[C---:B------:R-:W-:Y:S01]  /*04d0*/  @!P0 IMAD.WIDE.U32 R12, R5.reuse, R12, UR18 ;  /* 0x00000012050c8e25 */ /* 0x040fe2000f8e000c */
[----:B------:R-:W0:Y:S03]  /*04e0*/  @!P0 LDC R9, c[0x0][0x390] ;  /* 0x0000e400ff098b82 */ /* 0x000e260000000800 */
[C---:B------:R-:W-:Y:S02]  /*04f0*/  @!P0 IMAD.WIDE.U32 R10, R5.reuse, 0x4, R2 ;  /* 0x00000004050a8825 */ /* 0x040fe400078e0002 */
[----:B------:R-:W0:Y:S03]  /*0500*/  @!P0 LDG.E R12, desc[UR16][R12.64] ;  /* 0x000000100c0c8981 */ /* 0x000e26000c1e1900 */
[----:B------:R-:W1:Y:S01]  /*0510*/  @!P0 LDC R17, c[0x0][0x38c] ;  /* 0x0000e300ff118b82 */ /* 0x000e620000000800 */
[----:B------:R-:W1:Y:S01]  /*0520*/  @!P0 LDG.E R10, desc[UR16][R10.64] ;  /* 0x000000100a0a8981 */ /* 0x000e62000c1e1900 */
[C---:B------:R-:W-:Y:S01]  /*0530*/  IADD3 R19, PT, PT, R5.reuse, 0x80, RZ ;  /* 0x0000008005137810 */ /* 0x040fe20007ffe0ff */
[----:B------:R-:W-:Y:S01]  /*0540*/  @!P0 IMAD.WIDE.U32 R14, R5, 0x4, R6 ;  /* 0x00000004050e8825 */ /* 0x000fe200078e0006 */
[----:B------:R-:W-:-:S02]  /*0550*/  MOV R8, 0x4 ;  /* 0x0000000400087802 */ /* 0x000fc40000000f00 */
[----:B------:R-:W-:-:S13]  /*0560*/  ISETP.GE.AND P1, PT, R19, UR6, PT ;  /* 0x0000000613007c0c */ /* 0x000fda000bf26270 */
[----:B------:R-:W2:Y:S08]  /*0570*/  @!P1 LDC R21, c[0x0][0x390] ;  /* 0x0000e400ff159b82 */ /* 0x000eb00000000800 */
[----:B------:R-:W3:Y:S01]  /*0580*/  @!P1 LDC R16, c[0x0][0x38c] ;  /* 0x0000e300ff109b82 */ /* 0x000ee20000000800 */
[----:B0-----:R-:W-:-:S04]  /*0590*/  @!P0 FMUL R9, R12, R9 ;  /* 0x000000090c098220 */ /* 0x001fc80000400000 */
[----:B-1----:R-:W-:Y:S01]  /*05a0*/  @!P0 FFMA R17, R10, R17, R9 ;  /* 0x000000110a118223 */ /* 0x002fe20000000009 */
[----:B------:R-:W-:-:S04]  /*05b0*/  IMAD.WIDE R8, R19, R8, UR18 ;  /* 0x0000001213087e25 */ /* 0x000fc8000f8e0208 */
[----:B------:R0:W-:Y:S01]  /*05c0*/  @!P0 STG.E desc[UR16][R14.64], R17 ;  /* 0x000000110e008986 */ /* 0x0001e2000c101910 */
[----:B------:R-:W-:-:S03]  /*05d0*/  IMAD.WIDE R10, R19, 0x4, R2 ;  /* 0x00000004130a7825 */ /* 0x000fc600078e0202 */
[----:B------:R-:W2:Y:S04]  /*05e0*/  @!P1 LDG.E R4, desc[UR16][R8.64] ;  /* 0x0000001008049981 */ /* 0x000ea8000c1e1900 */
[----:B------:R-:W3:Y:S01]  /*05f0*/  @!P1 LDG.E R0, desc[UR16][R10.64] ;  /* 0x000000100a009981 */ /* 0x000ee2000c1e1900 */
[----:B------:R-:W-:-:S04]  /*0600*/  IADD3 R12, PT, PT, R5, 0x100, RZ ;  /* 0x00000100050c7810 */ /* 0x000fc80007ffe0ff */
[----:B------:R-:W-:Y:S01]  /*0610*/  ISETP.GE.AND P0, PT, R12, UR6, PT ;  /* 0x000000060c007c0c */ /* 0x000fe2000bf06270 */
[----:B------:R-:W-:-:S12]  /*0620*/  IMAD.WIDE R12, R19, 0x4, R6 ;  /* 0x00000004130c7825 */ /* 0x000fd800078e0206 */
[----:B0-----:R-:W0:Y:S01]  /*0630*/  @!P0 LDC R15, c[0x0][0x390] ;  /* 0x0000e400ff0f8b82 */ /* 0x001e220000000800 */
[----:B--2---:R-:W-:-:S04]  /*0640*/  @!P1 FMUL R21, R4, R21 ;  /* 0x0000001504159220 */ /* 0x004fc80000400000 */
[----:B---3--:R-:W-:-:S03]  /*0650*/  @!P1 FFMA R21, R0, R16, R21 ;  /* 0x0000001000159223 */ /* 0x008fc60000000015 */
[----:B------:R-:W1:Y:S02]  /*0660*/  @!P0 LDC R16, c[0x0][0x38c] ;  /* 0x0000e300ff108b82 */ /* 0x000e640000000800 */
[----:B------:R-:W-:Y:S04]  /*0670*/  @!P1 STG.E desc[UR16][R12.64], R21 ;  /* 0x000000150c009986 */ /* 0x000fe8000c101910 */
[----:B------:R-:W0:Y:S04]  /*0680*/  @!P0 LDG.E R4, desc[UR16][R8.64+0x200] ;  /* 0x0002001008048981 */ /* 0x000e28000c1e1900 */
[----:B------:R-:W1:Y:S01]  /*0690*/  @!P0 LDG.E R0, desc[UR16][R10.64+0x200] ;  /* 0x000200100a008981 */ /* 0x000e62000c1e1900 */
[----:B------:R-:W-:-:S04]  /*06a0*/  IADD3 R14, PT, PT, R5, 0x180, RZ ;  /* 0x00000180050e7810 */ /* 0x000fc80007ffe0ff */
[----:B------:R-:W-:-:S13]  /*06b0*/  ISETP.GE.AND P1, PT, R14, UR6, PT ;  /* 0x000000060e007c0c */ /* 0x000fda000bf26270 */
[----:B------:R-:W2:Y:S01]  /*06c0*/  @!P1 LDC R17, c[0x0][0x390] ;  /* 0x0000e400ff119b82 */ /* 0x000ea20000000800 */
[----:B0-----:R-:W-:-:S04]  /*06d0*/  @!P0 FMUL R15, R4, R15 ;  /* 0x0000000f040f8220 */ /* 0x001fc80000400000 */
[----:B-1----:R-:W-:-:S03]  /*06e0*/  @!P0 FFMA R15, R0, R16, R15 ;  /* 0x00000010000f8223 */ /* 0x002fc6000000000f */
[----:B------:R-:W0:Y:S02]  /*06f0*/  @!P1 LDC R16, c[0x0][0x38c] ;  /* 0x0000e300ff109b82 */ /* 0x000e240000000800 */
[----:B------:R1:W-:Y:S04]  /*0700*/  @!P0 STG.E desc[UR16][R12.64+0x200], R15 ;  /* 0x0002000f0c008986 */ /* 0x0003e8000c101910 */
[----:B------:R-:W2:Y:S04]  /*0710*/  @!P1 LDG.E R4, desc[UR16][R8.64+0x400] ;  /* 0x0004001008049981 */ /* 0x000ea8000c1e1900 */
[----:B------:R-:W0:Y:S01]  /*0720*/  @!P1 LDG.E R0, desc[UR16][R10.64+0x400] ;  /* 0x000400100a009981 */ /* 0x000e22000c1e1900 */
[----:B------:R-:W-:-:S04]  /*0730*/  IADD3 R14, PT, PT, R5, 0x200, RZ ;  /* 0x00000200050e7810 */ /* 0x000fc80007ffe0ff */
[----:B------:R-:W-:-:S13]  /*0740*/  ISETP.GE.AND P0, PT, R14, UR6, PT ;  /* 0x000000060e007c0c */ /* 0x000fda000bf06270 */
[----:B-1----:R-:W1:Y:S01]  /*0750*/  @!P0 LDC R15, c[0x0][0x390] ;  /* 0x0000e400ff0f8b82 */ /* 0x002e620000000800 */
[----:B--2---:R-:W-:-:S04]  /*0760*/  @!P1 FMUL R17, R4, R17 ;  /* 0x0000001104119220 */ /* 0x004fc80000400000 */
[----:B0-----:R-:W-:-:S03]  /*0770*/  @!P1 FFMA R17, R0, R16, R17 ;  /* 0x0000001000119223 */ /* 0x001fc60000000011 */
[----:B------:R-:W0:Y:S02]  /*0780*/  @!P0 LDC R16, c[0x0][0x38c] ;  /* 0x0000e300ff108b82 */ /* 0x000e240000000800 */
[----:B------:R2:W-:Y:S04]  /*0790*/  @!P1 STG.E desc[UR16][R12.64+0x400], R17 ;  /* 0x000400110c009986 */ /* 0x0005e8000c101910 */
[----:B------:R-:W1:Y:S04]  /*07a0*/  @!P0 LDG.E R4, desc[UR16][R8.64+0x600] ;  /* 0x0006001008048981 */ /* 0x000e68000c1e1900 */
[----:B------:R-:W0:Y:S01]  /*07b0*/  @!P0 LDG.E R0, desc[UR16][R10.64+0x600] ;  /* 0x000600100a008981 */ /* 0x000e22000c1e1900 */
[----:B------:R-:W-:-:S04]  /*07c0*/  IADD3 R14, PT, PT, R5, 0x280, RZ ;  /* 0x00000280050e7810 */ /* 0x000fc80007ffe0ff */
[----:B------:R-:W-:-:S13]  /*07d0*/  ISETP.GE.AND P1, PT, R14, UR6, PT ;  /* 0x000000060e007c0c */ /* 0x000fda000bf26270 */
[----:B--2---:R-:W2:Y:S01]  /*07e0*/  @!P1 LDC R17, c[0x0][0x390] ;  /* 0x0000e400ff119b82 */ /* 0x004ea20000000800 */
[----:B-1----:R-:W-:-:S04]  /*07f0*/  @!P0 FMUL R15, R4, R15 ;  /* 0x0000000f040f8220 */ /* 0x002fc80000400000 */
[----:B0-----:R-:W-:-:S03]  /*0800*/  @!P0 FFMA R15, R0, R16, R15 ;  /* 0x00000010000f8223 */ /* 0x001fc6000000000f */
        /* <DEDUP_REMOVED lines=13> */
[----:B------:R-:W-:-:S05]  /*08e0*/  VIADD R14, R5, 0x380 ;  /* 0x00000380050e7836 */ /* 0x000fca0000000000 */
[----:B------:R-:W-:-:S13]  /*08f0*/  ISETP.GE.AND P1, PT, R14, UR6, PT ;  /* 0x000000060e007c0c */ /* 0x000fda000bf26270 */
[----:B--2---:R-:W2:Y:S08]  /*0900*/  @!P1 LDC R17, c[0x0][0x390] ;  /* 0x0000e400ff119b82 */ /* 0x004eb00000000800 */
[----:B------:R-:W3:Y:S01]  /*0910*/  @!P1 LDC R14, c[0x0][0x38c] ;  /* 0x0000e300ff0e9b82 */ /* 0x000ee20000000800 */
[----:B-1----:R-:W-:-:S04]  /*0920*/  @!P0 FMUL R15, R4, R15 ;  /* 0x0000000f040f8220 */ /* 0x002fc80000400000 */
[----:B0-----:R-:W-:-:S05]  /*0930*/  @!P0 FFMA R15, R0, R16, R15 ;  /* 0x00000010000f8223 */ /* 0x001fca000000000f */
[----:B------:R0:W-:Y:S04]  /*0940*/  @!P0 STG.E desc[UR16][R12.64+0xa00], R15 ;  /* 0x000a000f0c008986 */ /* 0x0001e8000c101910 */
[----:B------:R-:W2:Y:S04]  /*0950*/  @!P1 LDG.E R4, desc[UR16][R8.64+0xc00] ;  /* 0x000c001008049981 */ /* 0x000ea8000c1e1900 */
[----:B------:R-:W3:Y:S01]  /*0960*/  @!P1 LDG.E R0, desc[UR16][R10.64+0xc00] ;  /* 0x000c00100a009981 */ /* 0x000ee2000c1e1900 */
[----:B------:R-:W-:Y:S01]  /*0970*/  ULOP3.LUT UR5, UR21, 0x7ffffff8, URZ, 0xc0, !UPT ;  /* 0x7ffffff815057892 */ /* 0x000fe2000f8ec0ff */
[----:B--2---:R-:W-:-:S04]  /*0980*/  @!P1 FMUL R17, R4, R17 ;  /* 0x0000001104119220 */ /* 0x004fc80000400000 */
[----:B---3--:R-:W-:Y:S01]  /*0990*/  @!P1 FFMA R17, R0, R14, R17 ;  /* 0x0000000e00119223 */ /* 0x008fe20000000011 */
[----:B------:R-:W-:-:S04]  /*09a0*/  MOV R0, UR5 ;  /* 0x0000000500007c02 */ /* 0x000fc80008000f00 */
[----:B------:R0:W-:Y:S01]  /*09b0*/  @!P1 STG.E desc[UR16][R12.64+0xc00], R17 ;  /* 0x000c00110c009986 */ /* 0x0001e2000c101910 */
[----:B------:R-:W-:-:S13]  /*09c0*/  ISETP.NE.AND P0, PT, R0, 0x8, PT ;  /* 0x000000080000780c */ /* 0x000fda0003f05270 */
[----:B0-----:R-:W-:Y:S05]  /*09d0*/  @!P0 BRA `(.L_x_122) ;  /* 0x00000004005c8947 */ /* 0x001fea0003800000 */
[----:B------:R-:W-:Y:S01]  /*09e0*/  MOV R4, 0x8 ;  /* 0x0000000800047802 */ /* 0x000fe20000000f00 */
[----:B------:R-:W0:Y:S01]  /*09f0*/  LDCU UR5, c[0x0][0x390] ;  /* 0x00007200ff0577ac */ /* 0x000e220008000800 */
[----:B------:R-:W1:Y:S05]  /*0a00*/  LDCU UR7, c[0x0][0x38c] ;  /* 0x00007180ff0777ac */ /* 0x000e6a0008000800 */
.L_x_125:
[----:B--2---:R-:W-:Y:S01]  /*0a10*/  LEA R15, R4, R5, 0x7 ;  /* 0x00000005040f7211 */ /* 0x004fe200078e38ff */
[----:B------:R-:W-:-:S03]  /*0a20*/  HFMA2 R12, -RZ, RZ, 0, 2.384185791015625e-07 ;  /* 0x00000004ff0c7431 */ /* 0x000fc600000001ff */
[----:B------:R-:W-:-:S13]  /*0a30*/  ISETP.GE.AND P0, PT, R15, UR6, PT ;  /* 0x000000060f007c0c */ /* 0x000fda000bf06270 */
[C---:B------:R-:W-:Y:S01]  /*0a40*/  @!P0 IMAD.WIDE.U32 R12, R15.reuse, R12, UR18 ;  /* 0x000000120f0c8e25 */ /* 0x040fe2000f8e000c */
[----:B------:R-:W2:Y:S03]  /*0a50*/  @!P0 LDC R11, c[0x0][0x390] ;  /* 0x0000e400ff0b8b82 */ /* 0x000ea60000000800 */
[C---:B------:R-:W-:Y:S02]  /*0a60*/  @!P0 IMAD.WIDE.U32 R8, R15.reuse, 0x4, R2 ;  /* 0x000000040f088825 */ /* 0x040fe400078e0002 */
[----:B------:R-:W2:Y:S03]  /*0a70*/  @!P0 LDG.E R12, desc[UR16][R12.64] ;  /* 0x000000100c0c8981 */ /* 0x000ea6000c1e1900 */
[----:B------:R-:W3:Y:S01]  /*0a80*/  @!P0 LDC R23, c[0x0][0x38c] ;  /* 0x0000e300ff178b82 */ /* 0x000ee20000000800 */
[----:B------:R-:W3:Y:S01]  /*0a90*/  @!P0 LDG.E R8, desc[UR16][R8.64] ;  /* 0x0000001008088981 */ /* 0x000ee2000c1e1900 */
[C---:B------:R-:W-:Y:S01]  /*0aa0*/  IADD3 R21, PT, PT, R15.reuse, 0x80, RZ ;  /* 0x000000800f157810 */ /* 0x040fe20007ffe0ff */
[----:B------:R-:W-:Y:S01]  /*0ab0*/  @!P0 IMAD.WIDE.U32 R16, R15, 0x4, R6 ;  /* 0x000000040f108825 */ /* 0x000fe200078e0006 */
[----:B------:R-:W-:-:S02]  /*0ac0*/  MOV R10, 0x4 ;  /* 0x00000004000a7802 */ /* 0x000fc40000000f00 */
[----:B------:R-:W-:-:S13]  /*0ad0*/  ISETP.GE.AND P1, PT, R21, UR6, PT ;  /* 0x0000000615007c0c */ /* 0x000fda000bf26270 */
[----:B------:R-:W4:Y:S08]  /*0ae0*/  @!P1 LDC R18, c[0x0][0x390] ;  /* 0x0000e400ff129b82 */ /* 0x000f300000000800 */
[----:B------:R-:W5:Y:S01]  /*0af0*/  @!P1 LDC R20, c[0x0][0x38c] ;  /* 0x0000e300ff149b82 */ /* 0x000f620000000800 */
[----:B--2---:R-:W-:Y:S01]  /*0b00*/  @!P0 FMUL R11, R12, R11 ;  /* 0x0000000b0c0b8220 */ /* 0x004fe20000400000 */
[----:B------:R-:W-:-:S04]  /*0b10*/  IMAD.WIDE R12, R21, 0x4, R2 ;  /* 0x00000004150c7825 */ /* 0x000fc800078e0202 */
[----:B---3--:R-:W-:Y:S01]  /*0b20*/  @!P0 FFMA R23, R8, R23, R11 ;  /* 0x0000001708178223 */ /* 0x008fe2000000000b */
[----:B------:R-:W-:-:S04]  /*0b30*/  IMAD.WIDE R10, R21, R10, UR18 ;  /* 0x00000012150a7e25 */ /* 0x000fc8000f8e020a */
[----:B------:R2:W-:Y:S04]  /*0b40*/  @!P0 STG.E desc[UR16][R16.64], R23 ;  /* 0x0000001710008986 */ /* 0x0005e8000c101910 */
[----:B------:R-:W4:Y:S04]  /*0b50*/  @!P1 LDG.E R9, desc[UR16][R10.64] ;  /* 0x000000100a099981 */ /* 0x000f28000c1e1900 */
[----:B------:R-:W5:Y:S01]  /*0b60*/  @!P1 LDG.E R14, desc[UR16][R12.64] ;  /* 0x000000100c0e9981 */ /* 0x000f62000c1e1900 */
[----:B------:R-:W-:-:S04]  /*0b70*/  IADD3 R8, PT, PT, R15, 0x100, RZ ;  /* 0x000001000f087810 */ /* 0x000fc80007ffe0ff */
[----:B------:R-:W-:Y:S01]  /*0b80*/  ISETP.GE.AND P0, PT, R8, UR6, PT ;  /* 0x0000000608007c0c */ /* 0x000fe2000bf06270 */
[----:B----4-:R-:W-:Y:S01]  /*0b90*/  @!P1 FMUL R19, R9, R18 ;  /* 0x0000001209139220 */ /* 0x010fe20000400000 */
[----:B------:R-:W-:-:S11]  /*0ba0*/  IMAD.WIDE R8, R21, 0x4, R6 ;  /* 0x0000000415087825 */ /* 0x000fd600078e0206 */
[----:B------:R-:W3:Y:S01]  /*0bb0*/  @!P0 LDC R18, c[0x0][0x390] ;  /* 0x0000e400ff128b82 */ /* 0x000ee20000000800 */
[----:B-----5:R-:W-:-:S05]  /*0bc0*/  @!P1 FFMA R19, R14, R20, R19 ;  /* 0x000000140e139223 */ /* 0x020fca0000000013 */
[----:B------:R4:W-:Y:S02]  /*0bd0*/  @!P1 STG.E desc[UR16][R8.64], R19 ;  /* 0x0000001308009986 */ /* 0x0009e4000c101910 */
[----:B------:R-:W5:Y:S02]  /*0be0*/  @!P0 LDC R21, c[0x0][0x38c] ;  /* 0x0000e300ff158b82 */ /* 0x000f640000000800 */
[----:B--2---:R-:W3:Y:S04]  /*0bf0*/  @!P0 LDG.E R17, desc[UR16][R10.64+0x200] ;  /* 0x000200100a118981 */ /* 0x004ee8000c1e1900 */
[----:B------:R-:W5:Y:S01]  /*0c00*/  @!P0 LDG.E R16, desc[UR16][R12.64+0x200] ;  /* 0x000200100c108981 */ /* 0x000f62000c1e1900 */
[----:B------:R-:W-:-:S04]  /*0c10*/  IADD3 R14, PT, PT, R15, 0x180, RZ ;  /* 0x000001800f0e7810 */ /* 0x000fc80007ffe0ff */
[----:B------:R-:W-:-:S13]  /*0c20*/  ISETP.GE.AND P1, PT, R14, UR6, PT ;  /* 0x000000060e007c0c */ /* 0x000fda000bf26270 */
[----:B----4-:R-:W2:Y:S01]  /*0c30*/  @!P1 LDC R19, c[0x0][0x38c] ;  /* 0x0000e300ff139b82 */ /* 0x010ea20000000800 */
[----:B---3--:R-:W-:-:S07]  /*0c40*/  @!P0 FMUL R17, R17, R18 ;  /* 0x0000001211118220 */ /* 0x008fce0000400000 */
[----:B------:R-:W3:Y:S01]  /*0c50*/  @!P1 LDC R18, c[0x0][0x390] ;  /* 0x0000e400ff129b82 */ /* 0x000ee20000000800 */
[----:B-----5:R-:W-:-:S05]  /*0c60*/  @!P0 FFMA R21, R16, R21, R17 ;  /* 0x0000001510158223 */ /* 0x020fca0000000011 */
[----:B------:R4:W-:Y:S04]  /*0c70*/  @!P0 STG.E desc[UR16][R8.64+0x200], R21 ;  /* 0x0002001508008986 */ /* 0x0009e8000c101910 */
[----:B------:R-:W3:Y:S04]  /*0c80*/  @!P1 LDG.E R17, desc[UR16][R10.64+0x400] ;  /* 0x000400100a119981 */ /* 0x000ee8000c1e1900 */
[----:B------:R-:W2:Y:S01]  /*0c90*/  @!P1 LDG.E R16, desc[UR16][R12.64+0x400] ;  /* 0x000400100c109981 */ /* 0x000ea2000c1e1900 */
[----:B------:R-:W-:-:S04]  /*0ca0*/  IADD3 R14, PT, PT, R15, 0x200, RZ ;  /* 0x000002000f0e7810 */ /* 0x000fc80007ffe0ff */
[----:B------:R-:W-:-:S13]  /*0cb0*/  ISETP.GE.AND P0, PT, R14, UR6, PT ;  /* 0x000000060e007c0c */ /* 0x000fda000bf06270 */
[----:B----4-:R-:W4:Y:S01]  /*0cc0*/  @!P0 LDC R21, c[0x0][0x38c] ;  /* 0x0000e300ff158b82 */ /* 0x010f220000000800 */
[----:B---3--:R-:W-:-:S07]  /*0cd0*/  @!P1 FMUL R17, R17, R18 ;  /* 0x0000001211119220 */ /* 0x008fce0000400000 */
[----:B------:R-:W3:Y:S01]  /*0ce0*/  @!P0 LDC R18, c[0x0][0x390] ;  /* 0x0000e400ff128b82 */ /* 0x000ee20000000800 */
[----:B--2---:R-:W-:-:S05]  /*0cf0*/  @!P1 FFMA R19, R16, R19, R17 ;  /* 0x0000001310139223 */ /* 0x004fca0000000011 */
[----:B------:R2:W-:Y:S04]  /*0d00*/  @!P1 STG.E desc[UR16][R8.64+0x400], R19 ;  /* 0x0004001308009986 */ /* 0x0005e8000c101910 */
[----:B------:R-:W3:Y:S04]  /*0d10*/  @!P0 LDG.E R17, desc[UR16][R10.64+0x600] ;  /* 0x000600100a118981 */ /* 0x000ee8000c1e1900 */
[----:B------:R-:W4:Y:S01]  /*0d20*/  @!P0 LDG.E R16, desc[UR16][R12.64+0x600] ;  /* 0x000600100c108981 */ /* 0x000f22000c1e1900 */
[----:B------:R-:W-:-:S04]  /*0d30*/  IADD3 R14, PT, PT, R15, 0x280, RZ ;  /* 0x000002800f0e7810 */ /* 0x000fc80007ffe0ff */
[----:B------:R-:W-:-:S13]  /*0d40*/  ISETP.GE.AND P1, PT, R14, UR6, PT ;  /* 0x000000060e007c0c */ /* 0x000fda000bf26270 */
[----:B--2---:R-:W2:Y:S01]  /*0d50*/  @!P1 LDC R19, c[0x0][0x38c] ;  /* 0x0000e300ff139b82 */ /* 0x004ea20000000800 */
[----:B---3--:R-:W-:-:S07]  /*0d60*/  @!P0 FMUL R17, R17, R18 ;  /* 0x0000001211118220 */ /* 0x008fce0000400000 */
[----:B------:R-:W3:Y:S01]  /*0d70*/  @!P1 LDC R18, c[0x0][0x390] ;  /* 0x0000e400ff129b82 */ /* 0x000ee20000000800 */
[----:B----4-:R-:W-:-:S05]  /*0d80*/  @!P0 FFMA R21, R16, R21, R17 ;  /* 0x0000001510158223 */ /* 0x010fca0000000011 */
[----:B------:R4:W-:Y:S04]  /*0d90*/  @!P0 STG.E desc[UR16][R8.64+0x600], R21 ;  /* 0x0006001508008986 */ /* 0x0009e8000c101910 */
[----:B------:R-:W3:Y:S04]  /*0da0*/  @!P1 LDG.E R17, desc[UR16][R10.64+0x800] ;  /* 0x000800100a119981 */ /* 0x000ee8000c1e1900 */
[----:B------:R-:W2:Y:S01]  /*0db0*/  @!P1 LDG.E R16, desc[UR16][R12.64+0x800] ;  /* 0x000800100c109981 */ /* 0x000ea2000c1e1900 */
[----:B------:R-:W-:-:S04]  /*0dc0*/  IADD3 R14, PT, PT, R15, 0x300, RZ ;  /* 0x000003000f0e7810 */ /* 0x000fc80007ffe0ff */
[----:B------:R-:W-:Y:S01]  /*0dd0*/  ISETP.GE.AND P0, PT, R14, UR6, PT ;  /* 0x000000060e007c0c */ /* 0x000fe2000bf06270 */
[----:B---3--:R-:W-:-:S12]  /*0de0*/  @!P1 FMUL R17, R17, R18 ;  /* 0x0000001211119220 */ /* 0x008fd80000400000 */
[----:B------:R-:W3:Y:S01]  /*0df0*/  @!P0 LDC R18, c[0x0][0x38c] ;  /* 0x0000e300ff128b82 */ /* 0x000ee20000000800 */
[----:B--2---:R-:W-:-:S05]  /*0e00*/  @!P1 FFMA R19, R16, R19, R17 ;  /* 0x0000001310139223 */ /* 0x004fca0000000011 */
[----:B------:R4:W-:Y:S02]  /*0e10*/  @!P1 STG.E desc[UR16][R8.64+0x800], R19 ;  /* 0x0008001308009986 */ /* 0x0009e4000c101910 */
[----:B------:R-:W2:Y:S02]  /*0e20*/  @!P0 LDC R17, c[0x0][0x390] ;  /* 0x0000e400ff118b82 */ /* 0x000ea40000000800 */
[----:B------:R-:W2:Y:S04]  /*0e30*/  @!P0 LDG.E R16, desc[UR16][R10.64+0xa00] ;  /* 0x000a00100a108981 */ /* 0x000ea8000c1e1900 */
[----:B------:R-:W3:Y:S01]  /*0e40*/  @!P0 LDG.E R14, desc[UR16][R12.64+0xa00] ;  /* 0x000a00100c0e8981 */ /* 0x000ee2000c1e1900 */
[----:B------:R-:W-:Y:S01]  /*0e50*/  IADD3 R15, PT, PT, R15, 0x380, RZ ;  /* 0x000003800f0f7810 */ /* 0x000fe20007ffe0ff */
[----:B------:R-:W-:Y:S01]  /*0e60*/  BSSY.RECONVERGENT B0, `(.L_x_123) ;  /* 0x000000d000007945 */ /* 0x000fe20003800200 */
[----:B------:R-:W-:-:S04]  /*0e70*/  IADD3 R4, PT, PT, R4, 0x8, RZ ;  /* 0x0000000804047810 */ /* 0x000fc80007ffe0ff */
[----:B------:R-:W-:Y:S01]  /*0e80*/  ISETP.NE.AND P1, PT, R4, R0, PT ;  /* 0x000000000400720c */ /* 0x000fe20003f25270 */
[----:B--2---:R-:W-:-:S04]  /*0e90*/  @!P0 FMUL R17, R16, R17 ;  /* 0x0000001110118220 */ /* 0x004fc80000400000 */
[----:B---3--:R-:W-:-:S05]  /*0ea0*/  @!P0 FFMA R17, R14, R18, R17 ;  /* 0x000000120e118223 */ /* 0x008fca0000000011 */
[----:B------:R4:W-:Y:S01]  /*0eb0*/  @!P0 STG.E desc[UR16][R8.64+0xa00], R17 ;  /* 0x000a001108008986 */ /* 0x0009e2000c101910 */
[----:B------:R-:W-:-:S13]  /*0ec0*/  ISETP.GE.AND P0, PT, R15, UR6, PT ;  /* 0x000000060f007c0c */ /* 0x000fda000bf06270 */
[----:B----4-:R-:W-:Y:S05]  /*0ed0*/  @P0 BRA `(.L_x_124) ;  /* 0x0000000000140947 */ /* 0x010fea0003800000 */
[----:B------:R-:W0:Y:S04]  /*0ee0*/  LDG.E R10, desc[UR16][R10.64+0xc00] ;  /* 0x000c00100a0a7981 */ /* 0x000e28000c1e1900 */
[----:B------:R-:W1:Y:S01]  /*0ef0*/  LDG.E R12, desc[UR16][R12.64+0xc00] ;  /* 0x000c00100c0c7981 */ /* 0x000e62000c1e1900 */
[----:B0-----:R-:W-:-:S04]  /*0f00*/  FMUL R15, R10, UR5 ;  /* 0x000000050a0f7c20 */ /* 0x001fc80008400000 */
[----:B-1----:R-:W-:-:S05]  /*0f10*/  FFMA R15, R12, UR7, R15 ;  /* 0x000000070c0f7c23 */ /* 0x002fca000800000f */
[----:B------:R2:W-:Y:S02]  /*0f20*/  STG.E desc[UR16][R8.64+0xc00], R15 ;  /* 0x000c000f08007986 */ /* 0x0005e4000c101910 */
.L_x_124:
[----:B01----:R-:W-:Y:S05]  /*0f30*/  BSYNC.RECONVERGENT B0 ;  /* 0x0000000000007941 */ /* 0x003fea0003800200 */
.L_x_123:
[----:B------:R-:W-:Y:S05]  /*0f40*/  @P1 BRA `(.L_x_125) ;  /* 0xfffffff800b01947 */ /* 0x000fea000383ffff */
.L_x_122:
[----:B------:R-:W-:-:S13]  /*0f50*/  ISETP.NE.AND P0, PT, RZ, UR4, PT ;  /* 0x00000004ff007c0c */ /* 0x000fda000bf05270 */
[----:B------:R-:W-:Y:S05]  /*0f60*/  @!P0 EXIT ;  /* 0x000000000000894d */ /* 0x000fea0003800000 */
[----:B------:R-:W0:Y:S01]  /*0f70*/  LDC R4, c[0x0][0x388] ;  /* 0x0000e200ff047b82 */ /* 0x000e220000000800 */
[----:B------:R-:W-:Y:S01]  /*0f80*/  UISETP.GE.U32.AND UP0, UPT, UR4, 0x4, UPT ;  /* 0x000000040400788c */ /* 0x000fe2000bf06070 */
[----:B0-----:R-:W-:-:S04]  /*0f90*/  LOP3.LUT R22, R4, 0x3, RZ, 0xc0, !PT ;  /* 0x0000000304167812 */ /* 0x001fc800078ec0ff */
[----:B------:R-:W-:-:S04]  /*0fa0*/  ISETP.NE.AND P0, PT, R22, RZ, PT ;  /* 0x000000ff1600720c */ /* 0x000fc80003f05270 */
[----:B------:R-:W-:Y:S09]  /*0fb0*/  BRA.U !UP0, `(.L_x_126) ;  /* 0x0000000108d47547 */ /* 0x000ff2000b800000 */
[----:B--2---:R-:W-:Y:S01]  /*0fc0*/  LEA R9, R0, R5, 0x7 ;  /* 0x0000000500097211 */ /* 0x004fe200078e38ff */
[----:B------:R-:W-:-:S03]  /*0fd0*/  HFMA2 R14, -RZ, RZ, 0, 2.384185791015625e-07 ;  /* 0x00000004ff0e7431 */ /* 0x000fc600000001ff */
[----:B------:R-:W-:-:S13]  /*0fe0*/  ISETP.GE.AND P2, PT, R9, UR6, PT ;  /* 0x0000000609007c0c */ /* 0x000fda000bf46270 */
[C---:B------:R-:W-:Y:S01]  /*0ff0*/  @!P2 IMAD.WIDE R14, R9.reuse, R14, UR18 ;  /* 0x00000012090eae25 */ /* 0x040fe2000f8e020e */
[----:B------:R-:W0:Y:S03]  /*1000*/  @!P2 LDC R17, c[0x0][0x390] ;  /* 0x0000e400ff11ab82 */ /* 0x000e260000000800 */
[C---:B------:R-:W-:Y:S02]  /*1010*/  @!P2 IMAD.WIDE R10, R9.reuse, 0x4, R2 ;  /* 0x00000004090aa825 */ /* 0x040fe400078e0202 */
[----:B------:R-:W0:Y:S03]  /*1020*/  @!P2 LDG.E R14, desc[UR16][R14.64] ;  /* 0x000000100e0ea981 */ /* 0x000e26000c1e1900 */
[----:B------:R-:W1:Y:S01]  /*1030*/  @!P2 LDC R21, c[0x0][0x38c] ;  /* 0x0000e300ff15ab82 */ /* 0x000e620000000800 */
[----:B------:R-:W1:Y:S01]  /*1040*/  @!P2 LDG.E R10, desc[UR16][R10.64] ;  /* 0x000000100a0aa981 */ /* 0x000e62000c1e1900 */
[----:B------:R-:W-:Y:S01]  /*1050*/  IADD3 R13, PT, PT, R9, 0x80, RZ ;  /* 0x00000080090d7810 */ /* 0x000fe20007ffe0ff */
[----:B------:R-:W-:-:S03]  /*1060*/  IMAD.MOV.U32 R18, RZ, RZ, 0x4 ;  /* 0x00000004ff127424 */ /* 0x000fc600078e00ff */
[----:B------:R-:W-:-:S13]  /*1070*/  ISETP.GE.AND P1, PT, R13, UR6, PT ;  /* 0x000000060d007c0c */ /* 0x000fda000bf26270 */
[C---:B------:R-:W-:Y:S01]  /*1080*/  @!P1 IMAD.WIDE R18, R13.reuse, R18, UR18 ;  /* 0x000000120d129e25 */ /* 0x040fe2000f8e0212 */
[----:B------:R-:W2:Y:S03]  /*1090*/  @!P1 LDC R23, c[0x0][0x390] ;  /* 0x0000e400ff179b82 */ /* 0x000ea60000000800 */
[----:B0-----:R-:W-:Y:S01]  /*10a0*/  @!P2 FMUL R17, R14, R17 ;  /* 0x000000110e11a220 */ /* 0x001fe20000400000 */
[----:B------:R-:W-:-:S04]  /*10b0*/  @!P1 IMAD.WIDE R14, R13, 0x4, R2 ;  /* 0x000000040d0e9825 */ /* 0x000fc800078e0202 */
[----:B------:R-:W0:Y:S01]  /*10c0*/  @!P1 LDC R8, c[0x0][0x38c] ;  /* 0x0000e300ff089b82 */ /* 0x000e220000000800 */
[----:B-1----:R-:W-:Y:S01]  /*10d0*/  @!P2 FFMA R21, R10, R21, R17 ;  /* 0x000000150a15a223 */ /* 0x002fe20000000011 */
[----:B------:R-:W-:-:S05]  /*10e0*/  @!P2 IMAD.WIDE R16, R9, 0x4, R6 ;  /* 0x000000040910a825 */ /* 0x000fca00078e0206 */
[----:B------:R1:W-:Y:S04]  /*10f0*/  @!P2 STG.E desc[UR16][R16.64], R21 ;  /* 0x000000151000a986 */ /* 0x0003e8000c101910 */
[----:B------:R3:W2:Y:S04]  /*1100*/  @!P1 LDG.E R18, desc[UR16][R18.64] ;  /* 0x0000001012129981 */ /* 0x0006a8000c1e1900 */
[----:B------:R-:W0:Y:S01]  /*1110*/  @!P1 LDG.E R14, desc[UR16][R14.64] ;  /* 0x000000100e0e9981 */ /* 0x000e22000c1e1900 */
[----:B------:R-:W-:Y:S01]  /*1120*/  IADD3 R11, PT, PT, R9, 0x100, RZ ;  /* 0x00000100090b7810 */ /* 0x000fe20007ffe0ff */
[----:B------:R-:W-:Y:S01]  /*1130*/  @!P1 IMAD.WIDE R12, R13, 0x4, R6 ;  /* 0x000000040d0c9825 */ /* 0x000fe200078e0206 */
[----:B------:R-:W-:-:S02]  /*1140*/  MOV R20, 0x4 ;  /* 0x0000000400147802 */ /* 0x000fc40000000f00 */
[----:B------:R-:W-:-:S13]  /*1150*/  ISETP.GE.AND P2, PT, R11, UR6, PT ;  /* 0x000000060b007c0c */ /* 0x000fda000bf46270 */
[C---:B-1----:R-:W-:Y:S01]  /*1160*/  @!P2 IMAD.WIDE R20, R11.reuse, R20, UR18 ;  /* 0x000000120b14ae25 */ /* 0x042fe2000f8e0214 */
[----:B---3--:R-:W1:Y:S03]  /*1170*/  @!P2 LDC R19, c[0x0][0x390] ;  /* 0x0000e400ff13ab82 */ /* 0x008e660000000800 */
[----:B------:R-:W-:-:S04]  /*1180*/  @!P2 IMAD.WIDE R16, R11, 0x4, R2 ;  /* 0x000000040b10a825 */ /* 0x000fc800078e0202 */
[----:B--2---:R-:W-:-:S04]  /*1190*/  @!P1 FMUL R23, R18, R23 ;  /* 0x0000001712179220 */ /* 0x004fc80000400000 */
[----:B0-----:R-:W-:Y:S02]  /*11a0*/  @!P1 FFMA R23, R14, R8, R23 ;  /* 0x000000080e179223 */ /* 0x001fe40000000017 */
[----:B------:R-:W0:Y:S03]  /*11b0*/  @!P2 LDC R8, c[0x0][0x38c] ;  /* 0x0000e300ff08ab82 */ /* 0x000e260000000800 */
[----:B------:R2:W-:Y:S04]  /*11c0*/  @!P1 STG.E desc[UR16][R12.64], R23 ;  /* 0x000000170c009986 */ /* 0x0005e8000c101910 */
[----:B------:R-:W1:Y:S04]  /*11d0*/  @!P2 LDG.E R20, desc[UR16][R20.64] ;  /* 0x000000101414a981 */ /* 0x000e68000c1e1900 */
[----:B------:R3:W0:Y:S01]  /*11e0*/  @!P2 LDG.E R16, desc[UR16][R16.64] ;  /* 0x000000101010a981 */ /* 0x000622000c1e1900 */
[----:B------:R-:W-:Y:S01]  /*11f0*/  IADD3 R15, PT, PT, R9, 0x180, RZ ;  /* 0x00000180090f7810 */ /* 0x000fe20007ffe0ff */
[----:B------:R-:W-:-:S03]  /*1200*/  HFMA2 R10, -RZ, RZ, 0, 2.384185791015625e-07 ;  /* 0x00000004ff0a7431 */ /* 0x000fc600000001ff */
[----:B------:R-:W-:-:S13]  /*1210*/  ISETP.GE.AND P1, PT, R15, UR6, PT ;  /* 0x000000060f007c0c */ /* 0x000fda000bf26270 */
[----:B--2---:R-:W-:Y:S01]  /*1220*/  @!P1 IMAD.WIDE R12, R15, R10, UR18 ;  /* 0x000000120f0c9e25 */ /* 0x004fe2000f8e020a */
[----:B---3--:R-:W2:Y:S03]  /*1230*/  @!P1 LDC R17, c[0x0][0x390] ;  /* 0x0000e400ff119b82 */ /* 0x008ea60000000800 */
[----:B-1----:R-:W-:-:S04]  /*1240*/  @!P2 FMUL R9, R20, R19 ;  /* 0x000000131409a220 */ /* 0x002fc80000400000 */
[----:B0-----:R-:W-:Y:S01]  /*1250*/  @!P2 FFMA R19, R16, R8, R9 ;  /* 0x000000081013a223 */ /* 0x001fe20000000009 */
[----:B------:R-:W-:Y:S01]  /*1260*/  @!P2 IMAD.WIDE R8, R11, 0x4, R6 ;  /* 0x000000040b08a825 */ /* 0x000fe200078e0206 */
[----:B------:R-:W0:Y:S03]  /*1270*/  @!P1 LDC R16, c[0x0][0x38c] ;  /* 0x0000e300ff109b82 */ /* 0x000e260000000800 */
[C---:B------:R-:W-:Y:S01]  /*1280*/  @!P1 IMAD.WIDE R10, R15.reuse, 0x4, R2 ;  /* 0x000000040f0a9825 */ /* 0x040fe200078e0202 */
[----:B------:R1:W-:Y:S04]  /*1290*/  @!P2 STG.E desc[UR16][R8.64], R19 ;  /* 0x000000130800a986 */ /* 0x0003e8000c101910 */
[----:B------:R-:W2:Y:S04]  /*12a0*/  @!P1 LDG.E R12, desc[UR16][R12.64] ;  /* 0x000000100c0c9981 */ /* 0x000ea8000c1e1900 */
[----:B------:R-:W0:Y:S01]  /*12b0*/  @!P1 LDG.E R10, desc[UR16][R10.64] ;  /* 0x000000100a0a9981 */ /* 0x000e22000c1e1900 */
[----:B------:R-:W-:Y:S01]  /*12c0*/  @!P1 IMAD.WIDE R14, R15, 0x4, R6 ;  /* 0x000000040f0e9825 */ /* 0x000fe200078e0206 */
[----:B------:R-:W-:-:S03]  /*12d0*/  IADD3 R0, PT, PT, R0, 0x4, RZ ;  /* 0x0000000400007810 */ /* 0x000fc60007ffe0ff */
[----:B--2---:R-:W-:-:S04]  /*12e0*/  @!P1 FMUL R17, R12, R17 ;  /* 0x000000110c119220 */ /* 0x004fc80000400000 */
[----:B0-----:R-:W-:-:S05]  /*12f0*/  @!P1 FFMA R17, R10, R16, R17 ;  /* 0x000000100a119223 */ /* 0x001fca0000000011 */
[----:B------:R1:W-:Y:S02]  /*1300*/  @!P1 STG.E desc[UR16][R14.64], R17 ;  /* 0x000000110e009986 */ /* 0x0003e4000c101910 */
.L_x_126:
[----:B------:R-:W-:Y:S05]  /*1310*/  @!P0 EXIT ;  /* 0x000000000000894d */ /* 0x000fea0003800000 */
[----:B------:R-:W-:Y:S02]  /*1320*/  ISETP.NE.AND P1, PT, R22, 0x1, PT ;  /* 0x000000011600780c */ /* 0x000fe40003f25270 */
[----:B------:R-:W-:-:S04]  /*1330*/  LOP3.LUT R4, R4, 0x1, RZ, 0xc0, !PT ;  /* 0x0000000104047812 */ /* 0x000fc800078ec0ff */
[----:B------:R-:W-:-:S07]  /*1340*/  ISETP.NE.U32.AND P0, PT, R4, 0x1, PT ;  /* 0x000000010400780c */ /* 0x000fce0003f05070 */
[----:B------:R-:W-:Y:S06]  /*1350*/  @!P1 BRA `(.L_x_127) ;  /* 0x00000000006c9947 */ /* 0x000fec0003800000 */
[----:B-12---:R-:W-:Y:S02]  /*1360*/  LEA R15, R0, R5, 0x7 ;  /* 0x00000005000f7211 */ /* 0x006fe400078e38ff */
[----:B------:R-:W-:Y:S02]  /*1370*/  MOV R10, 0x4 ;  /* 0x00000004000a7802 */ /* 0x000fe40000000f00 */
        /* <DEDUP_REMOVED lines=8> */
[----:B------:R-:W-:-:S03]  /*1400*/  HFMA2 R14, -RZ, RZ, 0, 2.384185791015625e-07 ;  /* 0x00000004ff0e7431 */ /* 0x000fc600000001ff */
[----:B------:R-:W-:-:S13]  /*1410*/  ISETP.GE.AND P2, PT, R21, UR6, PT ;  /* 0x0000000615007c0c */ /* 0x000fda000bf46270 */
[----:B------:R-:W2:Y:S08]  /*1420*/  @!P2 LDC R19, c[0x0][0x390] ;  /* 0x0000e400ff13ab82 */ /* 0x000eb00000000800 */
[----:B------:R-:W3:Y:S01]  /*1430*/  @!P2 LDC R4, c[0x0][0x38c] ;  /* 0x0000e300ff04ab82 */ /* 0x000ee20000000800 */
[----:B0-----:R-:W-:Y:S01]  /*1440*/  @!P1 FMUL R13, R10, R13 ;  /* 0x0000000d0a0d9220 */ /* 0x001fe20000400000 */
[----:B------:R-:W-:-:S04]  /*1450*/  @!P2 IMAD.WIDE R10, R21, 0x4, R2 ;  /* 0x00000004150aa825 */ /* 0x000fc800078e0202 */
[----:B-1----:R-:W-:Y:S01]  /*1460*/  @!P1 FFMA R17, R8, R17, R13 ;  /* 0x0000001108119223 */ /* 0x002fe2000000000d */
[----:B------:R-:W-:-:S04]  /*1470*/  @!P1 IMAD.WIDE R12, R15, 0x4, R6 ;  /* 0x000000040f0c9825 */ /* 0x000fc800078e0206 */
[C---:B------:R-:W-:Y:S01]  /*1480*/  @!P2 IMAD.WIDE R14, R21.reuse, R14, UR18 ;  /* 0x00000012150eae25 */ /* 0x040fe2000f8e020e */
[----:B------:R0:W-:Y:S04]  /*1490*/  @!P1 STG.E desc[UR16][R12.64], R17 ;  /* 0x000000110c009986 */ /* 0x0001e8000c101910 */
[----:B------:R-:W3:Y:S04]  /*14a0*/  @!P2 LDG.E R10, desc[UR16][R10.64] ;  /* 0x000000100a0aa981 */ /* 0x000ee8000c1e1900 */
[----:B------:R-:W2:Y:S01]  /*14b0*/  @!P2 LDG.E R14, desc[UR16][R14.64] ;  /* 0x000000100e0ea981 */ /* 0x000ea2000c1e1900 */
[----:B------:R-:W-:Y:S01]  /*14c0*/  @!P2 IMAD.WIDE R8, R21, 0x4, R6 ;  /* 0x000000041508a825 */ /* 0x000fe200078e0206 */
[----:B------:R-:W-:-:S03]  /*14d0*/  IADD3 R0, PT, PT, R0, 0x2, RZ ;  /* 0x0000000200007810 */ /* 0x000fc60007ffe0ff */
[----:B--2---:R-:W-:-:S04]  /*14e0*/  @!P2 FMUL R19, R14, R19 ;  /* 0x000000130e13a220 */ /* 0x004fc80000400000 */
[----:B---3--:R-:W-:-:S05]  /*14f0*/  @!P2 FFMA R19, R10, R4, R19 ;  /* 0x000000040a13a223 */ /* 0x008fca0000000013 */
[----:B------:R0:W-:Y:S02]  /*1500*/  @!P2 STG.E desc[UR16][R8.64], R19 ;  /* 0x000000130800a986 */ /* 0x0001e4000c101910 */
.L_x_127:
[----:B------:R-:W-:Y:S05]  /*1510*/  @P0 EXIT ;  /* 0x000000000000094d */ /* 0x000fea0003800000 */
[----:B------:R-:W-:-:S04]  /*1520*/  LEA R11, R0, R5, 0x7 ;  /* 0x00000005000b7211 */ /* 0x000fc800078e38ff */
[----:B------:R-:W-:-:S13]  /*1530*/  ISETP.GE.AND P0, PT, R11, UR6, PT ;  /* 0x000000060b007c0c */ /* 0x000fda000bf06270 */
[----:B------:R-:W-:Y:S05]  /*1540*/  @P0 EXIT ;  /* 0x000000000000094d */ /* 0x000fea0003800000 */
[----:B------:R-:W-:Y:S01]  /*1550*/  MOV R4, 0x4 ;  /* 0x0000000400047802 */ /* 0x000fe20000000f00 */
[C---:B------:R-:W-:Y:S01]  /*1560*/  IMAD.WIDE R2, R11.reuse, 0x4, R2 ;  /* 0x000000040b027825 */ /* 0x040fe200078e0202 */
[----:B------:R-:W0:Y:S03]  /*1570*/  LDCU UR4, c[0x0][0x390] ;  /* 0x00007200ff0477ac */ /* 0x000e260008000800 */
[C---:B------:R-:W-:Y:S01]  /*1580*/  IMAD.WIDE R4, R11.reuse, R4, UR18 ;  /* 0x000000120b047e25 */ /* 0x040fe2000f8e0204 */
[----:B------:R-:W3:Y:S01]  /*1590*/  LDCU UR5, c[0x0][0x38c] ;  /* 0x00007180ff0577ac */ /* 0x000ee20008000800 */
[----:B------:R-:W3:Y:S04]  /*15a0*/  LDG.E R2, desc[UR16][R2.64] ;  /* 0x0000001002027981 */ /* 0x000ee8000c1e1900 */
[----:B------:R-:W0:Y:S01]  /*15b0*/  LDG.E R4, desc[UR16][R4.64] ;  /* 0x0000001004047981 */ /* 0x000e22000c1e1900 */
[----:B------:R-:W-:-:S04]  /*15c0*/  IMAD.WIDE R6, R11, 0x4, R6 ;  /* 0x000000040b067825 */ /* 0x000fc800078e0206 */
[----:B012---:R-:W-:-:S04]  /*15d0*/  FMUL R9, R4, UR4 ;  /* 0x0000000404097c20 */ /* 0x007fc80008400000 */
[----:B---3--:R-:W-:-:S05]  /*15e0*/  FFMA R9, R2, UR5, R9 ;  /* 0x0000000502097c23 */ /* 0x008fca0008000009 */
[----:B------:R-:W-:Y:S01]  /*15f0*/  STG.E desc[UR16][R6.64], R9 ;  /* 0x0000000906007986 */ /* 0x000fe2000c101910 */
[----:B------:R-:W-:Y:S05]  /*1600*/  EXIT ;  /* 0x000000000000794d */ /* 0x000fea0003800000 */
.L_x_121:
[----:B------:R-:W-:-:S06]  /*1610*/  UISETP.GE.AND UP0, UPT, UR21, 0x1, UPT ;  /* 0x000000011500788c */ /* 0x000fcc000bf06270 */
[----:B------:R-:W-:-:S13]  /*1620*/  PLOP3.LUT P0, PT, PT, PT, UP0, 0x80, 0x8 ;  /* 0x000000000008781c */ /* 0x000fda0003f0f008 */
[----:B0-----:R-:W-:Y:S05]  /*1630*/  @!P0 EXIT ;  /* 0x000000000000894d */ /* 0x001fea0003800000 */
[----:B------:R-:W0:Y:S01]  /*1640*/  LDC R0, c[0x0][0x388] ;  /* 0x0000e200ff007b82 */ /* 0x000e220000000800 */
[----:B------:R-:W-:Y:S01]  /*1650*/  UISETP.GE.U32.AND UP0, UPT, UR21, 0x8, UPT ;  /* 0x000000081500788c */ /* 0x000fe2000bf06070 */
[----:B------:R-:W-:Y:S01]  /*1660*/  HFMA2 R4, -RZ, RZ, 0, 0 ;  /* 0x00000000ff047431 */ /* 0x000fe200000001ff */
[----:B0-----:R-:W-:-:S07]  /*1670*/  LOP3.LUT P0, R20, R0, 0x7, RZ, 0xc0, !PT ;  /* 0x0000000700147812 */ /* 0x001fce000780c0ff */
[----:B------:R-:W-:Y:S06]  /*1680*/  BRA.U !UP0, `(.L_x_128) ;  /* 0x0000000508447547 */ /* 0x000fec000b800000 */
[----:B------:R-:W0:Y:S01]  /*1690*/  LDC.64 R6, c[0x0][0x398] ;  /* 0x0000e600ff067b82 */ /* 0x000e220000000a00 */
[----:B------:R-:W-:Y:S01]  /*16a0*/  UIADD3 UR6, UP0, UPT, UR4, 0x600, URZ ;  /* 0x0000060004067890 */ /* 0x000fe2000ff1e0ff */
[----:B------:R-:W1:Y:S03]  /*16b0*/  LDCU UR22, c[0x0][0x390] ;  /* 0x00007200ff1677ac */ /* 0x000e660008000800 */
[----:B------:R-:W-:-:S03]  /*16c0*/  UIADD3.X UR7, UPT, UPT, URZ, UR5, URZ, UP0, !UPT ;  /* 0x00000005ff077290 */ /* 0x000fc600087fe4ff */
[----:B------:R-:W2:Y:S01]  /*16d0*/  LDC.64 R8, c[0x0][0x3a0] ;  /* 0x0000e800ff087b82 */ /* 0x000ea20000000a00 */
[----:B------:R-:W-:Y:S01]  /*16e0*/  UIADD3 UR10, UP0, UPT, UR6, UR10, URZ ;  /* 0x0000000a060a7290 */ /* 0x000fe2000ff1e0ff */
[----:B------:R-:W3:Y:S03]  /*16f0*/  LDCU UR23, c[0x0][0x38c] ;  /* 0x00007180ff1777ac */ /* 0x000ee60008000800 */
[----:B------:R-:W-:-:S03]  /*1700*/  UIADD3.X UR11, UPT, UPT, UR7, UR11, URZ, UP0, !UPT ;  /* 0x0000000b070b7290 */ /* 0x000fc600087fe4ff */
[----:B------:R-:W4:Y:S01]  /*1710*/  LDC.64 R10, c[0x0][0x3b0] ;  /* 0x0000ec00ff0a7b82 */ /* 0x000f220000000a00 */
[----:B------:R-:W-:Y:S02]  /*1720*/  UIADD3 UR8, UP0, UPT, UR6, UR14, URZ ;  /* 0x0000000e06087290 */ /* 0x000fe4000ff1e0ff */
[----:B------:R-:W-:Y:S02]  /*1730*/  ULOP3.LUT UR14, UR21, 0x7ffffff8, URZ, 0xc0, !UPT ;  /* 0x7ffffff8150e7892 */ /* 0x000fe4000f8ec0ff */
[----:B------:R-:W-:Y:S02]  /*1740*/  UIADD3 UR6, UP1, UPT, UR6, UR12, URZ ;  /* 0x0000000c06067290 */ /* 0x000fe4000ff3e0ff */
[----:B------:R-:W-:Y:S01]  /*1750*/  UIADD3.X UR9, UPT, UPT, UR7, UR15, URZ, UP0, !UPT ;  /* 0x0000000f07097290 */ /* 0x000fe200087fe4ff */
[----:B0-----:R-:W-:Y:S01]  /*1760*/  IMAD.WIDE.U32 R6, R5, 0x4, R6 ;  /* 0x0000000405067825 */ /* 0x001fe200078e0006 */
[----:B------:R-:W-:Y:S01]  /*1770*/  MOV R4, UR14 ;  /* 0x0000000e00047c02 */ /* 0x000fe20008000f00 */
[----:B------:R-:W-:-:S02]  /*1780*/  UIADD3.X UR7, UPT, UPT, UR7, UR13, URZ, UP1, !UPT ;  /* 0x0000000d07077290 */ /* 0x000fc40008ffe4ff */
[----:B------:R-:W-:Y:S01]  /*1790*/  UIADD3 UR12, UPT, UPT, -UR14, URZ, URZ ;  /* 0x000000ff0e0c7290 */ /* 0x000fe2000fffe1ff */
[----:B--2---:R-:W-:-:S04]  /*17a0*/  IMAD.WIDE.U32 R8, R5, 0x4, R8 ;  /* 0x0000000405087825 */ /* 0x004fc800078e0008 */
[C---:B----4-:R-:W-:Y:S01]  /*17b0*/  IMAD.WIDE.U32 R10, R5.reuse, 0x4, R10 ;  /* 0x00000004050a7825 */ /* 0x050fe200078e000a */
[----:B-1-3--:R-:W-:-:S07]  /*17c0*/  IADD3 R5, PT, PT, R5, 0x80, RZ ;  /* 0x0000008005057810 */ /* 0x00afce0007ffe0ff */
.L_x_129:
[----:B------:R-:W-:Y:S02]  /*17d0*/  IADD3 R22, P2, PT, R10, UR4, RZ ;  /* 0x000000040a167c10 */ /* 0x000fe4000ff5e0ff */
[----:B0-----:R-:W-:Y:S02]  /*17e0*/  IADD3 R18, P1, PT, R8, UR4, RZ ;  /* 0x0000000408127c10 */ /* 0x001fe4000ff3e0ff */
[----:B------:R-:W-:Y:S02]  /*17f0*/  IADD3.X R23, PT, PT, R11, UR5, RZ, P2, !PT ;  /* 0x000000050b177c10 */ /* 0x000fe400097fe4ff */
[----:B------:R-:W-:-:S03]  /*1800*/  IADD3.X R19, PT, PT, R9, UR5, RZ, P1, !PT ;  /* 0x0000000509137c10 */ /* 0x000fc60008ffe4ff */
[----:B------:R-:W2:Y:S04]  /*1810*/  LDG.E R22, desc[UR16][R22.64] ;  /* 0x0000001016167981 */ /* 0x000ea8000c1e1900 */
[----:B------:R-:W3:Y:S01]  /*1820*/  LDG.E R18, desc[UR16][R18.64] ;  /* 0x0000001012127981 */ /* 0x000ee2000c1e1900 */
        /* <DEDUP_REMOVED lines=8> */
[----:B--2---:R-:W-:-:S04]  /*18b0*/  FMUL R21, R22, UR22 ;  /* 0x0000001616157c20 */ /* 0x004fc80008400000 */
[----:B---3--:R-:W-:-:S05]  /*18c0*/  FFMA R21, R18, UR23, R21 ;  /* 0x0000001712157c23 */ /* 0x008fca0008000015 */
[----:B------:R0:W-:Y:S04]  /*18d0*/  STG.E desc[UR16][R12.64], R21 ;  /* 0x000000150c007986 */ /* 0x0001e8000c101910 */
[----:B------:R-:W2:Y:S04]  /*18e0*/  LDG.E R23, desc[UR16][R16.64+-0x600] ;  /* 0xfffa001010177981 */ /* 0x000ea8000c1e1900 */
[----:B------:R-:W3:Y:S01]  /*18f0*/  LDG.E R22, desc[UR16][R14.64+-0x600] ;  /* 0xfffa00100e167981 */ /* 0x000ee2000c1e1900 */
[----:B------:R-:W-:Y:S02]  /*1900*/  MOV R18, UR6 ;  /* 0x0000000600127c02 */ /* 0x000fe40008000f00 */
[----:B------:R-:W-:-:S03]  /*1910*/  MOV R19, UR7 ;  /* 0x0000000700137c02 */ /* 0x000fc60008000f00 */
[----:B------:R-:W-:-:S04]  /*1920*/  IMAD.WIDE R18, R5, 0x4, R18 ;  /* 0x0000000405127825 */ /* 0x000fc800078e0212 */
[----:B--2---:R-:W-:-:S04]  /*1930*/  FMUL R23, R23, UR22 ;  /* 0x0000001617177c20 */ /* 0x004fc80008400000 */
[----:B---3--:R-:W-:-:S05]  /*1940*/  FFMA R23, R22, UR23, R23 ;  /* 0x0000001716177c23 */ /* 0x008fca0008000017 */
[----:B------:R1:W-:Y:S04]  /*1950*/  STG.E desc[UR16][R18.64+-0x600], R23 ;  /* 0xfffa001712007986 */ /* 0x0003e8000c101910 */
[----:B------:R-:W0:Y:S04]  /*1960*/  LDG.E R24, desc[UR16][R16.64+-0x400] ;  /* 0xfffc001010187981 */ /* 0x000e28000c1e1900 */
[----:B------:R-:W2:Y:S01]  /*1970*/  LDG.E R22, desc[UR16][R14.64+-0x400] ;  /* 0xfffc00100e167981 */ /* 0x000ea2000c1e1900 */
[----:B0-----:R-:W-:-:S04]  /*1980*/  FMUL R13, R24, UR22 ;  /* 0x00000016180d7c20 */ /* 0x001fc80008400000 */
[----:B--2---:R-:W-:-:S05]  /*1990*/  FFMA R13, R22, UR23, R13 ;  /* 0x00000017160d7c23 */ /* 0x004fca000800000d */
[----:B------:R0:W-:Y:S04]  /*19a0*/  STG.E desc[UR16][R18.64+-0x400], R13 ;  /* 0xfffc000d12007986 */ /* 0x0001e8000c101910 */
[----:B------:R-:W2:Y:S04]  /*19b0*/  LDG.E R21, desc[UR16][R16.64+-0x200] ;  /* 0xfffe001010157981 */ /* 0x000ea8000c1e1900 */
[----:B------:R-:W3:Y:S01]  /*19c0*/  LDG.E R12, desc[UR16][R14.64+-0x200] ;  /* 0xfffe00100e0c7981 */ /* 0x000ee2000c1e1900 */
[----:B--2---:R-:W-:-:S04]  /*19d0*/  FMUL R21, R21, UR22 ;  /* 0x0000001615157c20 */ /* 0x004fc80008400000 */
[----:B---3--:R-:W-:-:S05]  /*19e0*/  FFMA R21, R12, UR23, R21 ;  /* 0x000000170c157c23 */ /* 0x008fca0008000015 */
[----:B------:R2:W-:Y:S04]  /*19f0*/  STG.E desc[UR16][R18.64+-0x200], R21 ;  /* 0xfffe001512007986 */ /* 0x0005e8000c101910 */
[----:B------:R-:W1:Y:S04]  /*1a00*/  LDG.E R22, desc[UR16][R16.64] ;  /* 0x0000001010167981 */ /* 0x000e68000c1e1900 */
[----:B------:R-:W3:Y:S01]  /*1a10*/  LDG.E R12, desc[UR16][R14.64] ;  /* 0x000000100e0c7981 */ /* 0x000ee2000c1e1900 */
[----:B-1----:R-:W-:-:S04]  /*1a20*/  FMUL R23, R22, UR22 ;  /* 0x0000001616177c20 */ /* 0x002fc80008400000 */
[----:B---3--:R-:W-:-:S05]  /*1a30*/  FFMA R23, R12, UR23, R23 ;  /* 0x000000170c177c23 */ /* 0x008fca0008000017 */
[----:B------:R1:W-:Y:S04]  /*1a40*/  STG.E desc[UR16][R18.64], R23 ;  /* 0x0000001712007986 */ /* 0x0003e8000c101910 */
[----:B0-----:R-:W3:Y:S04]  /*1a50*/  LDG.E R13, desc[UR16][R16.64+0x200] ;  /* 0x00020010100d7981 */ /* 0x001ee8000c1e1900 */
[----:B------:R-:W4:Y:S01]  /*1a60*/  LDG.E R12, desc[UR16][R14.64+0x200] ;  /* 0x000200100e0c7981 */ /* 0x000f22000c1e1900 */
[----:B---3--:R-:W-:-:S04]  /*1a70*/  FMUL R13, R13, UR22 ;  /* 0x000000160d0d7c20 */ /* 0x008fc80008400000 */
[----:B----4-:R-:W-:-:S05]  /*1a80*/  FFMA R13, R12, UR23, R13 ;  /* 0x000000170c0d7c23 */ /* 0x010fca000800000d */
[----:B------:R0:W-:Y:S04]  /*1a90*/  STG.E desc[UR16][R18.64+0x200], R13 ;  /* 0x0002000d12007986 */ /* 0x0001e8000c101910 */
[----:B--2---:R-:W2:Y:S04]  /*1aa0*/  LDG.E R21, desc[UR16][R16.64+0x400] ;  /* 0x0004001010157981 */ /* 0x004ea8000c1e1900 */
[----:B------:R-:W3:Y:S01]  /*1ab0*/  LDG.E R12, desc[UR16][R14.64+0x400] ;  /* 0x000400100e0c7981 */ /* 0x000ee2000c1e1900 */
[----:B--2---:R-:W-:-:S04]  /*1ac0*/  FMUL R21, R21, UR22 ;  /* 0x0000001615157c20 */ /* 0x004fc80008400000 */
[----:B---3--:R-:W-:-:S05]  /*1ad0*/  FFMA R21, R12, UR23, R21 ;  /* 0x000000170c157c23 */ /* 0x008fca0008000015 */
[----:B------:R0:W-:Y:S04]  /*1ae0*/  STG.E desc[UR16][R18.64+0x400], R21 ;  /* 0x0004001512007986 */ /* 0x0001e8000c101910 */
[----:B------:R-:W1:Y:S04]  /*1af0*/  LDG.E R22, desc[UR16][R16.64+0x600] ;  /* 0x0006001010167981 */ /* 0x000e68000c1e1900 */
[----:B------:R-:W2:Y:S01]  /*1b00*/  LDG.E R12, desc[UR16][R14.64+0x600] ;  /* 0x000600100e0c7981 */ /* 0x000ea2000c1e1900 */
[----:B------:R-:W-:Y:S01]  /*1b10*/  UIADD3 UR4, UP0, UPT, UR4, 0x1000, URZ ;  /* 0x0000100004047890 */ /* 0x000fe2000ff1e0ff */
[----:B------:R-:W-:Y:S01]  /*1b20*/  IADD3 R5, PT, PT, R5, 0x400, RZ ;  /* 0x0000040005057810 */ /* 0x000fe20007ffe0ff */
[----:B------:R-:W-:-:S02]  /*1b30*/  UIADD3 UR12, UPT, UPT, UR12, 0x8, URZ ;  /* 0x000000080c0c7890 */ /* 0x000fc4000fffe0ff */
[----:B------:R-:W-:Y:S02]  /*1b40*/  UIADD3.X UR5, UPT, UPT, URZ, UR5, URZ, UP0, !UPT ;  /* 0x00000005ff057290 */ /* 0x000fe400087fe4ff */
[----:B------:R-:W-:Y:S01]  /*1b50*/  UISETP.NE.AND UP0, UPT, UR12, URZ, UPT ;  /* 0x000000ff0c00728c */ /* 0x000fe2000bf05270 */
[----:B-1----:R-:W-:-:S04]  /*1b60*/  FMUL R23, R22, UR22 ;  /* 0x0000001616177c20 */ /* 0x002fc80008400000 */
[----:B--2---:R-:W-:-:S05]  /*1b70*/  FFMA R23, R12, UR23, R23 ;  /* 0x000000170c177c23 */ /* 0x004fca0008000017 */
[----:B------:R0:W-:Y:S01]  /*1b80*/  STG.E desc[UR16][R18.64+0x600], R23 ;  /* 0x0006001712007986 */ /* 0x0001e2000c101910 */
[----:B------:R-:W-:Y:S05]  /*1b90*/  BRA.U UP0, `(.L_x_129) ;  /* 0xfffffffd000c7547 */ /* 0x000fea000b83ffff */
.L_x_128:
[----:B------:R-:W-:Y:S05]  /*1ba0*/  @!P0 EXIT ;  /* 0x000000000000894d */ /* 0x000fea0003800000 */
[----:B------:R-:W-:Y:S01]  /*1bb0*/  SHF.L.U32 R8, R0, 0x7, RZ ;  /* 0x0000000700087819 */ /* 0x000fe200000006ff */
[----:B------:R-:W1:Y:S01]  /*1bc0*/  LDCU.64 UR4, c[0x0][0x398] ;  /* 0x00007300ff0477ac */ /* 0x000e620008000a00 */
[----:B------:R-:W-:Y:S02]  /*1bd0*/  ISETP.GE.U32.AND P0, PT, R20, 0x4, PT ;  /* 0x000000041400780c */ /* 0x000fe40003f06070 */
[----:B------:R-:W-:Y:S01]  /*1be0*/  SHF.R.S32.HI R5, RZ, 0x1f, R8 ;  /* 0x0000001fff057819 */ /* 0x000fe20000011408 */
[----:B------:R-:W-:Y:S01]  /*1bf0*/  IMAD.WIDE.U32 R8, R8, UR20, RZ ;  /* 0x0000001408087c25 */ /* 0x000fe2000f8e00ff */
[----:B0-----:R-:W-:-:S03]  /*1c00*/  LOP3.LUT R18, R0, 0x3, RZ, 0xc0, !PT ;  /* 0x0000000300127812 */ /* 0x001fc600078ec0ff */
[----:B------:R-:W-:Y:S01]  /*1c10*/  IMAD R5, R5, UR20, RZ ;  /* 0x0000001405057c24 */ /* 0x000fe2000f8e02ff */
[----:B------:R-:W-:Y:S02]  /*1c20*/  SHF.L.U32 R6, R8, 0x2, RZ ;  /* 0x0000000208067819 */ /* 0x000fe400000006ff */
[----:B------:R-:W-:Y:S02]  /*1c30*/  ISETP.NE.AND P1, PT, R18, RZ, PT ;  /* 0x000000ff1200720c */ /* 0x000fe40003f25270 */
[----:B------:R-:W-:-:S04]  /*1c40*/  IADD3 R5, PT, PT, R9, R5, RZ ;  /* 0x0000000509057210 */ /* 0x000fc80007ffe0ff */
[----:B------:R-:W-:Y:S02]  /*1c50*/  SHF.L.U64.HI R5, R8, 0x2, R5 ;  /* 0x0000000208057819 */ /* 0x000fe40000010205 */
[----:B-1----:R-:W-:-:S04]  /*1c60*/  IADD3 R6, P2, PT, R6, UR4, RZ ;  /* 0x0000000406067c10 */ /* 0x002fc8000ff5e0ff */
[----:B------:R-:W-:Y:S02]  /*1c70*/  IADD3.X R7, PT, PT, R5, UR5, RZ, P2, !PT ;  /* 0x0000000505077c10 */ /* 0x000fe400097fe4ff */
[----:B------:R-:W0:Y:S01]  /*1c80*/  S2R R5, SR_TID.X ;  /* 0x0000000000057919 */ /* 0x000e220000002100 */
[----:B------:R-:W-:Y:S06]  /*1c90*/  @!P0 BRA `(.L_x_130) ;  /* 0x0000000000708947 */ /* 0x000fec0003800000 */
[----:B0-----:R-:W-:Y:S01]  /*1ca0*/  LEA R13, R4, R5, 0x7 ;  /* 0x00000005040d7211 */ /* 0x001fe200078e38ff */
[----:B------:R-:W0:Y:S01]  /*1cb0*/  LDCU UR4, c[0x0][0x390] ;  /* 0x00007200ff0477ac */ /* 0x000e220008000800 */
[----:B------:R-:W-:-:S03]  /*1cc0*/  MOV R10, 0x4 ;  /* 0x00000004000a7802 */ /* 0x000fc60000000f00 */
[C---:B------:R-:W-:Y:S01]  /*1cd0*/  IMAD.WIDE R8, R13.reuse, 0x4, R2 ;  /* 0x000000040d087825 */ /* 0x040fe200078e0202 */
[----:B------:R-:W1:Y:S03]  /*1ce0*/  LDCU UR5, c[0x0][0x38c] ;  /* 0x00007180ff0577ac */ /* 0x000e660008000800 */
[C---:B------:R-:W-:Y:S01]  /*1cf0*/  IMAD.WIDE R10, R13.reuse, R10, UR18 ;  /* 0x000000120d0a7e25 */ /* 0x040fe2000f8e020a */
[----:B------:R-:W1:Y:S04]  /*1d00*/  LDG.E R14, desc[UR16][R8.64] ;  /* 0x00000010080e7981 */ /* 0x000e68000c1e1900 */
[----:B------:R-:W0:Y:S02]  /*1d10*/  LDG.E R12, desc[UR16][R10.64] ;  /* 0x000000100a0c7981 */ /* 0x000e24000c1e1900 */
[----:B0-----:R-:W-:Y:S01]  /*1d20*/  FMUL R15, R12, UR4 ;  /* 0x000000040c0f7c20 */ /* 0x001fe20008400000 */
[----:B------:R-:W-:-:S04]  /*1d30*/  IMAD.WIDE R12, R13, 0x4, R6 ;  /* 0x000000040d0c7825 */ /* 0x000fc800078e0206 */
[----:B-1----:R-:W-:-:S05]  /*1d40*/  FFMA R15, R14, UR5, R15 ;  /* 0x000000050e0f7c23 */ /* 0x002fca000800000f */
[----:B------:R0:W-:Y:S04]  /*1d50*/  STG.E desc[UR16][R12.64], R15 ;  /* 0x0000000f0c007986 */ /* 0x0001e8000c101910 */
[----:B------:R-:W2:Y:S04]  /*1d60*/  LDG.E R16, desc[UR16][R10.64+0x200] ;  /* 0x000200100a107981 */ /* 0x000ea8000c1e1900 */
[----:B------:R-:W3:Y:S01]  /*1d70*/  LDG.E R14, desc[UR16][R8.64+0x200] ;  /* 0x00020010080e7981 */ /* 0x000ee2000c1e1900 */
[----:B--2---:R-:W-:-:S04]  /*1d80*/  FMUL R17, R16, UR4 ;  /* 0x0000000410117c20 */ /* 0x004fc80008400000 */
[----:B---3--:R-:W-:-:S05]  /*1d90*/  FFMA R17, R14, UR5, R17 ;  /* 0x000000050e117c23 */ /* 0x008fca0008000011 */
[----:B------:R1:W-:Y:S04]  /*1da0*/  STG.E desc[UR16][R12.64+0x200], R17 ;  /* 0x000200110c007986 */ /* 0x0003e8000c101910 */
[----:B------:R-:W2:Y:S04]  /*1db0*/  LDG.E R16, desc[UR16][R10.64+0x400] ;  /* 0x000400100a107981 */ /* 0x000ea8000c1e1900 */
[----:B------:R-:W3:Y:S01]  /*1dc0*/  LDG.E R14, desc[UR16][R8.64+0x400] ;  /* 0x00040010080e7981 */ /* 0x000ee2000c1e1900 */
[----:B--2---:R-:W-:-:S04]  /*1dd0*/  FMUL R19, R16, UR4 ;  /* 0x0000000410137c20 */ /* 0x004fc80008400000 */
[----:B---3--:R-:W-:-:S05]  /*1de0*/  FFMA R19, R14, UR5, R19 ;  /* 0x000000050e137c23 */ /* 0x008fca0008000013 */
[----:B------:R1:W-:Y:S04]  /*1df0*/  STG.E desc[UR16][R12.64+0x400], R19 ;  /* 0x000400130c007986 */ /* 0x0003e8000c101910 */
[----:B0-----:R-:W2:Y:S04]  /*1e00*/  LDG.E R15, desc[UR16][R10.64+0x600] ;  /* 0x000600100a0f7981 */ /* 0x001ea8000c1e1900 */
[----:B------:R-:W3:Y:S01]  /*1e10*/  LDG.E R14, desc[UR16][R8.64+0x600] ;  /* 0x00060010080e7981 */ /* 0x000ee2000c1e1900 */
[----:B------:R-:W-:Y:S01]  /*1e20*/  IADD3 R4, PT, PT, R4, 0x4, RZ ;  /* 0x0000000404047810 */ /* 0x000fe20007ffe0ff */
[----:B--2---:R-:W-:-:S04]  /*1e30*/  FMUL R15, R15, UR4 ;  /* 0x000000040f0f7c20 */ /* 0x004fc80008400000 */
[----:B---3--:R-:W-:-:S05]  /*1e40*/  FFMA R15, R14, UR5, R15 ;  /* 0x000000050e0f7c23 */ /* 0x008fca000800000f */
[----:B------:R1:W-:Y:S02]  /*1e50*/  STG.E desc[UR16][R12.64+0x600], R15 ;  /* 0x0006000f0c007986 */ /* 0x0003e4000c101910 */
.L_x_130:
[----:B------:R-:W-:Y:S05]  /*1e60*/  @!P1 EXIT ;  /* 0x000000000000994d */ /* 0x000fea0003800000 */
[----:B------:R-:W-:Y:S02]  /*1e70*/  ISETP.NE.AND P0, PT, R18, 0x1, PT ;  /* 0x000000011200780c */ /* 0x000fe40003f05270 */
[----:B------:R-:W-:-:S04]  /*1e80*/  LOP3.LUT R0, R0, 0x1, RZ, 0xc0, !PT ;  /* 0x0000000100007812 */ /* 0x000fc800078ec0ff */
[----:B------:R-:W-:-:S07]  /*1e90*/  ISETP.NE.U32.AND P1, PT, R0, 0x1, PT ;  /* 0x000000010000780c */ /* 0x000fce0003f25070 */
[----:B------:R-:W-:Y:S06]  /*1ea0*/  @!P0 BRA `(.L_x_131) ;  /* 0x0000000000488947 */ /* 0x000fec0003800000 */
[----:B------:R-:W-:Y:S01]  /*1eb0*/  HFMA2 R10, -RZ, RZ, 0, 2.384185791015625e-07 ;  /* 0x00000004ff0a7431 */ /* 0x000fe200000001ff */
[----:B01----:R-:W-:Y:S01]  /*1ec0*/  LEA R13, R4, R5, 0x7 ;  /* 0x00000005040d7211 */ /* 0x003fe200078e38ff */
[----:B------:R-:W0:Y:S04]  /*1ed0*/  LDCU UR4, c[0x0][0x390] ;  /* 0x00007200ff0477ac */ /* 0x000e280008000800 */
        /* <DEDUP_REMOVED lines=9> */
[----:B------:R-:W3:Y:S04]  /*1f70*/  LDG.E R14, desc[UR16][R10.64+0x200] ;  /* 0x000200100a0e7981 */ /* 0x000ee8000c1e1900 */
[----:B------:R-:W4:Y:S01]  /*1f80*/  LDG.E R0, desc[UR16][R8.64+0x200] ;  /* 0x0002001008007981 */ /* 0x000f22000c1e1900 */
[----:B------:R-:W-:Y:S01]  /*1f90*/  IADD3 R4, PT, PT, R4, 0x2, RZ ;  /* 0x0000000204047810 */ /* 0x000fe20007ffe0ff */
[----:B---3--:R-:W-:-:S04]  /*1fa0*/  FMUL R17, R14, UR4 ;  /* 0x000000040e117c20 */ /* 0x008fc80008400000 */
[----:B----4-:R-:W-:-:S05]  /*1fb0*/  FFMA R17, R0, UR5, R17 ;  /* 0x0000000500117c23 */ /* 0x010fca0008000011 */
[----:B------:R2:W-:Y:S02]  /*1fc0*/  STG.E desc[UR16][R12.64+0x200], R17 ;  /* 0x000200110c007986 */ /* 0x0005e4000c101910 */
.L_x_131:
[----:B------:R-:W-:Y:S05]  /*1fd0*/  @P1 EXIT ;  /* 0x000000000000194d */ /* 0x000fea0003800000 */
[----:B0-----:R-:W-:Y:S01]  /*1fe0*/  LEA R9, R4, R5, 0x7 ;  /* 0x0000000504097211 */ /* 0x001fe200078e38ff */
[----:B------:R-:W0:Y:S01]  /*1ff0*/  LDCU UR4, c[0x0][0x390] ;  /* 0x00007200ff0477ac */ /* 0x000e220008000800 */
[----:B------:R-:W-:-:S03]  /*2000*/  MOV R4, 0x4 ;  /* 0x0000000400047802 */ /* 0x000fc60000000f00 */
[C---:B------:R-:W-:Y:S01]  /*2010*/  IMAD.WIDE R2, R9.reuse, 0x4, R2 ;  /* 0x0000000409027825 */ /* 0x040fe200078e0202 */
[----:B------:R-:W3:Y:S03]  /*2020*/  LDCU UR5, c[0x0][0x38c] ;  /* 0x00007180ff0577ac */ /* 0x000ee60008000800 */
[C---:B------:R-:W-:Y:S02]  /*2030*/  IMAD.WIDE R4, R9.reuse, R4, UR18 ;  /* 0x0000001209047e25 */ /* 0x040fe4000f8e0204 */
[----:B------:R-:W3:Y:S04]  /*2040*/  LDG.E R2, desc[UR16][R2.64] ;  /* 0x0000001002027981 */ /* 0x000ee8000c1e1900 */
[----:B------:R-:W0:Y:S01]  /*2050*/  LDG.E R4, desc[UR16][R4.64] ;  /* 0x0000001004047981 */ /* 0x000e22000c1e1900 */
[----:B------:R-:W-:-:S04]  /*2060*/  IMAD.WIDE R6, R9, 0x4, R6 ;  /* 0x0000000409067825 */ /* 0x000fc800078e0206 */
[----:B0-----:R-:W-:-:S04]  /*2070*/  FMUL R11, R4, UR4 ;  /* 0x00000004040b7c20 */ /* 0x001fc80008400000 */
[----:B---3--:R-:W-:-:S05]  /*2080*/  FFMA R11, R2, UR5, R11 ;  /* 0x00000005020b7c23 */ /* 0x008fca000800000b */
[----:B------:R-:W-:Y:S01]  /*2090*/  STG.E desc[UR16][R6.64], R11 ;  /* 0x0000000b06007986 */ /* 0x000fe2000c101910 */
[----:B------:R-:W-:Y:S05]  /*20a0*/  EXIT ;  /* 0x000000000000794d */ /* 0x000fea0003800000 */
.L_x_132:
        /* <DEDUP_REMOVED lines=13> */
.L_x_256:


//--------------------- .text._ZN3cub18CUB_300001_SM_10006detail9transform16transform_kernelINS2_10policy_hubILb1EN4cuda3std3__45tupleIJN6thrust24THRUST_300001_SM_1000_NS10device_ptrIfEESC_EEEE10policy1000EiZ13CudaMatrixAddIfEviT_PSH_SH_SI_EUlffE_SC_JPfSK_EEEvT0_iT1_T2_DpNS2_10kernel_argIT3_EE --------------------------
	.section	.text._ZN3cub18CUB_300001_SM_10006detail9transform16transform_kernelINS2_10policy_hubILb1EN4cuda3std3__45tupleIJN6thrust24THRUST_300001_SM_1000_NS10device_ptrIfEESC_EEEE10policy1000EiZ13CudaMatrixAddIfEviT_PSH_SH_SI_EUlffE_SC_JPfSK_EEEvT0_iT1_T2_DpNS2_10kernel_argIT3_EE,"ax",@progbits
	.align	128
        .global         _ZN3cub18CUB_300001_SM_10006detail9transform16transform_kernelINS2_10policy_hubILb1EN4cuda3std3__45tupleIJN6thrust24THRUST_300001_SM_1000_NS10device_ptrIfEESC_EEEE10policy1000EiZ13CudaMatrixAddIfEviT_PSH_SH_SI_EUlffE_SC_JPfSK_EEEvT0_iT1_T2_DpNS2_10kernel_argIT3_EE
        .type           _ZN3cub18CUB_300001_SM_10006detail9transform16transform_kernelINS2_10policy_hubILb1EN4cuda3std3__45tupleIJN6thrust24THRUST_300001_SM_1000_NS10device_ptrIfEESC_EEEE10policy1000EiZ13CudaMatrixAddIfEviT_PSH_SH_SI_EUlffE_SC_JPfSK_EEEvT0_iT1_T2_DpNS2_10kernel_argIT3_EE,@function
        .size           _ZN3cub18CUB_300001_SM_10006detail9transform16transform_kernelINS2_10policy_hubILb1EN4cuda3std3__45tupleIJN6thrust24THRUST_300001_SM_1000_NS10device_ptrIfEESC_EEEE10policy1000EiZ13CudaMatrixAddIfEviT_PSH_SH_SI_EUlffE_SC_JPfSK_EEEvT0_iT1_T2_DpNS2_10kernel_argIT3_EE,(.L_x_257 - _ZN3cub18CUB_300001_SM_10006detail9transform16transform_kernelINS2_10policy_hubILb1EN4cuda3std3__45tupleIJN6thrust24THRUST_300001_SM_1000_NS10device_ptrIfEESC_EEEE10policy1000EiZ13CudaMatrixAddIfEviT_PSH_SH_SI_EUlffE_SC_JPfSK_EEEvT0_iT1_T2_DpNS2_10kernel_argIT3_EE)
        .other          _ZN3cub18CUB_300001_SM_10006detail9transform16transform_kernelINS2_10policy_hubILb1EN4cuda3std3__45tupleIJN6thrust24THRUST_300001_SM_1000_NS10device_ptrIfEESC_EEEE10policy1000EiZ13CudaMatrixAddIfEviT_PSH_SH_SI_EUlffE_SC_JPfSK_EEEvT0_iT1_T2_DpNS2_10kernel_argIT3_EE,@"STO_CUDA_ENTRY STV_DEFAULT"
_ZN3cub18CUB_300001_SM_10006detail9transform16transform_kernelINS2_10policy_hubILb1EN4cuda3std3__45tupleIJN6thrust24THRUST_300001_SM_1000_NS10device_ptrIfEESC_EEEE10policy1000EiZ13CudaMatrixAddIfEviT_PSH_SH_SI_EUlffE_SC_JPfSK_EEEvT0_iT1_T2_DpNS2_10kernel_argIT3_EE:
.text._ZN3cub18CUB_300001_SM_10006detail9transform16transform_kernelINS2_10policy_hubILb1EN4cuda3std3__45tupleIJN6thrust24THRUST_300001_SM_1000_NS10device_ptrIfEESC_EEEE10policy1000EiZ13CudaMatrixAddIfEviT_PSH_SH_SI_EUlffE_SC_JPfSK_EEEvT0_iT1_T2_DpNS2_10kernel_argIT3_EE:
        /* <DEDUP_REMOVED lines=17> */
[----:B------:R-:W-:Y:S01]  /*0110*/  MOV R5, R4 ;  /* 0x0000000400057202 */ /* 0x000fe20000000f00 */
[----:B0-----:R-:W-:-:S04]  /*0120*/  IMAD.WIDE.U32 R2, R0, 0x80, R2 ;  /* 0x0000008000027825 */ /* 0x001fc800078e0002 */
[----:B------:R-:W-:-:S07]  /*0130*/  IMAD.WIDE R2, R7, 0x4, R2 ;  /* 0x0000000407027825 */ /* 0x000fce00078e0202 */
.L_x_136:
[----:B------:R-:W-:Y:S01]  /*0140*/  IADD3 R5, PT, PT, R5, 0x4000, RZ ;  /* 0x0000400005057810 */ /* 0x000fe20007ffe0ff */
[----:B------:R0:W-:Y:S03]  /*0150*/  CCTL.E.PF2 [R2] ;  /* 0x000000000200798f */ /* 0x0001e60000800100 */
[----:B------:R-:W-:Y:S02]  /*0160*/  ISETP.GE.AND P0, PT, R5, UR4, PT ;  /* 0x0000000405007c0c */ /* 0x000fe4000bf06270 */
[----:B0-----:R-:W-:-:S04]  /*0170*/  IADD3 R2, P1, PT, R2, 0x4000, RZ ;  /* 0x0000400002027810 */ /* 0x001fc80007f3e0ff */
[----:B------:R-:W-:-:S07]  /*0180*/  IADD3.X R3, PT, PT, RZ, R3, RZ, P1, !PT ;  /* 0x00000003ff037210 */ /* 0x000fce0000ffe4ff */
[----:B------:R-:W-:Y:S05]  /*0190*/  @!P0 BRA `(.L_x_136) ;  /* 0xfffffffc00e88947 */ /* 0x000fea000383ffff */
[----:B------:R-:W-:Y:S05]  /*01a0*/  BSYNC.RECONVERGENT B1 ;  /* 0x0000000000017941 */ /* 0x000fea0003800200 */
.L_x_135:
[----:B------:R-:W0:Y:S02]  /*01b0*/  LDC.64 R2, c[0x0][0x3a8] ;  /* 0x0000ea00ff027b82 */ /* 0x000e240000000a00 */
[----:B0-----:R-:W-:-:S04]  /*01c0*/  IMAD.WIDE.U32 R2, R0, 0x80, R2 ;  /* 0x0000008000027825 */ /* 0x001fc800078e0002 */
[----:B------:R-:W-:-:S07]  /*01d0*/  IMAD.WIDE R2, R7, 0x4, R2 ;  /* 0x0000000407027825 */ /* 0x000fce00078e0202 */
.L_x_137:
[----:B------:R-:W-:Y:S01]  /*01e0*/  IADD3 R4, PT, PT, R4, 0x4000, RZ ;  /* 0x0000400004047810 */ /* 0x000fe20007ffe0ff */
[----:B------:R0:W-:Y:S03]  /*01f0*/  CCTL.E.PF2 [R2] ;  /* 0x000000000200798f */ /* 0x0001e60000800100 */
[----:B------:R-:W-:Y:S02]  /*0200*/  ISETP.GE.AND P0, PT, R4, UR4, PT ;  /* 0x0000000404007c0c */ /* 0x000fe4000bf06270 */
[----:B0-----:R-:W-:-:S04]  /*0210*/  IADD3 R2, P1, PT, R2, 0x4000, RZ ;  /* 0x0000400002027810 */ /* 0x001fc80007f3e0ff */
[----:B------:R-:W-:-:S07]  /*0220*/  IADD3.X R3, PT, PT, RZ, R3, RZ, P1, !PT ;  /* 0x00000003ff037210 */ /* 0x000fce0000ffe4ff */
[----:B------:R-:W-:Y:S05]  /*0230*/  @!P0 BRA `(.L_x_137) ;  /* 0xfffffffc00e88947 */ /* 0x000fea000383ffff */
.L_x_134:
[----:B------:R-:W-:Y:S05]  /*0240*/  BSYNC.RECONVERGENT B0 ;  /* 0x0000000000007941 */ /* 0x000fea0003800200 */
.L_x_133:
        /* <DEDUP_REMOVED lines=24> */
[----:B------:R-:W2:Y:S02]  /*03d0*/  LDCU.64 UR22, c[0x0][0x388] ;  /* 0x00007100ff1677ac */ /* 0x000ea40008000a00 */
[----:B------:R-:W3:Y:S01]  /*03e0*/  LDC.64 R6, c[0x0][0x3a8] ;  /* 0x0000ea00ff067b82 */ /* 0x000ee20000000a00 */
[----:B------:R-:W-:Y:S02]  /*03f0*/  UIADD3.X UR7, UPT, UPT, UR4, UR7, URZ, UP1, !UPT ;  /* 0x0000000704077290 */ /* 0x000fe40008ffe4ff */
[----:B------:R-:W-:Y:S02]  /*0400*/  UIADD3.X UR5, UPT, UPT, UR4, UR5, URZ, UP0, !UPT ;  /* 0x0000000504057290 */ /* 0x000fe400087fe4ff */
[----:B------:R-:W-:Y:S01]  /*0410*/  UIADD3.X UR15, UPT, UPT, UR4, UR15, URZ, UP2, !UPT ;  /* 0x0000000f040f7290 */ /* 0x000fe200097fe4ff */
[----:B0-----:R-:W-:Y:S01]  /*0420*/  IMAD.WIDE.U32 R2, R0, 0x4, R2 ;  /* 0x0000000400027825 */ /* 0x001fe200078e0002 */
[----:B------:R-:W-:-:S03]  /*0430*/  UIADD3 UR8, UPT, UPT, -UR8, URZ, URZ ;  /* 0x000000ff08087290 */ /* 0x000fc6000fffe1ff */
[----:B-1----:R-:W-:-:S04]  /*0440*/  IMAD.WIDE.U32 R4, R0, 0x4, R4 ;  /* 0x0000000400047825 */ /* 0x002fc800078e0004 */
[C---:B---3--:R-:W-:Y:S01]  /*0450*/  IMAD.WIDE.U32 R6, R0.reuse, 0x4, R6 ;  /* 0x0000000400067825 */ /* 0x048fe200078e0006 */
[----:B--2---:R-:W-:-:S07]  /*0460*/  IADD3 R0, PT, PT, R0, 0x80, RZ ;  /* 0x0000008000007810 */ /* 0x004fce0007ffe0ff */
.L_x_140:
[----:B------:R-:W-:Y:S02]  /*0470*/  IADD3 R14, P1, PT, R6, UR10, RZ ;  /* 0x0000000a060e7c10 */ /* 0x000fe4000ff3e0ff */
[----:B0-----:R-:W-:Y:S02]  /*0480*/  IADD3 R12, P0, PT, R4, UR10, RZ ;  /* 0x0000000a040c7c10 */ /* 0x001fe4000ff1e0ff */
[----:B------:R-:W-:Y:S02]  /*0490*/  IADD3.X R15, PT, PT, R7, UR11, RZ, P1, !PT ;  /* 0x0000000b070f7c10 */ /* 0x000fe40008ffe4ff */
[----:B------:R-:W-:-:S03]  /*04a0*/  IADD3.X R13, PT, PT, R5, UR11, RZ, P0, !PT ;  /* 0x0000000b050d7c10 */ /* 0x000fc600087fe4ff */
[----:B------:R-:W2:Y:S04]  /*04b0*/  LDG.E R14, desc[UR20][R14.64] ;  /* 0x000000140e0e7981 */ /* 0x000ea8000c1e1900 */
[----:B------:R-:W3:Y:S01]  /*04c0*/  LDG.E R12, desc[UR20][R12.64] ;  /* 0x000000140c0c7981 */ /* 0x000ee2000c1e1900 */
[----:B------:R-:W-:Y:S02]  /*04d0*/  IADD3 R16, P0, PT, R2, UR10, RZ ;  /* 0x0000000a02107c10 */ /* 0x000fe4000ff1e0ff */
[----:B------:R-:W-:Y:S02]  /*04e0*/  MOV R8, UR14 ;  /* 0x0000000e00087c02 */ /* 0x000fe40008000f00 */
[----:B------:R-:W-:Y:S02]  /*04f0*/  MOV R9, UR15 ;  /* 0x0000000f00097c02 */ /* 0x000fe40008000f00 */
[----:B------:R-:W-:-:S02]  /*0500*/  MOV R10, UR6 ;  /* 0x00000006000a7c02 */ /* 0x000fc40008000f00 */
        /* <DEDUP_REMOVED lines=25> */
[----:B-1----:R-:W3:Y:S04]  /*06a0*/  LDG.E R15, desc[UR20][R8.64] ;  /* 0x00000014080f7981 */ /* 0x002ee8000c1e1900 */
[----:B------:R-:W4:Y:S01]  /*06b0*/  LDG.E R14, desc[UR20][R10.64] ;  /* 0x000000140a0e7981 */ /* 0x000f22000c1e1900 */
[----:B---3--:R-:W-:-:S04]  /*06c0*/  FMUL R15, R15, UR23 ;  /* 0x000000170f0f7c20 */ /* 0x008fc80008400000 */
[----:B----4-:R-:W-:-:S05]  /*06d0*/  FFMA R15, R14, UR22, R15 ;  /* 0x000000160e0f7c23 */ /* 0x010fca000800000f */
[----:B------:R1:W-:Y:S04]  /*06e0*/  STG.E desc[UR20][R12.64], R15 ;  /* 0x0000000f0c007986 */ /* 0x0003e8000c101914 */
[----:B------:R-:W0:Y:S04]  /*06f0*/  LDG.E R16, desc[UR20][R8.64+0x200] ;  /* 0x0002001408107981 */ /* 0x000e28000c1e1900 */
[----:B------:R-:W3:Y:S01]  /*0700*/  LDG.E R14, desc[UR20][R10.64+0x200] ;  /* 0x000200140a0e7981 */ /* 0x000ee2000c1e1900 */
[----:B0-----:R-:W-:-:S04]  /*0710*/  FMUL R17, R16, UR23 ;  /* 0x0000001710117c20 */ /* 0x001fc80008400000 */
[----:B---3--:R-:W-:-:S05]  /*0720*/  FFMA R17, R14, UR22, R17 ;  /* 0x000000160e117c23 */ /* 0x008fca0008000011 */
[----:B------:R0:W-:Y:S04]  /*0730*/  STG.E desc[UR20][R12.64+0x200], R17 ;  /* 0x000200110c007986 */ /* 0x0001e8000c101914 */
[----:B------:R-:W2:Y:S04]  /*0740*/  LDG.E R16, desc[UR20][R8.64+0x400] ;  /* 0x0004001408107981 */ /* 0x000ea8000c1e1900 */
[----:B------:R-:W3:Y:S01]  /*0750*/  LDG.E R14, desc[UR20][R10.64+0x400] ;  /* 0x000400140a0e7981 */ /* 0x000ee2000c1e1900 */
[----:B--2---:R-:W-:-:S04]  /*0760*/  FMUL R19, R16, UR23 ;  /* 0x0000001710137c20 */ /* 0x004fc80008400000 */
[----:B---3--:R-:W-:-:S05]  /*0770*/  FFMA R19, R14, UR22, R19 ;  /* 0x000000160e137c23 */ /* 0x008fca0008000013 */
[----:B------:R0:W-:Y:S04]  /*0780*/  STG.E desc[UR20][R12.64+0x400], R19 ;  /* 0x000400130c007986 */ /* 0x0001e8000c101914 */
[----:B-1----:R-:W2:Y:S04]  /*0790*/  LDG.E R15, desc[UR20][R8.64+0x600] ;  /* 0x00060014080f7981 */ /* 0x002ea8000c1e1900 */
[----:B------:R-:W3:Y:S01]  /*07a0*/  LDG.E R14, desc[UR20][R10.64+0x600] ;  /* 0x000600140a0e7981 */ /* 0x000ee2000c1e1900 */
[----:B------:R-:W-:Y:S01]  /*07b0*/  UIADD3 UR10, UP0, UPT, UR10, 0x1000, URZ ;  /* 0x000010000a0a7890 */ /* 0x000fe2000ff1e0ff */
[----:B------:R-:W-:Y:S01]  /*07c0*/  IADD3 R0, PT, PT, R0, 0x400, RZ ;  /* 0x0000040000007810 */ /* 0x000fe20007ffe0ff */
[----:B------:R-:W-:-:S02]  /*07d0*/  UIADD3 UR8, UPT, UPT, UR8, 0x8, URZ ;  /* 0x0000000808087890 */ /* 0x000fc4000fffe0ff */
[----:B------:R-:W-:Y:S02]  /*07e0*/  UIADD3.X UR11, UPT, UPT, URZ, UR11, URZ, UP0, !UPT ;  /* 0x0000000bff0b7290 */ /* 0x000fe400087fe4ff */
[----:B------:R-:W-:Y:S01]  /*07f0*/  UISETP.NE.AND UP0, UPT, UR8, URZ, UPT ;  /* 0x000000ff0800728c */ /* 0x000fe2000bf05270 */
[----:B--2---:R-:W-:-:S04]  /*0800*/  FMUL R15, R15, UR23 ;  /* 0x000000170f0f7c20 */ /* 0x004fc80008400000 */
[----:B---3--:R-:W-:-:S05]  /*0810*/  FFMA R15, R14, UR22, R15 ;  /* 0x000000160e0f7c23 */ /* 0x008fca000800000f */
[----:B------:R0:W-:Y:S01]  /*0820*/  STG.E desc[UR20][R12.64+0x600], R15 ;  /* 0x0006000f0c007986 */ /* 0x0001e2000c101914 */
[----:B------:R-:W-:Y:S05]  /*0830*/  BRA.U UP0, `(.L_x_140) ;  /* 0xfffffffd000c7547 */ /* 0x000fea000b83ffff */
[----:B------:R-:W1:Y:S02]  /*0840*/  LDC R10, c[0x0][0x384] ;  /* 0x0000e100ff0a7b82 */ /* 0x000e640000000800 */
[----:B-1----:R-:W-:-:S07]  /*0850*/  LOP3.LUT R10, R10, 0x7ffffff8, RZ, 0xc0, !PT ;  /* 0x7ffffff80a0a7812 */ /* 0x002fce00078ec0ff */
.L_x_139:
[----:B------:R-:W1:Y:S02]  /*0860*/  LDC R0, c[0x0][0x384] ;  /* 0x0000e100ff007b82 */ /* 0x000e640000000800 */
[----:B-1----:R-:W-:-:S13]  /*0870*/  LOP3.LUT P0, R3, R0, 0x7, RZ, 0xc0, !PT ;  /* 0x0000000700037812 */ /* 0x002fda000780c0ff */
[----:B------:R-:W-:Y:S05]  /*0880*/  @!P0 EXIT ;  /* 0x000000000000894d */ /* 0x000fea0003800000 */
[----:B------:R-:W1:Y:S01]  /*0890*/  LDCU.64 UR4, c[0x0][0x3a8] ;  /* 0x00007500ff0477ac */ /* 0x000e620008000a00 */
[C---:B------:R-:W-:Y:S01]  /*08a0*/  SHF.L.U32 R2, R0.reuse, 0x7, RZ ;  /* 0x0000000700027819 */ /* 0x040fe200000006ff */
[----:B------:R-:W2:Y:S01]  /*08b0*/  S2R R11, SR_TID.X ;  /* 0x00000000000b7919 */ /* 0x000ea20000002100 */
[----:B------:R-:W-:Y:S01]  /*08c0*/  ISETP.GE.U32.AND P0, PT, R3, 0x4, PT ;  /* 0x000000040300780c */ /* 0x000fe20003f06070 */
[----:B------:R-:W3:Y:S01]  /*08d0*/  LDCU.64 UR6, c[0x0][0x398] ;  /* 0x00007300ff0677ac */ /* 0x000ee20008000a00 */
[----:B------:R-:W-:Y:S01]  /*08e0*/  LOP3.LUT R18, R0, 0x3, RZ, 0xc0, !PT ;  /* 0x0000000300127812 */ /* 0x000fe200078ec0ff */
[----:B------:R-:W-:-:S03]  /*08f0*/  IMAD R2, R2, UR18, RZ ;  /* 0x0000001202027c24 */ /* 0x000fc6000f8e02ff */
[----:B------:R-:W-:Y:S01]  /*0900*/  ISETP.NE.AND P1, PT, R18, RZ, PT ;  /* 0x000000ff1200720c */ /* 0x000fe20003f25270 */
[----:B------:R-:W-:-:S03]  /*0910*/  IMAD.WIDE R4, R2, 0x4, RZ ;  /* 0x0000000402047825 */ /* 0x000fc600078e02ff */
[C---:B-1----:R-:W-:Y:S02]  /*0920*/  IADD3 R2, P2, PT, R4.reuse, UR4, RZ ;  /* 0x0000000404027c10 */ /* 0x042fe4000ff5e0ff */
[----:B---3--:R-:W-:Y:S02]  /*0930*/  IADD3 R4, P3, PT, R4, UR6, RZ ;  /* 0x0000000604047c10 */ /* 0x008fe4000ff7e0ff */
[C---:B------:R-:W-:Y:S02]  /*0940*/  IADD3.X R3, PT, PT, R5.reuse, UR5, RZ, P2, !PT ;  /* 0x0000000505037c10 */ /* 0x040fe400097fe4ff */
[----:B------:R-:W-:Y:S01]  /*0950*/  IADD3.X R5, PT, PT, R5, UR7, RZ, P3, !PT ;  /* 0x0000000705057c10 */ /* 0x000fe20009ffe4ff */
[----:B------:R-:W-:Y:S08]  /*0960*/  @!P0 BRA `(.L_x_141) ;  /* 0x00000000006c8947 */ /* 0x000ff00003800000 */
[----:B0-2---:R-:W-:Y:S01]  /*0970*/  LEA R13, R10, R11, 0x7 ;  /* 0x0000000b0a0d7211 */ /* 0x005fe200078e38ff */
[----:B------:R-:W0:Y:S04]  /*0980*/  LDCU.64 UR4, c[0x0][0x388] ;  /* 0x00007100ff0477ac */ /* 0x000e280008000a00 */
[----:B------:R-:W-:-:S04]  /*0990*/  IMAD.WIDE R8, R13, 0x4, R2 ;  /* 0x000000040d087825 */ /* 0x000fc800078e0202 */
[----:B------:R-:W-:Y:S01]  /*09a0*/  IMAD.WIDE R6, R13, 0x4, R4 ;  /* 0x000000040d067825 */ /* 0x000fe200078e0204 */
[----:B------:R-:W0:Y:S04]  /*09b0*/  LDG.E R12, desc[UR20][R8.64] ;  /* 0x00000014080c7981 */ /* 0x000e28000c1e1900 */
[----:B------:R-:W2:Y:S01]  /*09c0*/  LDG.E R14, desc[UR20][R6.64] ;  /* 0x00000014060e7981 */ /* 0x000ea2000c1e1900 */
[----:B------:R-:W-:Y:S01]  /*09d0*/  MOV R16, 0x4 ;  /* 0x0000000400107802 */ /* 0x000fe20000000f00 */
[----:B0-----:R-:W-:-:S04]  /*09e0*/  FMUL R15, R12, UR5 ;  /* 0x000000050c0f7c20 */ /* 0x001fc80008400000 */
[----:B------:R-:W-:-:S04]  /*09f0*/  IMAD.WIDE R12, R13, R16, UR16 ;  /* 0x000000100d0c7e25 */ /* 0x000fc8000f8e0210 */
[----:B--2---:R-:W-:-:S05]  /*0a00*/  FFMA R15, R14, UR4, R15 ;  /* 0x000000040e0f7c23 */ /* 0x004fca000800000f */
        /* <DEDUP_REMOVED lines=17> */
.L_x_141:
[----:B------:R-:W-:Y:S05]  /*0b20*/  @!P1 EXIT ;  /* 0x000000000000994d */ /* 0x000fea0003800000 */
[----:B------:R-:W-:Y:S02]  /*0b30*/  ISETP.NE.AND P0, PT, R18, 0x1, PT ;  /* 0x000000011200780c */ /* 0x000fe40003f05270 */
[----:B------:R-:W-:-:S04]  /*0b40*/  LOP3.LUT R0, R0, 0x1, RZ, 0xc0, !PT ;  /* 0x0000000100007812 */ /* 0x000fc800078ec0ff */
[----:B------:R-:W-:-:S07]  /*0b50*/  ISETP.NE.U32.AND P1, PT, R0, 0x1, PT ;  /* 0x000000010000780c */ /* 0x000fce0003f25070 */
[----:B------:R-:W-:Y:S06]  /*0b60*/  @!P0 BRA `(.L_x_142) ;  /* 0x0000000000448947 */ /* 0x000fec0003800000 */
[----:B012---:R-:W-:Y:S01]  /*0b70*/  LEA R13, R10, R11, 0x7 ;  /* 0x0000000b0a0d7211 */ /* 0x007fe200078e38ff */
[----:B------:R-:W0:Y:S04]  /*0b80*/  LDCU.64 UR4, c[0x0][0x388] ;  /* 0x00007100ff0477ac */ /* 0x000e280008000a00 */
[----:B------:R-:W-:-:S04]  /*0b90*/  IMAD.WIDE R8, R13, 0x4, R2 ;  /* 0x000000040d087825 */ /* 0x000fc800078e0202 */
[----:B------:R-:W-:Y:S01]  /*0ba0*/  IMAD.WIDE R6, R13, 0x4, R4 ;  /* 0x000000040d067825 */ /* 0x000fe200078e0204 */
[----:B------:R-:W0:Y:S04]  /*0bb0*/  LDG.E R12, desc[UR20][R8.64] ;  /* 0x00000014080c7981 */ /* 0x000e28000c1e1900 */
[----:B------:R-:W2:Y:S01]  /*0bc0*/  LDG.E R0, desc[UR20][R6.64] ;  /* 0x0000001406007981 */ /* 0x000ea2000c1e1900 */
[----:B------:R-:W-:Y:S02]  /*0bd0*/  HFMA2 R14, -RZ, RZ, 0, 2.384185791015625e-07 ;  /* 0x00000004ff0e7431 */ /* 0x000fe400000001ff */
[----:B0-----:R-:W-:-:S03]  /*0be0*/  FMUL R15, R12, UR5 ;  /* 0x000000050c0f7c20 */ /* 0x001fc60008400000 */
[----:B------:R-:W-:-:S04]  /*0bf0*/  IMAD.WIDE R12, R13, R14, UR16 ;  /* 0x000000100d0c7e25 */ /* 0x000fc8000f8e020e */
[----:B--2---:R-:W-:-:S05]  /*0c00*/  FFMA R15, R0, UR4, R15 ;  /* 0x00000004000f7c23 */ /* 0x004fca000800000f */
[----:B------:R3:W-:Y:S04]  /*0c10*/  STG.E desc[UR20][R12.64], R15 ;  /* 0x0000000f0c007986 */ /* 0x0007e8000c101914 */
[----:B------:R-:W2:Y:S04]  /*0c20*/  LDG.E R14, desc[UR20][R8.64+0x200] ;  /* 0x00020014080e7981 */ /* 0x000ea8000c1e1900 */
[----:B------:R-:W4:Y:S01]  /*0c30*/  LDG.E R0, desc[UR20][R6.64+0x200] ;  /* 0x0002001406007981 */ /* 0x000f22000c1e1900 */
[----:B------:R-:W-:Y:S01]  /*0c40*/  IADD3 R10, PT, PT, R10, 0x2, RZ ;  /* 0x000000020a0a7810 */ /* 0x000fe20007ffe0ff */
[----:B--2---:R-:W-:-:S04]  /*0c50*/  FMUL R17, R14, UR5 ;  /* 0x000000050e117c20 */ /* 0x004fc80008400000 */
[----:B----4-:R-:W-:-:S05]  /*0c60*/  FFMA R17, R0, UR4, R17 ;  /* 0x0000000400117c23 */ /* 0x010fca0008000011 */
[----:B------:R3:W-:Y:S02]  /*0c70*/  STG.E desc[UR20][R12.64+0x200], R17 ;  /* 0x000200110c007986 */ /* 0x0007e4000c101914 */
.L_x_142:
[----:B------:R-:W-:Y:S05]  /*0c80*/  @P1 EXIT ;  /* 0x000000000000194d */ /* 0x000fea0003800000 */
[----:B--2---:R-:W-:Y:S01]  /*0c90*/  LEA R7, R10, R11, 0x7 ;  /* 0x0000000b0a077211 */ /* 0x004fe200078e38ff */
[----:B------:R-:W2:Y:S04]  /*0ca0*/  LDCU.64 UR4, c[0x0][0x388] ;  /* 0x00007100ff0477ac */ /* 0x000ea80008000a00 */
[----:B------:R-:W-:-:S04]  /*0cb0*/  IMAD.WIDE R2, R7, 0x4, R2 ;  /* 0x0000000407027825 */ /* 0x000fc800078e0202 */
[----:B------:R-:W-:Y:S02]  /*0cc0*/  IMAD.WIDE R4, R7, 0x4, R4 ;  /* 0x0000000407047825 */ /* 0x000fe400078e0204 */
[----:B------:R-:W2:Y:S04]  /*0cd0*/  LDG.E R2, desc[UR20][R2.64] ;  /* 0x0000001402027981 */ /* 0x000ea8000c1e1900 */
[----:B------:R-:W4:Y:S01]  /*0ce0*/  LDG.E R4, desc[UR20][R4.64] ;  /* 0x0000001404047981 */ /* 0x000f22000c1e1900 */
[----:B------:R-:W-:-:S05]  /*0cf0*/  MOV R6, 0x4 ;  /* 0x0000000400067802 */ /* 0x000fca0000000f00 */
[----:B------:R-:W-:-:S04]  /*0d00*/  IMAD.WIDE R6, R7, R6, UR16 ;  /* 0x0000001007067e25 */ /* 0x000fc8000f8e0206 */
[----:B--2---:R-:W-:-:S04]  /*0d10*/  FMUL R9, R2, UR5 ;  /* 0x0000000502097c20 */ /* 0x004fc80008400000 */
[----:B----4-:R-:W-:-:S05]  /*0d20*/  FFMA R9, R4, UR4, R9 ;  /* 0x0000000404097c23 */ /* 0x010fca0008000009 */
[----:B------:R-:W-:Y:S01]  /*0d30*/  STG.E desc[UR20][R6.64], R9 ;  /* 0x0000000906007986 */ /* 0x000fe2000c101914 */
[----:B------:R-:W-:Y:S05]  /*0d40*/  EXIT ;  /* 0x000000000000794d */ /* 0x000fea0003800000 */
.L_x_138:
        /* <DEDUP_REMOVED lines=18> */
[----:B------:R-:W0:Y:S01]  /*0e70*/  LDCU.64 UR4, c[0x0][0x388] ;  /* 0x00007100ff0477ac */ /* 0x000e220008000a00 */
[----:B------:R-:W-:-:S07]  /*0e80*/  MOV R6, RZ ;  /* 0x000000ff00067202 */ /* 0x000fce0000000f00 */
.L_x_146:
[----:B-1----:R-:W-:-:S04]  /*0e90*/  LEA R15, R6, R0, 0x7 ;  /* 0x00000000060f7211 */ /* 0x002fc800078e38ff */
[----:B------:R-:W-:-:S13]  /*0ea0*/  ISETP.GE.AND P0, PT, R15, UR12, PT ;  /* 0x0000000c0f007c0c */ /* 0x000fda000bf06270 */
[C---:B------:R-:W-:Y:S01]  /*0eb0*/  @!P0 IMAD.WIDE.U32 R8, R15.reuse, 0x4, R2 ;  /* 0x000000040f088825 */ /* 0x040fe200078e0002 */
[----:B------:R-:W1:Y:S03]  /*0ec0*/  @!P0 LDC.64 R20, c[0x0][0x388] ;  /* 0x0000e200ff148b82 */ /* 0x000e660000000a00 */
[C---:B------:R-:W-:Y:S02]  /*0ed0*/  @!P0 IMAD.WIDE.U32 R16, R15.reuse, 0x4, R4 ;  /* 0x000000040f108825 */ /* 0x040fe400078e0004 */
[----:B------:R-:W1:Y:S04]  /*0ee0*/  @!P0 LDG.E R8, desc[UR20][R8.64] ;  /* 0x0000001408088981 */ /* 0x000e68000c1e1900 */
[----:B------:R-:W2:Y:S01]  /*0ef0*/  @!P0 LDG.E R17, desc[UR20][R16.64] ;  /* 0x0000001410118981 */ /* 0x000ea2000c1e1900 */
[----:B------:R-:W-:-:S02]  /*0f00*/  IADD3 R13, PT, PT, R15, 0x80, RZ ;  /* 0x000000800f0d7810 */ /* 0x000fc40007ffe0ff */
[----:B------:R-:W-:Y:S02]  /*0f10*/  MOV R18, 0x4 ;  /* 0x0000000400127802 */ /* 0x000fe40000000f00 */
[----:B------:R-:W-:-:S03]  /*0f20*/  ISETP.GE.AND P1, PT, R13, UR12, PT ;  /* 0x0000000c0d007c0c */ /* 0x000fc6000bf26270 */
[----:B------:R-:W-:-:S04]  /*0f30*/  @!P0 IMAD.WIDE.U32 R18, R15, R18, UR16 ;  /* 0x000000100f128e25 */ /* 0x000fc8000f8e0012 */
[----:B-1----:R-:W-:Y:S01]  /*0f40*/  @!P0 FMUL R10, R8, R21 ;  /* 0x00000015080a8220 */ /* 0x002fe20000400000 */
[----:B------:R-:W-:-:S04]  /*0f50*/  IMAD.WIDE R8, R13, 0x4, R4 ;  /* 0x000000040d087825 */ /* 0x000fc800078e0204 */
[----:B--2---:R-:W-:Y:S01]  /*0f60*/  @!P0 FFMA R21, R17, R20, R10 ;  /* 0x0000001411158223 */ /* 0x004fe2000000000a */
[----:B------:R-:W-:Y:S01]  /*0f70*/  IMAD.WIDE R10, R13, 0x4, R2 ;  /* 0x000000040d0a7825 */ /* 0x000fe200078e0202 */
[----:B------:R-:W1:Y:S03]  /*0f80*/  @!P1 LDC.64 R16, c[0x0][0x388] ;  /* 0x0000e200ff109b82 */ /* 0x000e660000000a00 */
[----:B------:R2:W-:Y:S04]  /*0f90*/  @!P0 STG.E desc[UR20][R18.64], R21 ;  /* 0x0000001512008986 */ /* 0x0005e8000c101914 */
[----:B------:R-:W1:Y:S04]  /*0fa0*/  @!P1 LDG.E R12, desc[UR20][R10.64] ;  /* 0x000000140a0c9981 */ /* 0x000e68000c1e1900 */
[----:B------:R-:W3:Y:S01]  /*0fb0*/  @!P1 LDG.E R23, desc[UR20][R8.64] ;  /* 0x0000001408179981 */ /* 0x000ee2000c1e1900 */
[----:B------:R-:W-:Y:S01]  /*0fc0*/  IADD3 R20, PT, PT, R15, 0x100, RZ ;  /* 0x000001000f147810 */ /* 0x000fe20007ffe0ff */
[----:B------:R-:W-:-:S03]  /*0fd0*/  HFMA2 R22, -RZ, RZ, 0, 2.384185791015625e-07 ;  /* 0x00000004ff167431 */ /* 0x000fc600000001ff */
[----:B------:R-:W-:Y:S01]  /*0fe0*/  ISETP.GE.AND P0, PT, R20, UR12, PT ;  /* 0x0000000c14007c0c */ /* 0x000fe2000bf06270 */
[----:B-1----:R-:W-:Y:S01]  /*0ff0*/  @!P1 FMUL R20, R12, R17 ;  /* 0x000000110c149220 */ /* 0x002fe20000400000 */
[----:B------:R-:W-:-:S04]  /*1000*/  IMAD.WIDE R12, R13, R22, UR16 ;  /* 0x000000100d0c7e25 */ /* 0x000fc8000f8e0216 */
[----:B---3--:R-:W-:-:S07]  /*1010*/  @!P1 FFMA R23, R23, R16, R20 ;  /* 0x0000001017179223 */ /* 0x008fce0000000014 */
[----:B------:R-:W1:Y:S01]  /*1020*/  @!P0 LDC.64 R16, c[0x0][0x388] ;  /* 0x0000e200ff108b82 */ /* 0x000e620000000a00 */
[----:B------:R3:W-:Y:S04]  /*1030*/  @!P1 STG.E desc[UR20][R12.64], R23 ;  /* 0x000000170c009986 */ /* 0x0007e8000c101914 */
[----:B--2---:R-:W1:Y:S04]  /*1040*/  @!P0 LDG.E R18, desc[UR20][R10.64+0x200] ;  /* 0x000200140a128981 */ /* 0x004e68000c1e1900 */
[----:B------:R-:W2:Y:S01]  /*1050*/  @!P0 LDG.E R19, desc[UR20][R8.64+0x200] ;  /* 0x0002001408138981 */ /* 0x000ea2000c1e1900 */
[----:B------:R-:W-:-:S04]  /*1060*/  IADD3 R20, PT, PT, R15, 0x180, RZ ;  /* 0x000001800f147810 */ /* 0x000fc80007ffe0ff */
[----:B------:R-:W-:Y:S01]  /*1070*/  ISETP.GE.AND P1, PT, R20, UR12, PT ;  /* 0x0000000c14007c0c */ /* 0x000fe2000bf26270 */
[----:B-1----:R-:W-:-:S04]  /*1080*/  @!P0 FMUL R18, R18, R17 ;  /* 0x0000001112128220 */ /* 0x002fc80000400000 */
[----:B--2---:R-:W-:-:S08]  /*1090*/  @!P0 FFMA R19, R19, R16, R18 ;  /* 0x0000001013138223 */ /* 0x004fd00000000012 */
[----:B------:R-:W1:Y:S01]  /*10a0*/  @!P1 LDC.64 R16, c[0x0][0x388] ;  /* 0x0000e200ff109b82 */ /* 0x000e620000000a00 */
[----:B------:R2:W-:Y:S04]  /*10b0*/  @!P0 STG.E desc[UR20][R12.64+0x200], R19 ;  /* 0x000200130c008986 */ /* 0x0005e8000c101914 */
[----:B------:R-:W1:Y:S04]  /*10c0*/  @!P1 LDG.E R18, desc[UR20][R10.64+0x400] ;  /* 0x000400140a129981 */ /* 0x000e68000c1e1900 */
[----:B------:R-:W4:Y:S01]  /*10d0*/  @!P1 LDG.E R21, desc[UR20][R8.64+0x400] ;  /* 0x0004001408159981 */ /* 0x000f22000c1e1900 */
[----:B------:R-:W-:-:S04]  /*10e0*/  IADD3 R20, PT, PT, R15, 0x200, RZ ;  /* 0x000002000f147810 */ /* 0x000fc80007ffe0ff */
[----:B------:R-:W-:Y:S01]  /*10f0*/  ISETP.GE.AND P0, PT, R20, UR12, PT ;  /* 0x0000000c14007c0c */ /* 0x000fe2000bf06270 */
[----:B-1----:R-:W-:-:S04]  /*1100*/  @!P1 FMUL R18, R18, R17 ;  /* 0x0000001112129220 */ /* 0x002fc80000400000 */
[----:B----4-:R-:W-:-:S08]  /*1110*/  @!P1 FFMA R21, R21, R16, R18 ;  /* 0x0000001015159223 */ /* 0x010fd00000000012 */
[----:B------:R-:W1:Y:S01]  /*1120*/  @!P0 LDC.64 R16, c[0x0][0x388] ;  /* 0x0000e200ff108b82 */ /* 0x000e620000000a00 */
[----:B------:R4:W-:Y:S04]  /*1130*/  @!P1 STG.E desc[UR20][R12.64+0x400], R21 ;  /* 0x000400150c009986 */ /* 0x0009e8000c101914 */
[----:B------:R-:W1:Y:S04]  /*1140*/  @!P0 LDG.E R18, desc[UR20][R10.64+0x600] ;  /* 0x000600140a128981 */ /* 0x000e68000c1e1900 */
[----:B---3--:R-:W3:Y:S01]  /*1150*/  @!P0 LDG.E R23, desc[UR20][R8.64+0x600] ;  /* 0x0006001408178981 */ /* 0x008ee2000c1e1900 */
[----:B--2---:R-:W-:-:S04]  /*1160*/  IADD3 R19, PT, PT, R15, 0x280, RZ ;  /* 0x000002800f137810 */ /* 0x004fc80007ffe0ff */
[----:B------:R-:W-:Y:S01]  /*1170*/  ISETP.GE.AND P1, PT, R19, UR12, PT ;  /* 0x0000000c13007c0c */ /* 0x000fe2000bf26270 */
[----:B-1----:R-:W-:-:S04]  /*1180*/  @!P0 FMUL R18, R18, R17 ;  /* 0x0000001112128220 */ /* 0x002fc80000400000 */
[----:B---3--:R-:W-:-:S08]  /*1190*/  @!P0 FFMA R23, R23, R16, R18 ;  /* 0x0000001017178223 */ /* 0x008fd00000000012 */
[----:B------:R-:W1:Y:S01]  /*11a0*/  @!P1 LDC.64 R16, c[0x0][0x388] ;  /* 0x0000e200ff109b82 */ /* 0x000e620000000a00 */
[----:B------:R2:W-:Y:S04]  /*11b0*/  @!P0 STG.E desc[UR20][R12.64+0x600], R23 ;  /* 0x000600170c008986 */ /* 0x0005e8000c101914 */
[----:B------:R-:W1:Y:S04]  /*11c0*/  @!P1 LDG.E R18, desc[UR20][R10.64+0x800] ;  /* 0x000800140a129981 */ /* 0x000e68000c1e1900 */
[----:B------:R-:W3:Y:S01]  /*11d0*/  @!P1 LDG.E R19, desc[UR20][R8.64+0x800] ;  /* 0x0008001408139981 */ /* 0x000ee2000c1e1900 */
[----:B------:R-:W-:-:S04]  /*11e0*/  IADD3 R20, PT, PT, R15, 0x300, RZ ;  /* 0x000003000f147810 */ /* 0x000fc80007ffe0ff */
[----:B------:R-:W-:-:S13]  /*11f0*/  ISETP.GE.AND P0, PT, R20, UR12, PT ;  /* 0x0000000c14007c0c */ /* 0x000fda000bf06270 */
[----:B----4-:R-:W4:Y:S01]  /*1200*/  @!P0 LDC.64 R20, c[0x0][0x388] ;  /* 0x0000e200ff148b82 */ /* 0x010f220000000a00 */
[----:B-1----:R-:W-:-:S04]  /*1210*/  @!P1 FMUL R18, R18, R17 ;  /* 0x0000001112129220 */ /* 0x002fc80000400000 */
[----:B---3--:R-:W-:-:S05]  /*1220*/  @!P1 FFMA R19, R19, R16, R18 ;  /* 0x0000001013139223 */ /* 0x008fca0000000012 */
[----:B------:R2:W-:Y:S04]  /*1230*/  @!P1 STG.E desc[UR20][R12.64+0x800], R19 ;  /* 0x000800130c009986 */ /* 0x0005e8000c101914 */
[----:B------:R-:W4:Y:S04]  /*1240*/  @!P0 LDG.E R16, desc[UR20][R10.64+0xa00] ;  /* 0x000a00140a108981 */ /* 0x000f28000c1e1900 */
[----:B------:R-:W3:Y:S01]  /*1250*/  @!P0 LDG.E R17, desc[UR20][R8.64+0xa00] ;  /* 0x000a001408118981 */ /* 0x000ee2000c1e1900 */
[----:B------:R-:W-:Y:S01]  /*1260*/  IADD3 R15, PT, PT, R15, 0x380, RZ ;  /* 0x000003800f0f7810 */ /* 0x000fe20007ffe0ff */
[----:B------:R-:W-:Y:S01]  /*1270*/  BSSY.RECONVERGENT B0, `(.L_x_144) ;  /* 0x000000d000007945 */ /* 0x000fe20003800200 */
[----:B------:R-:W-:-:S04]  /*1280*/  IADD3 R6, PT, PT, R6, 0x8, RZ ;  /* 0x0000000806067810 */ /* 0x000fc80007ffe0ff */
[----:B------:R-:W-:Y:S01]  /*1290*/  ISETP.NE.AND P1, PT, R6, R7, PT ;  /* 0x000000070600720c */ /* 0x000fe20003f25270 */
[----:B----4-:R-:W-:-:S04]  /*12a0*/  @!P0 FMUL R16, R16, R21 ;  /* 0x0000001510108220 */ /* 0x010fc80000400000 */
[----:B---3--:R-:W-:-:S05]  /*12b0*/  @!P0 FFMA R17, R17, R20, R16 ;  /* 0x0000001411118223 */ /* 0x008fca0000000010 */
[----:B------:R2:W-:Y:S01]  /*12c0*/  @!P0 STG.E desc[UR20][R12.64+0xa00], R17 ;  /* 0x000a00110c008986 */ /* 0x0005e2000c101914 */
[----:B------:R-:W-:-:S13]  /*12d0*/  ISETP.GE.AND P0, PT, R15, UR12, PT ;  /* 0x0000000c0f007c0c */ /* 0x000fda000bf06270 */
[----:B--2---:R-:W-:Y:S05]  /*12e0*/  @P0 BRA `(.L_x_145) ;  /* 0x0000000000140947 */ /* 0x004fea0003800000 */
[----:B------:R-:W0:Y:S04]  /*12f0*/  LDG.E R10, desc[UR20][R10.64+0xc00] ;  /* 0x000c00140a0a7981 */ /* 0x000e28000c1e1900 */
[----:B------:R-:W2:Y:S01]  /*1300*/  LDG.E R8, desc[UR20][R8.64+0xc00] ;  /* 0x000c001408087981 */ /* 0x000ea2000c1e1900 */
[----:B0-----:R-:W-:-:S04]  /*1310*/  FMUL R15, R10, UR5 ;  /* 0x000000050a0f7c20 */ /* 0x001fc80008400000 */
[----:B--2---:R-:W-:-:S05]  /*1320*/  FFMA R15, R8, UR4, R15 ;  /* 0x00000004080f7c23 */ /* 0x004fca000800000f */
[----:B------:R1:W-:Y:S02]  /*1330*/  STG.E desc[UR20][R12.64+0xc00], R15 ;  /* 0x000c000f0c007986 */ /* 0x0003e4000c101914 */
.L_x_145:
[----:B0-----:R-:W-:Y:S05]  /*1340*/  BSYNC.RECONVERGENT B0 ;  /* 0x0000000000007941 */ /* 0x001fea0003800200 */
.L_x_144:
[----:B------:R-:W-:Y:S05]  /*1350*/  @P1 BRA `(.L_x_146) ;  /* 0xfffffff800cc1947 */ /* 0x000fea000383ffff */
.L_x_143:
[----:B------:R-:W-:-:S13]  /*1360*/  ISETP.NE.AND P0, PT, R14, RZ, PT ;  /* 0x000000ff0e00720c */ /* 0x000fda0003f05270 */
[----:B------:R-:W-:Y:S05]  /*1370*/  @!P0 EXIT ;  /* 0x000000000000894d */ /* 0x000fea0003800000 */
[----:B------:R-:W0:Y:S01]  /*1380*/  LDC R6, c[0x0][0x384] ;  /* 0x0000e100ff067b82 */ /* 0x000e220000000800 */
[----:B------:R-:W-:Y:S02]  /*1390*/  ISETP.GE.U32.AND P1, PT, R14, 0x4, PT ;  /* 0x000000040e00780c */ /* 0x000fe40003f26070 */
[----:B0-----:R-:W-:-:S04]  /*13a0*/  LOP3.LUT R8, R6, 0x3, RZ, 0xc0, !PT ;  /* 0x0000000306087812 */ /* 0x001fc800078ec0ff */
[----:B------:R-:W-:-:S07]  /*13b0*/  ISETP.NE.AND P0, PT, R8, RZ, PT ;  /* 0x000000ff0800720c */ /* 0x000fce0003f05270 */
[----:B------:R-:W-:Y:S06]  /*13c0*/  @!P1 BRA `(.L_x_147) ;  /* 0x0000000000c49947 */ /* 0x000fec0003800000 */
[----:B------:R-:W-:-:S04]  /*13d0*/  LEA R9, R7, R0, 0x7 ;  /* 0x0000000007097211 */ /* 0x000fc800078e38ff */
[----:B------:R-:W-:-:S13]  /*13e0*/  ISETP.GE.AND P1, PT, R9, UR12, PT ;  /* 0x0000000c09007c0c */ /* 0x000fda000bf26270 */
[C---:B------:R-:W-:Y:S01]  /*13f0*/  @!P1 IMAD.WIDE R16, R9.reuse, 0x4, R2 ;  /* 0x0000000409109825 */ /* 0x040fe200078e0202 */
[----:B------:R-:W0:Y:S03]  /*1400*/  @!P1 LDC.64 R18, c[0x0][0x388] ;  /* 0x0000e200ff129b82 */ /* 0x000e260000000a00 */
[C---:B-1----:R-:W-:Y:S02]  /*1410*/  @!P1 IMAD.WIDE R14, R9.reuse, 0x4, R4 ;  /* 0x00000004090e9825 */ /* 0x042fe400078e0204 */
[----:B------:R-:W0:Y:S04]  /*1420*/  @!P1 LDG.E R16, desc[UR20][R16.64] ;  /* 0x0000001410109981 */ /* 0x000e28000c1e1900 */
[----:B------:R-:W2:Y:S01]  /*1430*/  @!P1 LDG.E R15, desc[UR20][R14.64] ;  /* 0x000000140e0f9981 */ /* 0x000ea2000c1e1900 */
[----:B------:R-:W-:-:S02]  /*1440*/  IADD3 R11, PT, PT, R9, 0x80, RZ ;  /* 0x00000080090b7810 */ /* 0x000fc40007ffe0ff */
[----:B------:R-:W-:Y:S02]  /*1450*/  MOV R12, 0x4 ;  /* 0x00000004000c7802 */ /* 0x000fe40000000f00 */
[----:B------:R-:W-:-:S03]  /*1460*/  ISETP.GE.AND P2, PT, R11, UR12, PT ;  /* 0x0000000c0b007c0c */ /* 0x000fc6000bf46270 */
[----:B------:R-:W-:-:S10]  /*1470*/  @!P1 IMAD.WIDE R12, R9, R12, UR16 ;  /* 0x00000010090c9e25 */ /* 0x000fd4000f8e020c */
[----:B------:R-:W-:-:S04]  /*1480*/  @!P2 IMAD.WIDE R20, R11, 0x4, R2 ;  /* 0x000000040b14a825 */ /* 0x000fc800078e0202 */
[----:B0-----:R-:W-:Y:S02]  /*1490*/  @!P1 FMUL R10, R16, R19 ;  /* 0x00000013100a9220 */ /* 0x001fe40000400000 */
[----:B------:R-:W0:Y:S02]  /*14a0*/  @!P2 LDC.64 R16, c[0x0][0x388] ;  /* 0x0000e200ff10ab82 */ /* 0x000e240000000a00 */
[----:B--2---:R-:W-:Y:S01]  /*14b0*/  @!P1 FFMA R25, R15, R18, R10 ;  /* 0x000000120f199223 */ /* 0x004fe2000000000a */
[----:B------:R-:W-:-:S04]  /*14c0*/  @!P2 IMAD.WIDE R18, R11, 0x4, R4 ;  /* 0x000000040b12a825 */ /* 0x000fc800078e0204 */
[----:B------:R1:W-:Y:S04]  /*14d0*/  @!P1 STG.E desc[UR20][R12.64], R25 ;  /* 0x000000190c009986 */ /* 0x0003e8000c101914 */
[----:B------:R-:W0:Y:S04]  /*14e0*/  @!P2 LDG.E R20, desc[UR20][R20.64] ;  /* 0x000000141414a981 */ /* 0x000e28000c1e1900 */
[----:B------:R-:W2:Y:S01]  /*14f0*/  @!P2 LDG.E R19, desc[UR20][R18.64] ;  /* 0x000000141213a981 */ /* 0x000ea2000c1e1900 */
[----:B------:R-:W-:Y:S01]  /*1500*/  IADD3 R15, PT, PT, R9, 0x100, RZ ;  /* 0x00000100090f7810 */ /* 0x000fe20007ffe0ff */
[----:B------:R-:W-:-:S03]  /*1510*/  HFMA2 R10, -RZ, RZ, 0, 2.384185791015625e-07 ;  /* 0x00000004ff0a7431 */ /* 0x000fc600000001ff */
[----:B------:R-:W-:Y:S02]  /*1520*/  ISETP.GE.AND P1, PT, R15, UR12, PT ;  /* 0x0000000c0f007c0c */ /* 0x000fe4000bf26270 */
[----:B------:R-:W-:-:S11]  /*1530*/  @!P2 IMAD.WIDE R10, R11, R10, UR16 ;  /* 0x000000100b0aae25 */ /* 0x000fd6000f8e020a */
[----:B------:R-:W-:Y:S01]  /*1540*/  @!P1 IMAD.WIDE R22, R15, 0x4, R2 ;  /* 0x000000040f169825 */ /* 0x000fe200078e0202 */
[----:B-1----:R-:W1:Y:S03]  /*1550*/  @!P1 LDC.64 R12, c[0x0][0x388] ;  /* 0x0000e200ff0c9b82 */ /* 0x002e660000000a00 */
[----:B0-----:R-:W-:-:S04]  /*1560*/  @!P2 FMUL R14, R20, R17 ;  /* 0x00000011140ea220 */ /* 0x001fc80000400000 */
[----:B--2---:R-:W-:Y:S01]  /*1570*/  @!P2 FFMA R27, R19, R16, R14 ;  /* 0x00000010131ba223 */ /* 0x004fe2000000000e */
[----:B------:R-:W-:-:S04]  /*1580*/  @!P1 IMAD.WIDE R16, R15, 0x4, R4 ;  /* 0x000000040f109825 */ /* 0x000fc800078e0204 */
[----:B------:R0:W-:Y:S04]  /*1590*/  @!P2 STG.E desc[UR20][R10.64], R27 ;  /* 0x0000001b0a00a986 */ /* 0x0001e8000c101914 */
[----:B------:R-:W1:Y:S04]  /*15a0*/  @!P1 LDG.E R22, desc[UR20][R22.64] ;  /* 0x0000001416169981 */ /* 0x000e68000c1e1900 */
[----:B------:R-:W2:Y:S01]  /*15b0*/  @!P1 LDG.E R17, desc[UR20][R16.64] ;  /* 0x0000001410119981 */ /* 0x000ea2000c1e1900 */
[----:B------:R-:W-:Y:S02]  /*15c0*/  IADD3 R19, PT, PT, R9, 0x180, RZ ;  /* 0x0000018009137810 */ /* 0x000fe40007ffe0ff */
[----:B------:R-:W-:-:S02]  /*15d0*/  MOV R14, 0x4 ;  /* 0x00000004000e7802 */ /* 0x000fc40000000f00 */
[----:B------:R-:W-:-:S03]  /*15e0*/  ISETP.GE.AND P2, PT, R19, UR12, PT ;  /* 0x0000000c13007c0c */ /* 0x000fc6000bf46270 */
[----:B------:R-:W-:-:S10]  /*15f0*/  @!P1 IMAD.WIDE R14, R15, R14, UR16 ;  /* 0x000000100f0e9e25 */ /* 0x000fd4000f8e020e */
[----:B0-----:R-:W-:Y:S01]  /*1600*/  @!P2 IMAD.WIDE R10, R19, 0x4, R4 ;  /* 0x00000004130aa825 */ /* 0x001fe200078e0204 */
[----:B------:R-:W0:Y:S03]  /*1610*/  @!P2 LDC.64 R20, c[0x0][0x388] ;  /* 0x0000e200ff14ab82 */ /* 0x000e260000000a00 */
[----:B-1----:R-:W-:-:S04]  /*1620*/  @!P1 FMUL R18, R22, R13 ;  /* 0x0000000d16129220 */ /* 0x002fc80000400000 */
[----:B--2---:R-:W-:Y:S01]  /*1630*/  @!P1 FFMA R9, R17, R12, R18 ;  /* 0x0000000c11099223 */ /* 0x004fe20000000012 */
[----:B------:R-:W-:-:S04]  /*1640*/  @!P2 IMAD.WIDE R12, R19, 0x4, R2 ;  /* 0x00000004130ca825 */ /* 0x000fc800078e0202 */
[----:B------:R2:W-:Y:S04]  /*1650*/  @!P1 STG.E desc[UR20][R14.64], R9 ;  /* 0x000000090e009986 */ /* 0x0005e8000c101914 */
[----:B------:R-:W0:Y:S04]  /*1660*/  @!P2 LDG.E R12, desc[UR20][R12.64] ;  /* 0x000000140c0ca981 */ /* 0x000e28000c1e1900 */
[----:B------:R-:W3:Y:S01]  /*1670*/  @!P2 LDG.E R11, desc[UR20][R10.64] ;  /* 0x000000140a0ba981 */ /* 0x000ee2000c1e1900 */
[----:B------:R-:W-:Y:S01]  /*1680*/  HFMA2 R16, -RZ, RZ, 0, 2.384185791015625e-07 ;  /* 0x00000004ff107431 */ /* 0x000fe200000001ff */
[----:B------:R-:W-:-:S04]  /*1690*/  IADD3 R7, PT, PT, R7, 0x4, RZ ;  /* 0x0000000407077810 */ /* 0x000fc80007ffe0ff */
[----:B------:R-:W-:-:S04]  /*16a0*/  @!P2 IMAD.WIDE R16, R19, R16, UR16 ;  /* 0x000000101310ae25 */ /* 0x000fc8000f8e0210 */
[----:B0-----:R-:W-:-:S04]  /*16b0*/  @!P2 FMUL R18, R12, R21 ;  /* 0x000000150c12a220 */ /* 0x001fc80000400000 */
[----:B---3--:R-:W-:-:S05]  /*16c0*/  @!P2 FFMA R19, R11, R20, R18 ;  /* 0x000000140b13a223 */ /* 0x008fca0000000012 */
[----:B------:R2:W-:Y:S02]  /*16d0*/  @!P2 STG.E desc[UR20][R16.64], R19 ;  /* 0x000000131000a986 */ /* 0x0005e4000c101914 */
.L_x_147:
[----:B------:R-:W-:Y:S05]  /*16e0*/  @!P0 EXIT ;  /* 0x000000000000894d */ /* 0x000fea0003800000 */
[----:B------:R-:W-:Y:S02]  /*16f0*/  ISETP.NE.AND P0, PT, R8, 0x1, PT ;  /* 0x000000010800780c */ /* 0x000fe40003f05270 */
[----:B------:R-:W-:-:S04]  /*1700*/  LOP3.LUT R6, R6, 0x1, RZ, 0xc0, !PT ;  /* 0x0000000106067812 */ /* 0x000fc800078ec0ff */
[----:B------:R-:W-:-:S07]  /*1710*/  ISETP.NE.U32.AND P2, PT, R6, 0x1, PT ;  /* 0x000000010600780c */ /* 0x000fce0003f45070 */
[----:B------:R-:W-:Y:S06]  /*1720*/  @!P0 BRA `(.L_x_148) ;  /* 0x0000000000648947 */ /* 0x000fec0003800000 */
[----:B-1----:R-:W-:-:S04]  /*1730*/  LEA R13, R7, R0, 0x7 ;  /* 0x00000000070d7211 */ /* 0x002fc800078e38ff */
[----:B------:R-:W-:-:S13]  /*1740*/  ISETP.GE.AND P0, PT, R13, UR12, PT ;  /* 0x0000000c0d007c0c */ /* 0x000fda000bf06270 */
[C---:B------:R-:W-:Y:S01]  /*1750*/  @!P0 IMAD.WIDE R10, R13.reuse, 0x4, R2 ;  /* 0x000000040d0a8825 */ /* 0x040fe200078e0202 */
[----:B--2---:R-:W0:Y:S03]  /*1760*/  @!P0 LDC.64 R14, c[0x0][0x388] ;  /* 0x0000e200ff0e8b82 */ /* 0x004e260000000a00 */
[C---:B------:R-:W-:Y:S02]  /*1770*/  @!P0 IMAD.WIDE R8, R13.reuse, 0x4, R4 ;  /* 0x000000040d088825 */ /* 0x040fe400078e0204 */
        /* <DEDUP_REMOVED lines=14> */
[----:B------:R-:W-:Y:S01]  /*1860*/  HFMA2 R8, -RZ, RZ, 0, 2.384185791015625e-07 ;  /* 0x00000004ff087431 */ /* 0x000fe200000001ff */
[----:B------:R-:W-:-:S04]  /*1870*/  IADD3 R7, PT, PT, R7, 0x2, RZ ;  /* 0x0000000207077810 */ /* 0x000fc80007ffe0ff */
[----:B------:R-:W-:-:S04]  /*1880*/  @!P1 IMAD.WIDE R8, R21, R8, UR16 ;  /* 0x0000001015089e25 */ /* 0x000fc8000f8e0208 */
[----:B0-----:R-:W-:-:S04]  /*1890*/  @!P1 FMUL R6, R16, R11 ;  /* 0x0000000b10069220 */ /* 0x001fc80000400000 */
[----:B--2---:R-:W-:-:S05]  /*18a0*/  @!P1 FFMA R11, R15, R10, R6 ;  /* 0x0000000a0f0b9223 */ /* 0x004fca0000000006 */
[----:B------:R3:W-:Y:S02]  /*18b0*/  @!P1 STG.E desc[UR20][R8.64], R11 ;  /* 0x0000000b08009986 */ /* 0x0007e4000c101914 */
.L_x_148:
[----:B------:R-:W-:Y:S05]  /*18c0*/  @P2 EXIT ;  /* 0x000000000000294d */ /* 0x000fea0003800000 */
[----:B------:R-:W-:-:S04]  /*18d0*/  LEA R7, R7, R0, 0x7 ;  /* 0x0000000007077211 */ /* 0x000fc800078e38ff */
[----:B------:R-:W-:-:S13]  /*18e0*/  ISETP.GE.AND P0, PT, R7, UR12, PT ;  /* 0x0000000c07007c0c */ /* 0x000fda000bf06270 */
[----:B------:R-:W-:Y:S05]  /*18f0*/  @P0 EXIT ;  /* 0x000000000000094d */ /* 0x000fea0003800000 */
[C---:B------:R-:W-:Y:S01]  /*1900*/  IMAD.WIDE R2, R7.reuse, 0x4, R2 ;  /* 0x0000000407027825 */ /* 0x040fe200078e0202 */
[----:B------:R-:W2:Y:S03]  /*1910*/  LDCU.64 UR4, c[0x0][0x388] ;  /* 0x00007100ff0477ac */ /* 0x000ea60008000a00 */
[----:B------:R-:W-:Y:S02]  /*1920*/  IMAD.WIDE R4, R7, 0x4, R4 ;  /* 0x0000000407047825 */ /* 0x000fe400078e0204 */
[----:B------:R-:W2:Y:S04]  /*1930*/  LDG.E R2, desc[UR20][R2.64] ;  /* 0x0000001402027981 */ /* 0x000ea8000c1e1900 */
[----:B------:R-:W4:Y:S01]  /*1940*/  LDG.E R4, desc[UR20][R4.64] ;  /* 0x0000001404047981 */ /* 0x000f22000c1e1900 */
[----:B------:R-:W-:-:S05]  /*1950*/  MOV R6, 0x4 ;  /* 0x0000000400067802 */ /* 0x000fca0000000f00 */
[----:B------:R-:W-:-:S04]  /*1960*/  IMAD.WIDE R6, R7, R6, UR16 ;  /* 0x0000001007067e25 */ /* 0x000fc8000f8e0206 */
[----:B--23--:R-:W-:-:S04]  /*1970*/  FMUL R9, R2, UR5 ;  /* 0x0000000502097c20 */ /* 0x00cfc80008400000 */
[----:B----4-:R-:W-:-:S05]  /*1980*/  FFMA R9, R4, UR4, R9 ;  /* 0x0000000404097c23 */ /* 0x010fca0008000009 */
[----:B------:R-:W-:Y:S01]  /*1990*/  STG.E desc[UR20][R6.64], R9 ;  /* 0x0000000906007986 */ /* 0x000fe2000c101914 */
[----:B------:R-:W-:Y:S05]  /*19a0*/  EXIT ;  /* 0x000000000000794d */ /* 0x000fea0003800000 */
.L_x_149:
        /* <DEDUP_REMOVED lines=13> */
.L_x_257:


//--------------------- .text._ZN3cub18CUB_300001_SM_10006detail9transform16transform_kernelINS2_10policy_hubILb1EN4cuda3std3__45tupleIJN6thrust24THRUST_300001_SM_1000_NS20permutation_iteratorINSA_10device_ptrIfEENSC_IiEEEEEEEE10policy1000ElNS7_10__identityESD_JSF_EEEvT0_iT1_T2_DpNS2_10kernel_argIT3_EE --------------------------
	.section	.text._ZN3cub18CUB_300001_SM_10006detail9transform16transform_kernelINS2_10policy_hubILb1EN4cuda3std3__45tupleIJN6thrust24THRUST_300001_SM_1000_NS20permutation_iteratorINSA_10device_ptrIfEENSC_IiEEEEEEEE10policy1000ElNS7_10__identityESD_JSF_EEEvT0_iT1_T2_DpNS2_10kernel_argIT3_EE,"ax",@progbits
	.align	128
        .global         _ZN3cub18CUB_300001_SM_10006detail9transform16transform_kernelINS2_10policy_hubILb1EN4cuda3std3__45tupleIJN6thrust24THRUST_300001_SM_1000_NS20permutation_iteratorINSA_10device_ptrIfEENSC_IiEEEEEEEE10policy1000ElNS7_10__identityESD_JSF_EEEvT0_iT1_T2_DpNS2_10kernel_argIT3_EE
        .type           _ZN3cub18CUB_300001_SM_10006detail9transform16transform_kernelINS2_10policy_hubILb1EN4cuda3std3__45tupleIJN6thrust24THRUST_300001_SM_1000_NS20permutation_iteratorINSA_10device_ptrIfEENSC_IiEEEEEEEE10policy1000ElNS7_10__identityESD_JSF_EEEvT0_iT1_T2_DpNS2_10kernel_argIT3_EE,@function
        .size           _ZN3cub18CUB_300001_SM_10006detail9transform16transform_kernelINS2_10policy_hubILb1EN4cuda3std3__45tupleIJN6thrust24THRUST_300001_SM_1000_NS20permutation_iteratorINSA_10device_ptrIfEENSC_IiEEEEEEEE10policy1000ElNS7_10__identityESD_JSF_EEEvT0_iT1_T2_DpNS2_10kernel_argIT3_EE,(.L_x_258 - _ZN3cub18CUB_300001_SM_10006detail9transform16transform_kernelINS2_10policy_hubILb1EN4cuda3std3__45tupleIJN6thrust24THRUST_300001_SM_1000_NS20permutation_iteratorINSA_10device_ptrIfEENSC_IiEEEEEEEE10policy1000ElNS7_10__identityESD_JSF_EEEvT0_iT1_T2_DpNS2_10kernel_argIT3_EE)
        .other          _ZN3cub18CUB_300001_SM_10006detail9transform16transform_kernelINS2_10policy_hubILb1EN4cuda3std3__45tupleIJN6thrust24THRUST_300001_SM_1000_NS20permutation_iteratorINSA_10device_ptrIfEENSC_IiEEEEEEEE10policy1000ElNS7_10__identityESD_JSF_EEEvT0_iT1_T2_DpNS2_10kernel_argIT3_EE,@"STO_CUDA_ENTRY STV_DEFAULT"
_ZN3cub18CUB_300001_SM_10006detail9transform16transform_kernelINS2_10policy_hubILb1EN4cuda3std3__45tupleIJN6thrust24THRUST_300001_SM_1000_NS20permutation_iteratorINSA_10device_ptrIfEENSC_IiEEEEEEEE10policy1000ElNS7_10__identityESD_JSF_EEEvT0_iT1_T2_DpNS2_10kernel_argIT3_EE:
.text._ZN3cub18CUB_300001_SM_10006detail9transform16transform_kernelINS2_10policy_hubILb1EN4cuda3std3__45tupleIJN6thrust24THRUST_300001_SM_1000_NS20permutation_iteratorINSA_10device_ptrIfEENSC_IiEEEEEEEE10policy1000ElNS7_10__identityESD_JSF_EEEvT0_iT1_T2_DpNS2_10kernel_argIT3_EE:
[----:B------:R-:W-:Y:S08]  /*0000*/  LDC R1, c[0x0][0x37c] ;  /* 0x0000df00ff017b82 */ /* 0x000ff00000000800 */
[----:B------:R-:W0:Y:S01]  /*0010*/  LDC R0, c[0x0][0x388] ;  /* 0x0000e200ff007b82 */ /* 0x000e220000000800 */
[----:B------:R-:W1:Y:S01]  /*0020*/  LDCU.64 UR6, c[0x0][0x380] ;  /* 0x00007000ff0677ac */ /* 0x000e620008000a00 */
[----:B------:R-:W2:Y:S06]  /*0030*/  LDCU.128 UR8, c[0x0][0x390] ;  /* 0x00007200ff0877ac */ /* 0x000eac0008000c00 */
[----:B------:R-:W3:Y:S01]  /*0040*/  S2UR UR4, SR_CTAID.X ;  /* 0x00000000000479c3 */ /* 0x000ee20000002500 */
[----:B0-----:R-:W-:-:S04]  /*0050*/  SHF.L.U32 R5, R0, 0x7, RZ ;  /* 0x0000000700057819 */ /* 0x001fc800000006ff */
[----:B------:R-:W-:Y:S01]  /*0060*/  SHF.R.S32.HI R4, RZ, 0x1f, R5 ;  /* 0x0000001fff047819 */ /* 0x000fe20000011405 */
[----:B---3--:R-:W-:-:S04]  /*0070*/  IMAD.WIDE.U32 R2, R5, UR4, RZ ;  /* 0x0000000405027c25 */ /* 0x008fc8000f8e00ff */
[----:B------:R-:W-:Y:S01]  /*0080*/  IMAD R7, R4, UR4, RZ ;  /* 0x0000000404077c24 */ /* 0x000fe2000f8e02ff */
[----:B-1----:R-:W-:Y:S01]  /*0090*/  IADD3 R6, P1, PT, -R2, UR6, RZ ;  /* 0x0000000602067c10 */ /* 0x002fe2000ff3e1ff */
[----:B------:R-:W0:Y:S03]  /*00a0*/  LDCU.64 UR4, c[0x0][0x358] ;  /* 0x00006b00ff0477ac */ /* 0x000e260008000a00 */
[----:B------:R-:W-:Y:S02]  /*00b0*/  IADD3 R7, PT, PT, R3, R7, RZ ;  /* 0x0000000703077210 */ /* 0x000fe40007ffe0ff */
[----:B------:R-:W-:Y:S02]  /*00c0*/  ISETP.LT.U32.AND P0, PT, R6, R5, PT ;  /* 0x000000050600720c */ /* 0x000fe40003f01070 */
[----:B------:R-:W-:Y:S02]  /*00d0*/  IADD3.X R3, PT, PT, ~R7, UR7, RZ, P1, !PT ;  /* 0x0000000707037c10 */ /* 0x000fe40008ffe5ff */
[----:B------:R-:W-:-:S02]  /*00e0*/  SHF.L.U64.HI R7, R2, 0x2, R7 ;  /* 0x0000000202077819 */ /* 0x000fc40000010207 */
[----:B------:R-:W-:Y:S01]  /*00f0*/  ISETP.LT.AND.EX P0, PT, R3, R4, PT, P0 ;  /* 0x000000040300720c */ /* 0x000fe20003f01300 */
[----:B------:R-:W-:-:S03]  /*0100*/  IMAD.SHL.U32 R4, R2, 0x4, RZ ;  /* 0x0000000402047824 */ /* 0x000fc600078e00ff */
[----:B------:R-:W-:Y:S02]  /*0110*/  SEL R6, R6, R5, P0 ;  /* 0x0000000506067207 */ /* 0x000fe40000000000 */
[C---:B--2---:R-:W-:Y:S02]  /*0120*/  IADD3 R2, P1, PT, R4.reuse, UR10, RZ ;  /* 0x0000000a04027c10 */ /* 0x044fe4000ff3e0ff */
[----:B------:R-:W-:Y:S02]  /*0130*/  ISETP.NE.AND P0, PT, R5, R6, PT ;  /* 0x000000060500720c */ /* 0x000fe40003f05270 */
[----:B------:R-:W-:Y:S02]  /*0140*/  IADD3 R4, P2, PT, R4, UR8, RZ ;  /* 0x0000000804047c10 */ /* 0x000fe4000ff5e0ff */
[C---:B------:R-:W-:Y:S02]  /*0150*/  IADD3.X R3, PT, PT, R7.reuse, UR11, RZ, P1, !PT ;  /* 0x0000000b07037c10 */ /* 0x040fe40008ffe4ff */
[----:B------:R-:W-:-:S07]  /*0160*/  IADD3.X R5, PT, PT, R7, UR9, RZ, P2, !PT ;  /* 0x0000000907057c10 */ /* 0x000fce00097fe4ff */
[----:B0-----:R-:W-:Y:S05]  /*0170*/  @!P0 BRA `(.L_x_150) ;  /* 0x0000000c00608947 */ /* 0x001fea0003800000 */
[----:B------:R-:W-:-:S13]  /*0180*/  ISETP.GE.AND P0, PT, R0, 0x1, PT ;  /* 0x000000010000780c */ /* 0x000fda0003f06270 */
[----:B------:R-:W-:Y:S05]  /*0190*/  @!P0 EXIT ;  /* 0x000000000000894d */ /* 0x000fea0003800000 */
[----:B------:R-:W0:Y:S01]  /*01a0*/  S2R R7, SR_TID.X ;  /* 0x0000000000077919 */ /* 0x000e220000002100 */
[C---:B------:R-:W-:Y:S01]  /*01b0*/  ISETP.GE.U32.AND P0, PT, R0.reuse, 0x8, PT ;  /* 0x000000080000780c */ /* 0x040fe20003f06070 */
[----:B------:R-:W-:Y:S01]  /*01c0*/  HFMA2 R10, -RZ, RZ, 0, 0 ;  /* 0x00000000ff0a7431 */ /* 0x000fe200000001ff */
[----:B------:R-:W-:-:S11]  /*01d0*/  LOP3.LUT R16, R0, 0x7, RZ, 0xc0, !PT ;  /* 0x0000000700107812 */ /* 0x000fd600078ec0ff */
[----:B------:R-:W-:Y:S05]  /*01e0*/  @!P0 BRA `(.L_x_151) ;  /* 0x0000000800048947 */ /* 0x000fea0003800000 */
[----:B0-----:R-:W-:-:S13]  /*01f0*/  ISETP.GE.AND P0, PT, R7, R6, PT ;  /* 0x000000060700720c */ /* 0x001fda0003f06270 */
[C---:B------:R-:W-:Y:S01]  /*0200*/  @!P0 IMAD.WIDE.U32 R10, R7.reuse, 0x4, R2 ;  /* 0x00000004070a8825 */ /* 0x040fe200078e0002 */
[----:B------:R-:W0:Y:S05]  /*0210*/  @!P0 LDC.64 R12, c[0x0][0x3a0] ;  /* 0x0000e800ff0c8b82 */ /* 0x000e2a0000000a00 */
[----:B------:R-:W0:Y:S01]  /*0220*/  @!P0 LDG.E R11, desc[UR4][R10.64] ;  /* 0x000000040a0b8981 */ /* 0x000e22000c1e1900 */
[----:B------:R-:W-:-:S04]  /*0230*/  IADD3 R21, PT, PT, R7, 0x80, RZ ;  /* 0x0000008007157810 */ /* 0x000fc80007ffe0ff */
[----:B------:R-:W-:Y:S01]  /*0240*/  ISETP.GE.AND P1, PT, R21, R6, PT ;  /* 0x000000061500720c */ /* 0x000fe20003f26270 */
[----:B0-----:R-:W-:-:S12]  /*0250*/  @!P0 IMAD.WIDE R12, R11, 0x4, R12 ;  /* 0x000000040b0c8825 */ /* 0x001fd800078e020c */
[----:B------:R-:W0:Y:S01]  /*0260*/  @!P1 LDC.64 R18, c[0x0][0x3a0] ;  /* 0x0000e800ff129b82 */ /* 0x000e220000000a00 */
[----:B------:R-:W2:Y:S01]  /*0270*/  @!P0 LDG.E R17, desc[UR4][R12.64] ;  /* 0x000000040c118981 */ /* 0x000ea2000c1e1900 */
[----:B------:R-:W-:-:S04]  /*0280*/  @!P0 IMAD.WIDE.U32 R14, R7, 0x4, R4 ;  /* 0x00000004070e8825 */ /* 0x000fc800078e0004 */
[----:B------:R-:W-:Y:S01]  /*0290*/  IMAD.WIDE R8, R21, 0x4, R2 ;  /* 0x0000000415087825 */ /* 0x000fe200078e0202 */
[----:B--2---:R1:W-:Y:S04]  /*02a0*/  @!P0 STG.E desc[UR4][R14.64], R17 ;  /* 0x000000110e008986 */ /* 0x0043e8000c101904 */
[----:B------:R-:W0:Y:S02]  /*02b0*/  @!P1 LDG.E R23, desc[UR4][R8.64] ;  /* 0x0000000408179981 */ /* 0x000e24000c1e1900 */
[----:B0-----:R-:W-:-:S05]  /*02c0*/  @!P1 IMAD.WIDE R10, R23, 0x4, R18 ;  /* 0x00000004170a9825 */ /* 0x001fca00078e0212 */
[----:B------:R-:W2:Y:S01]  /*02d0*/  @!P1 LDG.E R23, desc[UR4][R10.64] ;  /* 0x000000040a179981 */ /* 0x000ea2000c1e1900 */
[----:B------:R-:W-:Y:S02]  /*02e0*/  VIADD R19, R7, 0x100 ;  /* 0x0000010007137836 */ /* 0x000fe40000000000 */
[----:B------:R-:W-:-:S03]  /*02f0*/  IMAD.WIDE R12, R21, 0x4, R4 ;  /* 0x00000004150c7825 */ /* 0x000fc600078e0204 */
[----:B------:R-:W-:-:S13]  /*0300*/  ISETP.GE.AND P0, PT, R19, R6, PT ;  /* 0x000000061300720c */ /* 0x000fda0003f06270 */
[----:B------:R-:W1:Y:S01]  /*0310*/  @!P0 LDC.64 R18, c[0x0][0x3a0] ;  /* 0x0000e800ff128b82 */ /* 0x000e620000000a00 */
[----:B--2---:R-:W-:Y:S04]  /*0320*/  @!P1 STG.E desc[UR4][R12.64], R23 ;  /* 0x000000170c009986 */ /* 0x004fe8000c101904 */
[----:B------:R-:W1:Y:S02]  /*0330*/  @!P0 LDG.E R21, desc[UR4][R8.64+0x200] ;  /* 0x0002000408158981 */ /* 0x000e64000c1e1900 */
[----:B-1----:R-:W-:-:S05]  /*0340*/  @!P0 IMAD.WIDE R14, R21, 0x4, R18 ;  /* 0x00000004150e8825 */ /* 0x002fca00078e0212 */
[----:B------:R-:W2:Y:S01]  /*0350*/  @!P0 LDG.E R17, desc[UR4][R14.64] ;  /* 0x000000040e118981 */ /* 0x000ea2000c1e1900 */
[----:B------:R-:W-:-:S04]  /*0360*/  IADD3 R19, PT, PT, R7, 0x180, RZ ;  /* 0x0000018007137810 */ /* 0x000fc80007ffe0ff */
[----:B------:R-:W-:-:S13]  /*0370*/  ISETP.GE.AND P1, PT, R19, R6, PT ;  /* 0x000000061300720c */ /* 0x000fda0003f26270 */
[----:B------:R-:W0:Y:S01]  /*0380*/  @!P1 LDC.64 R10, c[0x0][0x3a0] ;  /* 0x0000e800ff0a9b82 */ /* 0x000e220000000a00 */
[----:B--2---:R1:W-:Y:S04]  /*0390*/  @!P0 STG.E desc[UR4][R12.64+0x200], R17 ;  /* 0x000200110c008986 */ /* 0x0043e8000c101904 */
[----:B------:R-:W0:Y:S01]  /*03a0*/  @!P1 LDG.E R19, desc[UR4][R8.64+0x400] ;  /* 0x0004000408139981 */ /* 0x000e22000c1e1900 */
[----:B------:R-:W-:-:S04]  /*03b0*/  IADD3 R21, PT, PT, R7, 0x200, RZ ;  /* 0x0000020007157810 */ /* 0x000fc80007ffe0ff */
[----:B------:R-:W-:-:S13]  /*03c0*/  ISETP.GE.AND P0, PT, R21, R6, PT ;  /* 0x000000061500720c */ /* 0x000fda0003f06270 */
[----:B------:R-:W2:Y:S01]  /*03d0*/  @!P0 LDC.64 R14, c[0x0][0x3a0] ;  /* 0x0000e800ff0e8b82 */ /* 0x000ea20000000a00 */
[----:B0-----:R-:W-:-:S05]  /*03e0*/  @!P1 IMAD.WIDE R10, R19, 0x4, R10 ;  /* 0x00000004130a9825 */ /* 0x001fca00078e020a */
[----:B------:R-:W3:Y:S04]  /*03f0*/  @!P1 LDG.E R19, desc[UR4][R10.64] ;  /* 0x000000040a139981 */ /* 0x000ee8000c1e1900 */
[----:B---3--:R0:W-:Y:S04]  /*0400*/  @!P1 STG.E desc[UR4][R12.64+0x400], R19 ;  /* 0x000400130c009986 */ /* 0x0081e8000c101904 */
[----:B------:R-:W2:Y:S02]  /*0410*/  @!P0 LDG.E R21, desc[UR4][R8.64+0x600] ;  /* 0x0006000408158981 */ /* 0x000ea4000c1e1900 */
[----:B--2---:R-:W-:-:S05]  /*0420*/  @!P0 IMAD.WIDE R14, R21, 0x4, R14 ;  /* 0x00000004150e8825 */ /* 0x004fca00078e020e */
[----:B-1----:R-:W2:Y:S01]  /*0430*/  @!P0 LDG.E R17, desc[UR4][R14.64] ;  /* 0x000000040e118981 */ /* 0x002ea2000c1e1900 */
[----:B------:R-:W-:-:S05]  /*0440*/  VIADD R21, R7, 0x280 ;  /* 0x0000028007157836 */ /* 0x000fca0000000000 */
[----:B------:R-:W-:-:S13]  /*0450*/  ISETP.GE.AND P1, PT, R21, R6, PT ;  /* 0x000000061500720c */ /* 0x000fda0003f26270 */
[----:B------:R-:W1:Y:S01]  /*0460*/  @!P1 LDC.64 R10, c[0x0][0x3a0] ;  /* 0x0000e800ff0a9b82 */ /* 0x000e620000000a00 */
[----:B--2---:R2:W-:Y:S04]  /*0470*/  @!P0 STG.E desc[UR4][R12.64+0x600], R17 ;  /* 0x000600110c008986 */ /* 0x0045e8000c101904 */
[----:B------:R-:W1:Y:S01]  /*0480*/  @!P1 LDG.E R21, desc[UR4][R8.64+0x800] ;  /* 0x0008000408159981 */ /* 0x000e62000c1e1900 */
[----:B0-----:R-:W-:-:S04]  /*0490*/  IADD3 R19, PT, PT, R7, 0x300, RZ ;  /* 0x0000030007137810 */ /* 0x001fc80007ffe0ff */
[----:B------:R-:W-:-:S13]  /*04a0*/  ISETP.GE.AND P0, PT, R19, R6, PT ;  /* 0x000000061300720c */ /* 0x000fda0003f06270 */
[----:B------:R-:W0:Y:S01]  /*04b0*/  @!P0 LDC.64 R14, c[0x0][0x3a0] ;  /* 0x0000e800ff0e8b82 */ /* 0x000e220000000a00 */
[----:B-1----:R-:W-:-:S06]  /*04c0*/  @!P1 IMAD.WIDE R10, R21, 0x4, R10 ;  /* 0x00000004150a9825 */ /* 0x002fcc00078e020a */
[----:B------:R-:W3:Y:S04]  /*04d0*/  @!P1 LDG.E R11, desc[UR4][R10.64] ;  /* 0x000000040a0b9981 */ /* 0x000ee8000c1e1900 */
[----:B---3--:R1:W-:Y:S04]  /*04e0*/  @!P1 STG.E desc[UR4][R12.64+0x800], R11 ;  /* 0x0008000b0c009986 */ /* 0x0083e8000c101904 */
[----:B------:R-:W0:Y:S01]  /*04f0*/  @!P0 LDG.E R19, desc[UR4][R8.64+0xa00] ;  /* 0x000a000408138981 */ /* 0x000e22000c1e1900 */
[----:B--2---:R-:W-:-:S04]  /*0500*/  IADD3 R17, PT, PT, R7, 0x380, RZ ;  /* 0x0000038007117810 */ /* 0x004fc80007ffe0ff */
[----:B------:R-:W-:Y:S01]  /*0510*/  ISETP.GE.AND P1, PT, R17, R6, PT ;  /* 0x000000061100720c */ /* 0x000fe20003f26270 */
[----:B0-----:R-:W-:-:S12]  /*0520*/  @!P0 IMAD.WIDE R14, R19, 0x4, R14 ;  /* 0x00000004130e8825 */ /* 0x001fd800078e020e */
[----:B------:R-:W0:Y:S01]  /*0530*/  @!P1 LDC.64 R18, c[0x0][0x3a0] ;  /* 0x0000e800ff129b82 */ /* 0x000e220000000a00 */
[----:B------:R-:W2:Y:S04]  /*0540*/  @!P0 LDG.E R15, desc[UR4][R14.64] ;  /* 0x000000040e0f8981 */ /* 0x000ea8000c1e1900 */
[----:B--2---:R1:W-:Y:S04]  /*0550*/  @!P0 STG.E desc[UR4][R12.64+0xa00], R15 ;  /* 0x000a000f0c008986 */ /* 0x0043e8000c101904 */
[----:B------:R-:W0:Y:S02]  /*0560*/  @!P1 LDG.E R17, desc[UR4][R8.64+0xc00] ;  /* 0x000c000408119981 */ /* 0x000e24000c1e1900 */
[----:B0-----:R-:W-:-:S06]  /*0570*/  @!P1 IMAD.WIDE R18, R17, 0x4, R18 ;  /* 0x0000000411129825 */ /* 0x001fcc00078e0212 */
[----:B------:R-:W2:Y:S01]  /*0580*/  @!P1 LDG.E R19, desc[UR4][R18.64] ;  /* 0x0000000412139981 */ /* 0x000ea2000c1e1900 */
[----:B------:R-:W-:-:S04]  /*0590*/  LOP3.LUT R10, R0, 0x7ffffff8, RZ, 0xc0, !PT ;  /* 0x7ffffff8000a7812 */ /* 0x000fc800078ec0ff */
[----:B------:R-:W-:Y:S01]  /*05a0*/  ISETP.NE.AND P0, PT, R10, 0x8, PT ;  /* 0x000000080a00780c */ /* 0x000fe20003f05270 */
[----:B--2---:R1:W-:-:S12]  /*05b0*/  @!P1 STG.E desc[UR4][R12.64+0xc00], R19 ;  /* 0x000c00130c009986 */ /* 0x0043d8000c101904 */
[----:B------:R-:W-:Y:S05]  /*05c0*/  @!P0 BRA `(.L_x_151) ;  /* 0x00000004000c8947 */ /* 0x000fea0003800000 */
[----:B------:R-:W0:Y:S01]  /*05d0*/  LDC.64 R8, c[0x0][0x3a0] ;  /* 0x0000e800ff087b82 */ /* 0x000e220000000a00 */
[----:B------:R-:W-:-:S07]  /*05e0*/  IMAD.MOV.U32 R0, RZ, RZ, 0x8 ;  /* 0x00000008ff007424 */ /* 0x000fce00078e00ff */
.L_x_154:
[----:B-1----:R-:W-:-:S04]  /*05f0*/  LEA R11, R0, R7, 0x7 ;  /* 0x00000007000b7211 */ /* 0x002fc800078e38ff */
[----:B------:R-:W-:-:S13]  /*0600*/  ISETP.GE.AND P0, PT, R11, R6, PT ;  /* 0x000000060b00720c */ /* 0x000fda0003f06270 */
[C---:B------:R-:W-:Y:S01]  /*0610*/  @!P0 IMAD.WIDE.U32 R12, R11.reuse, 0x4, R2 ;  /* 0x000000040b0c8825 */ /* 0x040fe200078e0002 */
[----:B------:R-:W1:Y:S05]  /*0620*/  @!P0 LDC.64 R18, c[0x0][0x3a0] ;  /* 0x0000e800ff128b82 */ /* 0x000e6a0000000a00 */
[----:B------:R-:W1:Y:S01]  /*0630*/  @!P0 LDG.E R13, desc[UR4][R12.64] ;  /* 0x000000040c0d8981 */ /* 0x000e62000c1e1900 */
[----:B------:R-:W-:-:S04]  /*0640*/  IADD3 R27, PT, PT, R11, 0x80, RZ ;  /* 0x000000800b1b7810 */ /* 0x000fc80007ffe0ff */
[----:B------:R-:W-:Y:S01]  /*0650*/  ISETP.GE.AND P1, PT, R27, R6, PT ;  /* 0x000000061b00720c */ /* 0x000fe20003f26270 */
[----:B-1----:R-:W-:-:S12]  /*0660*/  @!P0 IMAD.WIDE R18, R13, 0x4, R18 ;  /* 0x000000040d128825 */ /* 0x002fd800078e0212 */
[----:B------:R-:W1:Y:S01]  /*0670*/  @!P1 LDC.64 R20, c[0x0][0x3a0] ;  /* 0x0000e800ff149b82 */ /* 0x000e620000000a00 */
[----:B------:R-:W2:Y:S01]  /*0680*/  @!P0 LDG.E R29, desc[UR4][R18.64] ;  /* 0x00000004121d8981 */ /* 0x000ea2000c1e1900 */
[----:B------:R-:W-:-:S04]  /*0690*/  @!P0 IMAD.WIDE.U32 R22, R11, 0x4, R4 ;  /* 0x000000040b168825 */ /* 0x000fc800078e0004 */
[----:B------:R-:W-:Y:S01]  /*06a0*/  IMAD.WIDE R14, R27, 0x4, R2 ;  /* 0x000000041b0e7825 */ /* 0x000fe200078e0202 */
[----:B--2---:R2:W-:Y:S04]  /*06b0*/  @!P0 STG.E desc[UR4][R22.64], R29 ;  /* 0x0000001d16008986 */ /* 0x0045e8000c101904 */
[----:B------:R-:W1:Y:S01]  /*06c0*/  @!P1 LDG.E R17, desc[UR4][R14.64] ;  /* 0x000000040e119981 */ /* 0x000e62000c1e1900 */
[----:B------:R-:W-:-:S05]  /*06d0*/  VIADD R13, R11, 0x100 ;  /* 0x000001000b0d7836 */ /* 0x000fca0000000000 */
[----:B------:R-:W-:Y:S01]  /*06e0*/  ISETP.GE.AND P0, PT, R13, R6, PT ;  /* 0x000000060d00720c */ /* 0x000fe20003f06270 */
[----:B-1----:R-:W-:-:S12]  /*06f0*/  @!P1 IMAD.WIDE R20, R17, 0x4, R20 ;  /* 0x0000000411149825 */ /* 0x002fd800078e0214 */
[----:B------:R-:W1:Y:S01]  /*0700*/  @!P0 LDC.64 R18, c[0x0][0x3a0] ;  /* 0x0000e800ff128b82 */ /* 0x000e620000000a00 */
[----:B------:R-:W3:Y:S01]  /*0710*/  @!P1 LDG.E R25, desc[UR4][R20.64] ;  /* 0x0000000414199981 */ /* 0x000ee2000c1e1900 */
[----:B------:R-:W-:-:S05]  /*0720*/  IMAD.WIDE R12, R27, 0x4, R4 ;  /* 0x000000041b0c7825 */ /* 0x000fca00078e0204 */
[----:B---3--:R3:W-:Y:S04]  /*0730*/  @!P1 STG.E desc[UR4][R12.64], R25 ;  /* 0x000000190c009986 */ /* 0x0087e8000c101904 */
[----:B------:R-:W1:Y:S02]  /*0740*/  @!P0 LDG.E R17, desc[UR4][R14.64+0x200] ;  /* 0x000200040e118981 */ /* 0x000e64000c1e1900 */
[----:B-1----:R-:W-:-:S05]  /*0750*/  @!P0 IMAD.WIDE R18, R17, 0x4, R18 ;  /* 0x0000000411128825 */ /* 0x002fca00078e0212 */
[----:B--2---:R-:W2:Y:S01]  /*0760*/  @!P0 LDG.E R23, desc[UR4][R18.64] ;  /* 0x0000000412178981 */ /* 0x004ea2000c1e1900 */
[----:B------:R-:W-:-:S04]  /*0770*/  IADD3 R17, PT, PT, R11, 0x180, RZ ;  /* 0x000001800b117810 */ /* 0x000fc80007ffe0ff */
[----:B------:R-:W-:-:S13]  /*0780*/  ISETP.GE.AND P1, PT, R17, R6, PT ;  /* 0x000000061100720c */ /* 0x000fda0003f26270 */
[----:B------:R-:W1:Y:S01]  /*0790*/  @!P1 LDC.64 R20, c[0x0][0x3a0] ;  /* 0x0000e800ff149b82 */ /* 0x000e620000000a00 */
[----:B--2---:R2:W-:Y:S04]  /*07a0*/  @!P0 STG.E desc[UR4][R12.64+0x200], R23 ;  /* 0x000200170c008986 */ /* 0x0045e8000c101904 */
[----:B------:R-:W1:Y:S02]  /*07b0*/  @!P1 LDG.E R17, desc[UR4][R14.64+0x400] ;  /* 0x000400040e119981 */ /* 0x000e64000c1e1900 */
[----:B-1----:R-:W-:-:S05]  /*07c0*/  @!P1 IMAD.WIDE R20, R17, 0x4, R20 ;  /* 0x0000000411149825 */ /* 0x002fca00078e0214 */
[----:B---3--:R-:W3:Y:S01]  /*07d0*/  @!P1 LDG.E R25, desc[UR4][R20.64] ;  /* 0x0000000414199981 */ /* 0x008ee2000c1e1900 */
[----:B------:R-:W-:-:S04]  /*07e0*/  IADD3 R17, PT, PT, R11, 0x200, RZ ;  /* 0x000002000b117810 */ /* 0x000fc80007ffe0ff */
[----:B------:R-:W-:-:S13]  /*07f0*/  ISETP.GE.AND P0, PT, R17, R6, PT ;  /* 0x000000061100720c */ /* 0x000fda0003f06270 */
[----:B------:R-:W1:Y:S01]  /*0800*/  @!P0 LDC.64 R18, c[0x0][0x3a0] ;  /* 0x0000e800ff128b82 */ /* 0x000e620000000a00 */
[----:B---3--:R3:W-:Y:S04]  /*0810*/  @!P1 STG.E desc[UR4][R12.64+0x400], R25 ;  /* 0x000400190c009986 */ /* 0x0087e8000c101904 */
[----:B------:R-:W1:Y:S02]  /*0820*/  @!P0 LDG.E R17, desc[UR4][R14.64+0x600] ;  /* 0x000600040e118981 */ /* 0x000e64000c1e1900 */
[----:B-1----:R-:W-:-:S05]  /*0830*/  @!P0 IMAD.WIDE R18, R17, 0x4, R18 ;  /* 0x0000000411128825 */ /* 0x002fca00078e0212 */
[----:B--2---:R-:W2:Y:S01]  /*0840*/  @!P0 LDG.E R23, desc[UR4][R18.64] ;  /* 0x0000000412178981 */ /* 0x004ea2000c1e1900 */
[----:B------:R-:W-:-:S05]  /*0850*/  VIADD R17, R11, 0x280 ;  /* 0x000002800b117836 */ /* 0x000fca0000000000 */
[----:B------:R-:W-:-:S13]  /*0860*/  ISETP.GE.AND P1, PT, R17, R6, PT ;  /* 0x000000061100720c */ /* 0x000fda0003f26270 */
[----:B------:R-:W1:Y:S01]  /*0870*/  @!P1 LDC.64 R20, c[0x0][0x3a0] ;  /* 0x0000e800ff149b82 */ /* 0x000e620000000a00 */
[----:B--2---:R3:W-:Y:S04]  /*0880*/  @!P0 STG.E desc[UR4][R12.64+0x600], R23 ;  /* 0x000600170c008986 */ /* 0x0047e8000c101904 */
[----:B------:R-:W1:Y:S02]  /*0890*/  @!P1 LDG.E R17, desc[UR4][R14.64+0x800] ;  /* 0x000800040e119981 */ /* 0x000e64000c1e1900 */
[----:B-1----:R-:W-:-:S06]  /*08a0*/  @!P1 IMAD.WIDE R20, R17, 0x4, R20 ;  /* 0x0000000411149825 */ /* 0x002fcc00078e0214 */
[----:B------:R-:W2:Y:S01]  /*08b0*/  @!P1 LDG.E R21, desc[UR4][R20.64] ;  /* 0x0000000414159981 */ /* 0x000ea2000c1e1900 */
[----:B------:R-:W-:-:S04]  /*08c0*/  IADD3 R17, PT, PT, R11, 0x300, RZ ;  /* 0x000003000b117810 */ /* 0x000fc80007ffe0ff */
[----:B------:R-:W-:-:S13]  /*08d0*/  ISETP.GE.AND P0, PT, R17, R6, PT ;  /* 0x000000061100720c */ /* 0x000fda0003f06270 */
[----:B------:R-:W1:Y:S01]  /*08e0*/  @!P0 LDC.64 R18, c[0x0][0x3a0] ;  /* 0x0000e800ff128b82 */ /* 0x000e620000000a00 */
[----:B--2---:R3:W-:Y:S04]  /*08f0*/  @!P1 STG.E desc[UR4][R12.64+0x800], R21 ;  /* 0x000800150c009986 */ /* 0x0047e8000c101904 */
[----:B------:R-:W1:Y:S02]  /*0900*/  @!P0 LDG.E R17, desc[UR4][R14.64+0xa00] ;  /* 0x000a00040e118981 */ /* 0x000e64000c1e1900 */
[----:B-1----:R-:W-:-:S06]  /*0910*/  @!P0 IMAD.WIDE R18, R17, 0x4, R18 ;  /* 0x0000000411128825 */ /* 0x002fcc00078e0212 */
[----:B------:R-:W2:Y:S01]  /*0920*/  @!P0 LDG.E R19, desc[UR4][R18.64] ;  /* 0x0000000412138981 */ /* 0x000ea2000c1e1900 */
[----:B------:R-:W-:Y:S01]  /*0930*/  IADD3 R11, PT, PT, R11, 0x380, RZ ;  /* 0x000003800b0b7810 */ /* 0x000fe20007ffe0ff */
[----:B------:R-:W-:Y:S01]  /*0940*/  VIADD R0, R0, 0x8 ;  /* 0x0000000800007836 */ /* 0x000fe20000000000 */
[----:B------:R-:W-:Y:S04]  /*0950*/  BSSY.RECONVERGENT B0, `(.L_x_152) ;  /* 0x0000009000007945 */ /* 0x000fe80003800200 */
[----:B------:R-:W-:Y:S01]  /*0960*/  ISETP.NE.AND P1, PT, R0, R10, PT ;  /* 0x0000000a0000720c */ /* 0x000fe20003f25270 */
[----:B--2---:R3:W-:Y:S01]  /*0970*/  @!P0 STG.E desc[UR4][R12.64+0xa00], R19 ;  /* 0x000a00130c008986 */ /* 0x0047e2000c101904 */
[----:B------:R-:W-:-:S13]  /*0980*/  ISETP.GE.AND P0, PT, R11, R6, PT ;  /* 0x000000060b00720c */ /* 0x000fda0003f06270 */
[----:B---3--:R-:W-:Y:S05]  /*0990*/  @P0 BRA `(.L_x_153) ;  /* 0x0000000000100947 */ /* 0x008fea0003800000 */
[----:B------:R-:W0:Y:S02]  /*09a0*/  LDG.E R19, desc[UR4][R14.64+0xc00] ;  /* 0x000c00040e137981 */ /* 0x000e24000c1e1900 */
[----:B0-----:R-:W-:-:S06]  /*09b0*/  IMAD.WIDE R18, R19, 0x4, R8 ;  /* 0x0000000413127825 */ /* 0x001fcc00078e0208 */
[----:B------:R-:W2:Y:S04]  /*09c0*/  LDG.E R19, desc[UR4][R18.64] ;  /* 0x0000000412137981 */ /* 0x000ea8000c1e1900 */
[----:B--2---:R1:W-:Y:S02]  /*09d0*/  STG.E desc[UR4][R12.64+0xc00], R19 ;  /* 0x000c00130c007986 */ /* 0x0043e4000c101904 */
.L_x_153:
[----:B------:R-:W-:Y:S05]  /*09e0*/  BSYNC.RECONVERGENT B0 ;  /* 0x0000000000007941 */ /* 0x000fea0003800200 */
.L_x_152:
[----:B------:R-:W-:Y:S05]  /*09f0*/  @P1 BRA `(.L_x_154) ;  /* 0xfffffff800fc1947 */ /* 0x000fea000383ffff */
.L_x_151:
[----:B------:R-:W-:-:S13]  /*0a00*/  ISETP.NE.AND P0, PT, R16, RZ, PT ;  /* 0x000000ff1000720c */ /* 0x000fda0003f05270 */
[----:B------:R-:W-:Y:S05]  /*0a10*/  @!P0 EXIT ;  /* 0x000000000000894d */ /* 0x000fea0003800000 */
[----:B------:R-:W1:Y:S01]  /*0a20*/  LDC R0, c[0x0][0x388] ;  /* 0x0000e200ff007b82 */ /* 0x000e620000000800 */
[----:B------:R-:W-:Y:S02]  /*0a30*/  ISETP.GE.U32.AND P1, PT, R16, 0x4, PT ;  /* 0x000000041000780c */ /* 0x000fe40003f26070 */
[----:B-1----:R-:W-:-:S04]  /*0a40*/  LOP3.LUT R11, R0, 0x3, RZ, 0xc0, !PT ;  /* 0x00000003000b7812 */ /* 0x002fc800078ec0ff */
[----:B------:R-:W-:-:S07]  /*0a50*/  ISETP.NE.AND P0, PT, R11, RZ, PT ;  /* 0x000000ff0b00720c */ /* 0x000fce0003f05270 */
[----:B------:R-:W-:Y:S06]  /*0a60*/  @!P1 BRA `(.L_x_155) ;  /* 0x0000000000949947 */ /* 0x000fec0003800000 */
[----:B0-----:R-:W-:-:S04]  /*0a70*/  LEA R9, R10, R7, 0x7 ;  /* 0x000000070a097211 */ /* 0x001fc800078e38ff */
[----:B------:R-:W-:-:S13]  /*0a80*/  ISETP.GE.AND P2, PT, R9, R6, PT ;  /* 0x000000060900720c */ /* 0x000fda0003f46270 */
[C---:B------:R-:W-:Y:S01]  /*0a90*/  @!P2 IMAD.WIDE R12, R9.reuse, 0x4, R2 ;  /* 0x00000004090ca825 */ /* 0x040fe200078e0202 */
[----:B------:R-:W0:Y:S05]  /*0aa0*/  @!P2 LDC.64 R14, c[0x0][0x3a0] ;  /* 0x0000e800ff0eab82 */ /* 0x000e2a0000000a00 */
[----:B------:R-:W0:Y:S01]  /*0ab0*/  @!P2 LDG.E R13, desc[UR4][R12.64] ;  /* 0x000000040c0da981 */ /* 0x000e22000c1e1900 */
[----:B------:R-:W-:-:S04]  /*0ac0*/  IADD3 R27, PT, PT, R9, 0x80, RZ ;  /* 0x00000080091b7810 */ /* 0x000fc80007ffe0ff */
[----:B------:R-:W-:Y:S01]  /*0ad0*/  ISETP.GE.AND P1, PT, R27, R6, PT ;  /* 0x000000061b00720c */ /* 0x000fe20003f26270 */
[----:B0-----:R-:W-:-:S12]  /*0ae0*/  @!P2 IMAD.WIDE R14, R13, 0x4, R14 ;  /* 0x000000040d0ea825 */ /* 0x001fd800078e020e */
[----:B------:R-:W0:Y:S01]  /*0af0*/  @!P1 LDC.64 R20, c[0x0][0x3a0] ;  /* 0x0000e800ff149b82 */ /* 0x000e220000000a00 */
[----:B------:R-:W2:Y:S01]  /*0b00*/  @!P2 LDG.E R23, desc[UR4][R14.64] ;  /* 0x000000040e17a981 */ /* 0x000ea2000c1e1900 */
[----:B------:R-:W-:-:S04]  /*0b10*/  @!P2 IMAD.WIDE R16, R9, 0x4, R4 ;  /* 0x000000040910a825 */ /* 0x000fc800078e0204 */
[----:B------:R-:W-:Y:S01]  /*0b20*/  @!P1 IMAD.WIDE R18, R27, 0x4, R2 ;  /* 0x000000041b129825 */ /* 0x000fe200078e0202 */
[----:B--2---:R1:W-:Y:S05]  /*0b30*/  @!P2 STG.E desc[UR4][R16.64], R23 ;  /* 0x000000171000a986 */ /* 0x0043ea000c101904 */
[----:B------:R-:W0:Y:S01]  /*0b40*/  @!P1 LDG.E R19, desc[UR4][R18.64] ;  /* 0x0000000412139981 */ /* 0x000e22000c1e1900 */
[----:B------:R-:W-:-:S05]  /*0b50*/  VIADD R29, R9, 0x100 ;  /* 0x00000100091d7836 */ /* 0x000fca0000000000 */
[----:B------:R-:W-:Y:S01]  /*0b60*/  ISETP.GE.AND P2, PT, R29, R6, PT ;  /* 0x000000061d00720c */ /* 0x000fe20003f46270 */
[----:B------:R-:W-:-:S12]  /*0b70*/  @!P1 IMAD.WIDE R14, R27, 0x4, R4 ;  /* 0x000000041b0e9825 */ /* 0x000fd800078e0204 */
[----:B-1----:R-:W1:Y:S01]  /*0b80*/  @!P2 LDC.64 R16, c[0x0][0x3a0] ;  /* 0x0000e800ff10ab82 */ /* 0x002e620000000a00 */
[----:B0-----:R-:W-:-:S05]  /*0b90*/  @!P1 IMAD.WIDE R12, R19, 0x4, R20 ;  /* 0x00000004130c9825 */ /* 0x001fca00078e0214 */
[----:B------:R-:W2:Y:S01]  /*0ba0*/  @!P1 LDG.E R25, desc[UR4][R12.64] ;  /* 0x000000040c199981 */ /* 0x000ea2000c1e1900 */
[----:B------:R-:W-:-:S03]  /*0bb0*/  @!P2 IMAD.WIDE R20, R29, 0x4, R2 ;  /* 0x000000041d14a825 */ /* 0x000fc600078e0202 */
[----:B--2---:R0:W-:Y:S04]  /*0bc0*/  @!P1 STG.E desc[UR4][R14.64], R25 ;  /* 0x000000190e009986 */ /* 0x0041e8000c101904 */
[----:B------:R-:W1:Y:S01]  /*0bd0*/  @!P2 LDG.E R21, desc[UR4][R20.64] ;  /* 0x000000041415a981 */ /* 0x000e62000c1e1900 */
[----:B------:R-:W-:-:S04]  /*0be0*/  IADD3 R19, PT, PT, R9, 0x180, RZ ;  /* 0x0000018009137810 */ /* 0x000fc80007ffe0ff */
[----:B------:R-:W-:Y:S01]  /*0bf0*/  ISETP.GE.AND P1, PT, R19, R6, PT ;  /* 0x000000061300720c */ /* 0x000fe20003f26270 */
[----:B-1----:R-:W-:-:S12]  /*0c00*/  @!P2 IMAD.WIDE R16, R21, 0x4, R16 ;  /* 0x000000041510a825 */ /* 0x002fd800078e0210 */
[----:B0-----:R-:W0:Y:S01]  /*0c10*/  @!P1 LDC.64 R14, c[0x0][0x3a0] ;  /* 0x0000e800ff0e9b82 */ /* 0x001e220000000a00 */
[----:B------:R-:W2:Y:S01]  /*0c20*/  @!P2 LDG.E R17, desc[UR4][R16.64] ;  /* 0x000000041011a981 */ /* 0x000ea2000c1e1900 */
[----:B------:R-:W-:-:S04]  /*0c30*/  @!P2 IMAD.WIDE R8, R29, 0x4, R4 ;  /* 0x000000041d08a825 */ /* 0x000fc800078e0204 */
[----:B------:R-:W-:Y:S01]  /*0c40*/  @!P1 IMAD.WIDE R12, R19, 0x4, R2 ;  /* 0x00000004130c9825 */ /* 0x000fe200078e0202 */
[----:B--2---:R1:W-:Y:S05]  /*0c50*/  @!P2 STG.E desc[UR4][R8.64], R17 ;  /* 0x000000110800a986 */ /* 0x0043ea000c101904 */
[----:B------:R-:W0:Y:S02]  /*0c60*/  @!P1 LDG.E R13, desc[UR4][R12.64] ;  /* 0x000000040c0d9981 */ /* 0x000e24000c1e1900 */
[----:B0-----:R-:W-:-:S06]  /*0c70*/  @!P1 IMAD.WIDE R14, R13, 0x4, R14 ;  /* 0x000000040d0e9825 */ /* 0x001fcc00078e020e */
[----:B------:R-:W2:Y:S01]  /*0c80*/  @!P1 LDG.E R15, desc[UR4][R14.64] ;  /* 0x000000040e0f9981 */ /* 0x000ea2000c1e1900 */
[----:B------:R-:W-:Y:S01]  /*0c90*/  @!P1 IMAD.WIDE R18, R19, 0x4, R4 ;  /* 0x0000000413129825 */ /* 0x000fe200078e0204 */
[----:B------:R-:W-:-:S04]  /*0ca0*/  IADD3 R10, PT, PT, R10, 0x4, RZ ;  /* 0x000000040a0a7810 */ /* 0x000fc80007ffe0ff */
[----:B--2---:R1:W-:Y:S03]  /*0cb0*/  @!P1 STG.E desc[UR4][R18.64], R15 ;  /* 0x0000000f12009986 */ /* 0x0043e6000c101904 */
.L_x_155:
[----:B------:R-:W-:Y:S05]  /*0cc0*/  @!P0 EXIT ;  /* 0x000000000000894d */ /* 0x000fea0003800000 */
[----:B------:R-:W-:Y:S02]  /*0cd0*/  ISETP.NE.AND P1, PT, R11, 0x1, PT ;  /* 0x000000010b00780c */ /* 0x000fe40003f25270 */
[----:B------:R-:W-:-:S04]  /*0ce0*/  LOP3.LUT R0, R0, 0x1, RZ, 0xc0, !PT ;  /* 0x0000000100007812 */ /* 0x000fc800078ec0ff */
[----:B------:R-:W-:-:S07]  /*0cf0*/  ISETP.NE.U32.AND P0, PT, R0, 0x1, PT ;  /* 0x000000010000780c */ /* 0x000fce0003f05070 */
[----:B------:R-:W-:Y:S06]  /*0d00*/  @!P1 BRA `(.L_x_156) ;  /* 0x00000000004c9947 */ /* 0x000fec0003800000 */
[----:B01----:R-:W-:-:S05]  /*0d10*/  IMAD R15, R10, 0x80, R7 ;  /* 0x000000800a0f7824 */ /* 0x003fca00078e0207 */
        /* <DEDUP_REMOVED lines=12> */
[----:B------:R-:W0:Y:S02]  /*0de0*/  @!P2 LDG.E R17, desc[UR4][R16.64] ;  /* 0x000000041011a981 */ /* 0x000e24000c1e1900 */
[----:B0-----:R-:W-:-:S06]  /*0df0*/  @!P2 IMAD.WIDE R8, R17, 0x4, R18 ;  /* 0x000000041108a825 */ /* 0x001fcc00078e0212 */
[----:B------:R-:W3:Y:S01]  /*0e00*/  @!P2 LDG.E R9, desc[UR4][R8.64] ;  /* 0x000000040809a981 */ /* 0x000ee2000c1e1900 */
[----:B------:R-:W-:Y:S01]  /*0e10*/  @!P2 IMAD.WIDE R18, R11, 0x4, R4 ;  /* 0x000000040b12a825 */ /* 0x000fe200078e0204 */
[----:B------:R-:W-:-:S04]  /*0e20*/  IADD3 R10, PT, PT, R10, 0x2, RZ ;  /* 0x000000020a0a7810 */ /* 0x000fc80007ffe0ff */
[----:B---3--:R2:W-:Y:S03]  /*0e30*/  @!P2 STG.E desc[UR4][R18.64], R9 ;  /* 0x000000091200a986 */ /* 0x0085e6000c101904 */
.L_x_156:
[----:B------:R-:W-:Y:S05]  /*0e40*/  @P0 EXIT ;  /* 0x000000000000094d */ /* 0x000fea0003800000 */
[----:B012---:R-:W-:-:S05]  /*0e50*/  IMAD R9, R10, 0x80, R7 ;  /* 0x000000800a097824 */ /* 0x007fca00078e0207 */
[----:B------:R-:W-:-:S13]  /*0e60*/  ISETP.GE.AND P0, PT, R9, R6, PT ;  /* 0x000000060900720c */ /* 0x000fda0003f06270 */
[----:B------:R-:W-:Y:S05]  /*0e70*/  @P0 EXIT ;  /* 0x000000000000094d */ /* 0x000fea0003800000 */
[----:B------:R-:W-:Y:S01]  /*0e80*/  IMAD.WIDE R2, R9, 0x4, R2 ;  /* 0x0000000409027825 */ /* 0x000fe200078e0202 */
[----:B------:R-:W0:Y:S05]  /*0e90*/  LDC.64 R6, c[0x0][0x3a0] ;  /* 0x0000e800ff067b82 */ /* 0x000e2a0000000a00 */
[----:B------:R-:W0:Y:S02]  /*0ea0*/  LDG.E R3, desc[UR4][R2.64] ;  /* 0x0000000402037981 */ /* 0x000e24000c1e1900 */
[----:B0-----:R-:W-:-:S06]  /*0eb0*/  IMAD.WIDE R6, R3, 0x4, R6 ;  /* 0x0000000403067825 */ /* 0x001fcc00078e0206 */
[----:B------:R-:W2:Y:S01]  /*0ec0*/  LDG.E R7, desc[UR4][R6.64] ;  /* 0x0000000406077981 */ /* 0x000ea2000c1e1900 */
[----:B------:R-:W-:-:S05]  /*0ed0*/  IMAD.WIDE R4, R9, 0x4, R4 ;  /* 0x0000000409047825 */ /* 0x000fca00078e0204 */
[----:B--2---:R-:W-:Y:S01]  /*0ee0*/  STG.E desc[UR4][R4.64], R7 ;  /* 0x0000000704007986 */ /* 0x004fe2000c101904 */
[----:B------:R-:W-:Y:S05]  /*0ef0*/  EXIT ;  /* 0x000000000000794d */ /* 0x000fea0003800000 */
.L_x_150:
[----:B------:R-:W-:-:S13]  /*0f00*/  ISETP.GE.AND P0, PT, R0, 0x1, PT ;  /* 0x000000010000780c */ /* 0x000fda0003f06270 */
[----:B------:R-:W-:Y:S05]  /*0f10*/  @!P0 EXIT ;  /* 0x000000000000894d */ /* 0x000fea0003800000 */
[----:B------:R-:W0:Y:S01]  /*0f20*/  S2R R8, SR_TID.X ;  /* 0x0000000000087919 */ /* 0x000e220000002100 */
[C---:B------:R-:W-:Y:S02]  /*0f30*/  ISETP.GE.U32.AND P1, PT, R0.reuse, 0x10, PT ;  /* 0x000000100000780c */ /* 0x040fe40003f26070 */
[----:B------:R-:W-:Y:S02]  /*0f40*/  LOP3.LUT R22, R0, 0xf, RZ, 0xc0, !PT ;  /* 0x0000000f00167812 */ /* 0x000fe400078ec0ff */
[----:B------:R-:W-:Y:S02]  /*0f50*/  MOV R9, RZ ;  /* 0x000000ff00097202 */ /* 0x000fe40000000f00 */
[----:B------:R-:W-:-:S07]  /*0f60*/  ISETP.NE.AND P0, PT, R22, RZ, PT ;  /* 0x000000ff1600720c */ /* 0x000fce0003f05270 */
[----:B------:R-:W-:Y:S06]  /*0f70*/  @!P1 BRA `(.L_x_157) ;  /* 0x00000004005c9947 */ /* 0x000fec0003800000 */
[----:B0-----:R-:W-:Y:S01]  /*0f80*/  IMAD.WIDE.U32 R18, R8, 0x4, RZ ;  /* 0x0000000408127825 */ /* 0x001fe200078e00ff */
[----:B------:R-:W-:-:S03]  /*0f90*/  LOP3.LUT R9, R0, 0x7ffffff0, RZ, 0xc0, !PT ;  /* 0x7ffffff000097812 */ /* 0x000fc600078ec0ff */
[----:B------:R-:W-:Y:S01]  /*0fa0*/  VIADD R14, R8, 0x480 ;  /* 0x00000480080e7836 */ /* 0x000fe20000000000 */
[----:B------:R-:W-:Y:S02]  /*0fb0*/  MOV R15, R18 ;  /* 0x00000012000f7202 */ /* 0x000fe40000000f00 */
[----:B------:R-:W-:-:S07]  /*0fc0*/  IADD3 R18, PT, PT, -R9, RZ, RZ ;  /* 0x000000ff09127210 */ /* 0x000fce0007ffe1ff */
.L_x_158:
[----:B-1----:R-:W-:Y:S01]  /*0fd0*/  IADD3 R16, P1, PT, R15, R2, RZ ;  /* 0x000000020f107210 */ /* 0x002fe20007f3e0ff */
[----:B------:R-:W0:Y:S03]  /*0fe0*/  LDC.64 R6, c[0x0][0x3a0] ;  /* 0x0000e800ff067b82 */ /* 0x000e260000000a00 */
[----:B------:R-:W-:-:S05]  /*0ff0*/  IADD3.X R17, PT, PT, R19, R3, RZ, P1, !PT ;  /* 0x0000000313117210 */ /* 0x000fca0000ffe4ff */
[----:B------:R-:W0:Y:S01]  /*1000*/  LDG.E R13, desc[UR4][R16.64] ;  /* 0x00000004100d7981 */ /* 0x000e22000c1e1900 */
[----:B------:R-:W-:Y:S01]  /*1010*/  IADD3 R10, P1, PT, R15, R4, RZ ;  /* 0x000000040f0a7210 */ /* 0x000fe20007f3e0ff */
[----:B0-----:R-:W-:-:S05]  /*1020*/  IMAD.WIDE R12, R13, 0x4, R6 ;  /* 0x000000040d0c7825 */ /* 0x001fca00078e0206 */
[----:B------:R-:W2:Y:S01]  /*1030*/  LDG.E R23, desc[UR4][R12.64] ;  /* 0x000000040c177981 */ /* 0x000ea2000c1e1900 */
[----:B------:R-:W-:-:S05]  /*1040*/  IMAD.X R11, R19, 0x1, R5, P1 ;  /* 0x00000001130b7824 */ /* 0x000fca00008e0605 */
[----:B--2---:R0:W-:Y:S04]  /*1050*/  STG.E desc[UR4][R10.64], R23 ;  /* 0x000000170a007986 */ /* 0x0041e8000c101904 */
[----:B------:R-:W2:Y:S02]  /*1060*/  LDG.E R21, desc[UR4][R16.64+0x200] ;  /* 0x0002000410157981 */ /* 0x000ea4000c1e1900 */
[----:B--2---:R-:W-:-:S05]  /*1070*/  IMAD.WIDE R20, R21, 0x4, R6 ;  /* 0x0000000415147825 */ /* 0x004fca00078e0206 */
[----:B------:R-:W2:Y:S04]  /*1080*/  LDG.E R27, desc[UR4][R20.64] ;  /* 0x00000004141b7981 */ /* 0x000ea8000c1e1900 */
[----:B--2---:R1:W-:Y:S04]  /*1090*/  STG.E desc[UR4][R10.64+0x200], R27 ;  /* 0x0002001b0a007986 */ /* 0x0043e8000c101904 */
[----:B------:R-:W2:Y:S02]  /*10a0*/  LDG.E R25, desc[UR4][R16.64+0x400] ;  /* 0x0004000410197981 */ /* 0x000ea4000c1e1900 */
[----:B--2---:R-:W-:-:S05]  /*10b0*/  IMAD.WIDE R24, R25, 0x4, R6 ;  /* 0x0000000419187825 */ /* 0x004fca00078e0206 */
[----:B------:R-:W2:Y:S04]  /*10c0*/  LDG.E R29, desc[UR4][R24.64] ;  /* 0x00000004181d7981 */ /* 0x000ea8000c1e1900 */
[----:B--2---:R2:W-:Y:S04]  /*10d0*/  STG.E desc[UR4][R10.64+0x400], R29 ;  /* 0x0004001d0a007986 */ /* 0x0045e8000c101904 */
[----:B------:R-:W3:Y:S02]  /*10e0*/  LDG.E R13, desc[UR4][R16.64+0x600] ;  /* 0x00060004100d7981 */ /* 0x000ee4000c1e1900 */
[----:B---3--:R-:W-:-:S05]  /*10f0*/  IMAD.WIDE R12, R13, 0x4, R6 ;  /* 0x000000040d0c7825 */ /* 0x008fca00078e0206 */
[----:B0-----:R-:W3:Y:S04]  /*1100*/  LDG.E R23, desc[UR4][R12.64] ;  /* 0x000000040c177981 */ /* 0x001ee8000c1e1900 */
[----:B---3--:R0:W-:Y:S04]  /*1110*/  STG.E desc[UR4][R10.64+0x600], R23 ;  /* 0x000600170a007986 */ /* 0x0081e8000c101904 */
[----:B------:R-:W3:Y:S02]  /*1120*/  LDG.E R26, desc[UR4][R16.64+0x800] ;  /* 0x00080004101a7981 */ /* 0x000ee4000c1e1900 */
[----:B---3--:R-:W-:-:S06]  /*1130*/  IMAD.WIDE R20, R26, 0x4, R6 ;  /* 0x000000041a147825 */ /* 0x008fcc00078e0206 */
[----:B------:R-:W3:Y:S04]  /*1140*/  LDG.E R21, desc[UR4][R20.64] ;  /* 0x0000000414157981 */ /* 0x000ee8000c1e1900 */
[----:B---3--:R3:W-:Y:S04]  /*1150*/  STG.E desc[UR4][R10.64+0x800], R21 ;  /* 0x000800150a007986 */ /* 0x0087e8000c101904 */
[----:B-1----:R-:W4:Y:S02]  /*1160*/  LDG.E R27, desc[UR4][R16.64+0xa00] ;  /* 0x000a0004101b7981 */ /* 0x002f24000c1e1900 */
[----:B----4-:R-:W-:-:S05]  /*1170*/  IMAD.WIDE R24, R27, 0x4, R6 ;  /* 0x000000041b187825 */ /* 0x010fca00078e0206 */
[----:B--2---:R-:W2:Y:S04]  /*1180*/  LDG.E R29, desc[UR4][R24.64] ;  /* 0x00000004181d7981 */ /* 0x004ea8000c1e1900 */
[----:B--2---:R-:W-:Y:S04]  /*1190*/  STG.E desc[UR4][R10.64+0xa00], R29 ;  /* 0x000a001d0a007986 */ /* 0x004fe8000c101904 */
[----:B------:R-:W2:Y:S02]  /*11a0*/  LDG.E R27, desc[UR4][R16.64+0xc00] ;  /* 0x000c0004101b7981 */ /* 0x000ea4000c1e1900 */
[----:B--2---:R-:W-:-:S05]  /*11b0*/  IMAD.WIDE R12, R27, 0x4, R6 ;  /* 0x000000041b0c7825 */ /* 0x004fca00078e0206 */
[----:B0-----:R-:W2:Y:S04]  /*11c0*/  LDG.E R23, desc[UR4][R12.64] ;  /* 0x000000040c177981 */ /* 0x001ea8000c1e1900 */
[----:B--2---:R0:W-:Y:S04]  /*11d0*/  STG.E desc[UR4][R10.64+0xc00], R23 ;  /* 0x000c00170a007986 */ /* 0x0041e8000c101904 */
[----:B------:R-:W2:Y:S02]  /*11e0*/  LDG.E R27, desc[UR4][R16.64+0xe00] ;  /* 0x000e0004101b7981 */ /* 0x000ea4000c1e1900 */
[----:B--2---:R-:W-:-:S05]  /*11f0*/  IMAD.WIDE R26, R27, 0x4, R6 ;  /* 0x000000041b1a7825 */ /* 0x004fca00078e0206 */
[----:B------:R-:W2:Y:S04]  /*1200*/  LDG.E R28, desc[UR4][R26.64] ;  /* 0x000000041a1c7981 */ /* 0x000ea8000c1e1900 */
[----:B--2---:R-:W-:Y:S04]  /*1210*/  STG.E desc[UR4][R10.64+0xe00], R28 ;  /* 0x000e001c0a007986 */ /* 0x004fe8000c101904 */
[----:B---3--:R-:W2:Y:S01]  /*1220*/  LDG.E R21, desc[UR4][R16.64+0x1000] ;  /* 0x0010000410157981 */ /* 0x008ea2000c1e1900 */
[----:B------:R-:W-:Y:S02]  /*1230*/  HFMA2 R20, -RZ, RZ, 0, 9.1552734375e-05 ;  /* 0x00000600ff147431 */ /* 0x000fe400000001ff */
[----:B--2---:R-:W-:-:S06]  /*1240*/  IMAD.WIDE R24, R21, 0x4, R6 ;  /* 0x0000000415187825 */ /* 0x004fcc00078e0206 */
[----:B------:R-:W2:Y:S01]  /*1250*/  LDG.E R25, desc[UR4][R24.64] ;  /* 0x0000000418197981 */ /* 0x000ea2000c1e1900 */
[----:B------:R-:W-:-:S03]  /*1260*/  MOV R21, 0x0 ;  /* 0x0000000000157802 */ /* 0x000fc60000000f00 */
[----:B------:R-:W-:-:S03]  /*1270*/  IMAD.WIDE R20, R14, 0x4, R20 ;  /* 0x000000040e147825 */ /* 0x000fc600078e0214 */
[----:B------:R-:W-:-:S05]  /*1280*/  IADD3 R12, P1, PT, R20, R2, RZ ;  /* 0x00000002140c7210 */ /* 0x000fca0007f3e0ff */
[----:B------:R-:W-:Y:S01]  /*1290*/  IMAD.X R13, R21, 0x1, R3, P1 ;  /* 0x00000001150d7824 */ /* 0x000fe200008e0603 */
[----:B--2---:R1:W-:Y:S04]  /*12a0*/  STG.E desc[UR4][R10.64+0x1000], R25 ;  /* 0x001000190a007986 */ /* 0x0043e8000c101904 */
[----:B0-----:R-:W2:Y:S01]  /*12b0*/  LDG.E R23, desc[UR4][R12.64+-0x600] ;  /* 0xfffa00040c177981 */ /* 0x001ea2000c1e1900 */
[----:B------:R-:W-:Y:S01]  /*12c0*/  IADD3 R16, P1, PT, R20, R4, RZ ;  /* 0x0000000414107210 */ /* 0x000fe20007f3e0ff */
[----:B--2---:R-:W-:-:S06]  /*12d0*/  IMAD.WIDE R26, R23, 0x4, R6 ;  /* 0x00000004171a7825 */ /* 0x004fcc00078e0206 */
[----:B------:R-:W2:Y:S01]  /*12e0*/  LDG.E R27, desc[UR4][R26.64] ;  /* 0x000000041a1b7981 */ /* 0x000ea2000c1e1900 */
[----:B------:R-:W-:-:S05]  /*12f0*/  IADD3.X R17, PT, PT, R21, R5, RZ, P1, !PT ;  /* 0x0000000515117210 */ /* 0x000fca0000ffe4ff */
[----:B--2---:R0:W-:Y:S04]  /*1300*/  STG.E desc[UR4][R16.64+-0x600], R27 ;  /* 0xfffa001b10007986 */ /* 0x0041e8000c101904 */
[----:B------:R-:W2:Y:S02]  /*1310*/  LDG.E R21, desc[UR4][R12.64+-0x400] ;  /* 0xfffc00040c157981 */ /* 0x000ea4000c1e1900 */
[----:B--2---:R-:W-:-:S05]  /*1320*/  IMAD.WIDE R20, R21, 0x4, R6 ;  /* 0x0000000415147825 */ /* 0x004fca00078e0206 */
[----:B------:R-:W2:Y:S04]  /*1330*/  LDG.E R23, desc[UR4][R20.64] ;  /* 0x0000000414177981 */ /* 0x000ea8000c1e1900 */
[----:B--2---:R2:W-:Y:S04]  /*1340*/  STG.E desc[UR4][R16.64+-0x400], R23 ;  /* 0xfffc001710007986 */ /* 0x0045e8000c101904 */
[----:B-1----:R-:W3:Y:S02]  /*1350*/  LDG.E R11, desc[UR4][R12.64+-0x200] ;  /* 0xfffe00040c0b7981 */ /* 0x002ee4000c1e1900 */
[----:B---3--:R-:W-:-:S05]  /*1360*/  IMAD.WIDE R10, R11, 0x4, R6 ;  /* 0x000000040b0a7825 */ /* 0x008fca00078e0206 */
[----:B------:R-:W3:Y:S04]  /*1370*/  LDG.E R29, desc[UR4][R10.64] ;  /* 0x000000040a1d7981 */ /* 0x000ee8000c1e1900 */
[----:B---3--:R1:W-:Y:S04]  /*1380*/  STG.E desc[UR4][R16.64+-0x200], R29 ;  /* 0xfffe001d10007986 */ /* 0x0083e8000c101904 */
[----:B------:R-:W3:Y:S02]  /*1390*/  LDG.E R25, desc[UR4][R12.64] ;  /* 0x000000040c197981 */ /* 0x000ee4000c1e1900 */
[----:B---3--:R-:W-:-:S06]  /*13a0*/  IMAD.WIDE R24, R25, 0x4, R6 ;  /* 0x0000000419187825 */ /* 0x008fcc00078e0206 */
[----:B------:R-:W3:Y:S04]  /*13b0*/  LDG.E R25, desc[UR4][R24.64] ;  /* 0x0000000418197981 */ /* 0x000ee8000c1e1900 */
[----:B---3--:R1:W-:Y:S04]  /*13c0*/  STG.E desc[UR4][R16.64], R25 ;  /* 0x0000001910007986 */ /* 0x0083e8000c101904 */
[----:B0-----:R-:W3:Y:S02]  /*13d0*/  LDG.E R27, desc[UR4][R12.64+0x200] ;  /* 0x000200040c1b7981 */ /* 0x001ee4000c1e1900 */
[----:B---3--:R-:W-:-:S06]  /*13e0*/  IMAD.WIDE R20, R27, 0x4, R6 ;  /* 0x000000041b147825 */ /* 0x008fcc00078e0206 */
[----:B------:R-:W3:Y:S04]  /*13f0*/  LDG.E R21, desc[UR4][R20.64] ;  /* 0x0000000414157981 */ /* 0x000ee8000c1e1900 */
[----:B---3--:R1:W-:Y:S04]  /*1400*/  STG.E desc[UR4][R16.64+0x200], R21 ;  /* 0x0002001510007986 */ /* 0x0083e8000c101904 */
[----:B--2---:R-:W2:Y:S02]  /*1410*/  LDG.E R23, desc[UR4][R12.64+0x400] ;  /* 0x000400040c177981 */ /* 0x004ea4000c1e1900 */
[----:B--2---:R-:W-:-:S06]  /*1420*/  IMAD.WIDE R10, R23, 0x4, R6 ;  /* 0x00000004170a7825 */ /* 0x004fcc00078e0206 */
[----:B------:R-:W2:Y:S04]  /*1430*/  LDG.E R11, desc[UR4][R10.64] ;  /* 0x000000040a0b7981 */ /* 0x000ea8000c1e1900 */
[----:B--2---:R1:W-:Y:S04]  /*1440*/  STG.E desc[UR4][R16.64+0x400], R11 ;  /* 0x0004000b10007986 */ /* 0x0043e8000c101904 */
[----:B------:R-:W2:Y:S02]  /*1450*/  LDG.E R23, desc[UR4][R12.64+0x600] ;  /* 0x000600040c177981 */ /* 0x000ea4000c1e1900 */
[----:B--2---:R-:W-:-:S06]  /*1460*/  IMAD.WIDE R6, R23, 0x4, R6 ;  /* 0x0000000417067825 */ /* 0x004fcc00078e0206 */
[----:B------:R-:W2:Y:S01]  /*1470*/  LDG.E R7, desc[UR4][R6.64] ;  /* 0x0000000406077981 */ /* 0x000ea2000c1e1900 */
[----:B------:R-:W-:Y:S02]  /*1480*/  IADD3 R18, PT, PT, R18, 0x10, RZ ;  /* 0x0000001012127810 */ /* 0x000fe40007ffe0ff */
[----:B------:R-:W-:Y:S02]  /*1490*/  IADD3 R15, P2, PT, R15, 0x2000, RZ ;  /* 0x000020000f0f7810 */ /* 0x000fe40007f5e0ff */
[----:B------:R-:W-:Y:S02]  /*14a0*/  ISETP.NE.AND P1, PT, R18, RZ, PT ;  /* 0x000000ff1200720c */ /* 0x000fe40003f25270 */
[----:B------:R-:W-:Y:S01]  /*14b0*/  IADD3 R14, PT, PT, R14, 0x800, RZ ;  /* 0x000008000e0e7810 */ /* 0x000fe20007ffe0ff */
[----:B------:R-:W-:Y:S01]  /*14c0*/  IMAD.X R19, RZ, RZ, R19, P2 ;  /* 0x000000ffff137224 */ /* 0x000fe200010e0613 */
[----:B--2---:R1:W-:Y:S09]  /*14d0*/  STG.E desc[UR4][R16.64+0x600], R7 ;  /* 0x0006000710007986 */ /* 0x0043f2000c101904 */
[----:B------:R-:W-:Y:S05]  /*14e0*/  @P1 BRA `(.L_x_158) ;  /* 0xfffffff800b81947 */ /* 0x000fea000383ffff */
.L_x_157:
[----:B------:R-:W-:Y:S05]  /*14f0*/  @!P0 EXIT ;  /* 0x000000000000894d */ /* 0x000fea0003800000 */
[----:B------:R-:W-:Y:S02]  /*1500*/  ISETP.GE.U32.AND P0, PT, R22, 0x8, PT ;  /* 0x000000081600780c */ /* 0x000fe40003f06070 */
[----:B------:R-:W-:-:S04]  /*1510*/  LOP3.LUT R20, R0, 0x7, RZ, 0xc0, !PT ;  /* 0x0000000700147812 */ /* 0x000fc800078ec0ff */
[----:B------:R-:W-:-:S07]  /*1520*/  ISETP.NE.AND P1, PT, R20, RZ, PT ;  /* 0x000000ff1400720c */ /* 0x000fce0003f25270 */
[----:B------:R-:W-:Y:S06]  /*1530*/  @!P0 BRA `(.L_x_159) ;  /* 0x0000000000948947 */ /* 0x000fec0003800000 */
[----:B0-----:R-:W-:Y:S01]  /*1540*/  LEA R13, R9, R8, 0x7 ;  /* 0x00000008090d7211 */ /* 0x001fe200078e38ff */
[----:B-1----:R-:W0:Y:S04]  /*1550*/  LDC.64 R10, c[0x0][0x3a0] ;  /* 0x0000e800ff0a7b82 */ /* 0x002e280000000a00 */
[----:B------:R-:W-:-:S05]  /*1560*/  IMAD.WIDE R6, R13, 0x4, R2 ;  /* 0x000000040d067825 */ /* 0x000fca00078e0202 */
[----:B------:R-:W0:Y:S02]  /*1570*/  LDG.E R15, desc[UR4][R6.64] ;  /* 0x00000004060f7981 */ /* 0x000e24000c1e1900 */
[----:B0-----:R-:W-:-:S05]  /*1580*/  IMAD.WIDE R14, R15, 0x4, R10 ;  /* 0x000000040f0e7825 */ /* 0x001fca00078e020a */
[----:B------:R-:W2:Y:S01]  /*1590*/  LDG.E R21, desc[UR4][R14.64] ;  /* 0x000000040e157981 */ /* 0x000ea2000c1e1900 */
[----:B------:R-:W-:-:S05]  /*15a0*/  IMAD.WIDE R12, R13, 0x4, R4 ;  /* 0x000000040d0c7825 */ /* 0x000fca00078e0204 */
        /* <DEDUP_REMOVED lines=8> */
[----:B--2---:R-:W-:Y:S04]  /*1630*/  STG.E desc[UR4][R12.64+0x400], R25 ;  /* 0x000400190c007986 */ /* 0x004fe8000c101904 */
[----:B------:R-:W2:Y:S02]  /*1640*/  LDG.E R15, desc[UR4][R6.64+0x600] ;  /* 0x00060004060f7981 */ /* 0x000ea4000c1e1900 */
[----:B--2---:R-:W-:-:S05]  /*1650*/  IMAD.WIDE R14, R15, 0x4, R10 ;  /* 0x000000040f0e7825 */ /* 0x004fca00078e020a */
[----:B0-----:R-:W2:Y:S04]  /*1660*/  LDG.E R21, desc[UR4][R14.64] ;  /* 0x000000040e157981 */ /* 0x001ea8000c1e1900 */
[----:B--2---:R0:W-:Y:S04]  /*1670*/  STG.E desc[UR4][R12.64+0x600], R21 ;  /* 0x000600150c007986 */ /* 0x0041e8000c101904 */
[----:B------:R-:W2:Y:S02]  /*1680*/  LDG.E R27, desc[UR4][R6.64+0x800] ;  /* 0x00080004061b7981 */ /* 0x000ea4000c1e1900 */
[----:B--2---:R-:W-:-:S06]  /*1690*/  IMAD.WIDE R16, R27, 0x4, R10 ;  /* 0x000000041b107825 */ /* 0x004fcc00078e020a */
[----:B------:R-:W2:Y:S04]  /*16a0*/  LDG.E R17, desc[UR4][R16.64] ;  /* 0x0000000410117981 */ /* 0x000ea8000c1e1900 */
[----:B--2---:R2:W-:Y:S04]  /*16b0*/  STG.E desc[UR4][R12.64+0x800], R17 ;  /* 0x000800110c007986 */ /* 0x0045e8000c101904 */
[----:B-1----:R-:W3:Y:S02]  /*16c0*/  LDG.E R23, desc[UR4][R6.64+0xa00] ;  /* 0x000a000406177981 */ /* 0x002ee4000c1e1900 */
[----:B---3--:R-:W-:-:S06]  /*16d0*/  IMAD.WIDE R18, R23, 0x4, R10 ;  /* 0x0000000417127825 */ /* 0x008fcc00078e020a */
        /* <DEDUP_REMOVED lines=8> */
[----:B------:R-:W3:Y:S01]  /*1760*/  LDG.E R11, desc[UR4][R10.64] ;  /* 0x000000040a0b7981 */ /* 0x000ee2000c1e1900 */
[----:B------:R-:W-:-:S03]  /*1770*/  VIADD R9, R9, 0x8 ;  /* 0x0000000809097836 */ /* 0x000fc60000000000 */
[----:B---3--:R2:W-:Y:S04]  /*1780*/  STG.E desc[UR4][R12.64+0xe00], R11 ;  /* 0x000e000b0c007986 */ /* 0x0085e8000c101904 */
.L_x_159:
[----:B------:R-:W-:Y:S05]  /*1790*/  @!P1 EXIT ;  /* 0x000000000000994d */ /* 0x000fea0003800000 */
[----:B------:R-:W-:Y:S02]  /*17a0*/  ISETP.GE.U32.AND P0, PT, R20, 0x4, PT ;  /* 0x000000041400780c */ /* 0x000fe40003f06070 */
[----:B------:R-:W-:-:S04]  /*17b0*/  LOP3.LUT R0, R0, 0x3, RZ, 0xc0, !PT ;  /* 0x0000000300007812 */ /* 0x000fc800078ec0ff */
[----:B------:R-:W-:-:S07]  /*17c0*/  ISETP.NE.AND P1, PT, R0, RZ, PT ;  /* 0x000000ff0000720c */ /* 0x000fce0003f25270 */
[----:B------:R-:W-:Y:S06]  /*17d0*/  @!P0 BRA `(.L_x_160) ;  /* 0x0000000000548947 */ /* 0x000fec0003800000 */
[----:B0-2---:R-:W-:Y:S01]  /*17e0*/  LEA R13, R9, R8, 0x7 ;  /* 0x00000008090d7211 */ /* 0x005fe200078e38ff */
[----:B-1----:R-:W0:Y:S04]  /*17f0*/  LDC.64 R6, c[0x0][0x3a0] ;  /* 0x0000e800ff067b82 */ /* 0x002e280000000a00 */
[----:B------:R-:W-:-:S05]  /*1800*/  IMAD.WIDE R10, R13, 0x4, R2 ;  /* 0x000000040d0a7825 */ /* 0x000fca00078e0202 */
[----:B------:R-:W0:Y:S02]  /*1810*/  LDG.E R15, desc[UR4][R10.64] ;  /* 0x000000040a0f7981 */ /* 0x000e24000c1e1900 */
[----:B0-----:R-:W-:-:S06]  /*1820*/  IMAD.WIDE R14, R15, 0x4, R6 ;  /* 0x000000040f0e7825 */ /* 0x001fcc00078e0206 */
[----:B------:R-:W2:Y:S01]  /*1830*/  LDG.E R15, desc[UR4][R14.64] ;  /* 0x000000040e0f7981 */ /* 0x000ea2000c1e1900 */
[----:B------:R-:W-:-:S05]  /*1840*/  IMAD.WIDE R12, R13, 0x4, R4 ;  /* 0x000000040d0c7825 */ /* 0x000fca00078e0204 */
[----:B--2---:R3:W-:Y:S04]  /*1850*/  STG.E desc[UR4][R12.64], R15 ;  /* 0x0000000f0c007986 */ /* 0x0047e8000c101904 */
[----:B------:R-:W2:Y:S02]  /*1860*/  LDG.E R17, desc[UR4][R10.64+0x200] ;  /* 0x000200040a117981 */ /* 0x000ea4000c1e1900 */
[----:B--2---:R-:W-:-:S06]  /*1870*/  IMAD.WIDE R16, R17, 0x4, R6 ;  /* 0x0000000411107825 */ /* 0x004fcc00078e0206 */
[----:B------:R-:W2:Y:S04]  /*1880*/  LDG.E R17, desc[UR4][R16.64] ;  /* 0x0000000410117981 */ /* 0x000ea8000c1e1900 */
[----:B--2---:R3:W-:Y:S04]  /*1890*/  STG.E desc[UR4][R12.64+0x200], R17 ;  /* 0x000200110c007986 */ /* 0x0047e8000c101904 */
[----:B------:R-:W2:Y:S02]  /*18a0*/  LDG.E R19, desc[UR4][R10.64+0x400] ;  /* 0x000400040a137981 */ /* 0x000ea4000c1e1900 */
[----:B--2---:R-:W-:-:S06]  /*18b0*/  IMAD.WIDE R18, R19, 0x4, R6 ;  /* 0x0000000413127825 */ /* 0x004fcc00078e0206 */
[----:B------:R-:W2:Y:S04]  /*18c0*/  LDG.E R19, desc[UR4][R18.64] ;  /* 0x0000000412137981 */ /* 0x000ea8000c1e1900 */
[----:B--2---:R3:W-:Y:S04]  /*18d0*/  STG.E desc[UR4][R12.64+0x400], R19 ;  /* 0x000400130c007986 */ /* 0x0047e8000c101904 */
[----:B------:R-:W2:Y:S02]  /*18e0*/  LDG.E R21, desc[UR4][R10.64+0x600] ;  /* 0x000600040a157981 */ /* 0x000ea4000c1e1900 */
[----:B--2---:R-:W-:-:S06]  /*18f0*/  IMAD.WIDE R6, R21, 0x4, R6 ;  /* 0x0000000415067825 */ /* 0x004fcc00078e0206 */
[----:B------:R-:W2:Y:S01]  /*1900*/  LDG.E R7, desc[UR4][R6.64] ;  /* 0x0000000406077981 */ /* 0x000ea2000c1e1900 */
[----:B------:R-:W-:-:S03]  /*1910*/  IADD3 R9, PT, PT, R9, 0x4, RZ ;  /* 0x0000000409097810 */ /* 0x000fc60007ffe0ff */
[----:B--2---:R3:W-:Y:S04]  /*1920*/  STG.E desc[UR4][R12.64+0x600], R7 ;  /* 0x000600070c007986 */ /* 0x0047e8000c101904 */
.L_x_160:
[----:B------:R-:W-:Y:S05]  /*1930*/  @!P1 EXIT ;  /* 0x000000000000994d */ /* 0x000fea0003800000 */
[----:B--23--:R-:W2:Y:S01]  /*1940*/  LDC.64 R12, c[0x0][0x3a0] ;  /* 0x0000e800ff0c7b82 */ /* 0x00cea20000000a00 */
[----:B0-----:R-:W-:Y:S01]  /*1950*/  IMAD R15, R9, 0x80, R8 ;  /* 0x00000080090f7824 */ /* 0x001fe200078e0208 */
[----:B------:R-:W-:-:S07]  /*1960*/  IADD3 R0, PT, PT, -R0, RZ, RZ ;  /* 0x000000ff00007210 */ /* 0x000fce0007ffe1ff */
.L_x_161:
[----:B------:R-:W-:-:S06]  /*1970*/  IMAD.WIDE R8, R15, 0x4, R2 ;  /* 0x000000040f087825 */ /* 0x000fcc00078e0202 */
[----:B------:R-:W1:Y:S01]  /*1980*/  LDG.E R9, desc[UR4][R8.64] ;  /* 0x0000000408097981 */ /* 0x000e62000c1e1900 */
[----:B------:R-:W-:-:S04]  /*1990*/  IADD3 R0, PT, PT, R0, 0x1, RZ ;  /* 0x0000000100007810 */ /* 0x000fc80007ffe0ff */
[----:B------:R-:W-:Y:S01]  /*19a0*/  ISETP.NE.AND P0, PT, R0, RZ, PT ;  /* 0x000000ff0000720c */ /* 0x000fe20003f05270 */
[----:B012---:R-:W-:-:S06]  /*19b0*/  IMAD.WIDE R10, R9, 0x4, R12 ;  /* 0x00000004090a7825 */ /* 0x007fcc00078e020c */
[----:B------:R-:W2:Y:S01]  /*19c0*/  LDG.E R11, desc[UR4][R10.64] ;  /* 0x000000040a0b7981 */ /* 0x000ea2000c1e1900 */
[----:B------:R-:W-:-:S05]  /*19d0*/  IMAD.WIDE R6, R15, 0x4, R4 ;  /* 0x000000040f067825 */ /* 0x000fca00078e0204 */
[----:B--2---:R0:W-:Y:S01]  /*19e0*/  STG.E desc[UR4][R6.64], R11 ;  /* 0x0000000b06007986 */ /* 0x0041e2000c101904 */
[----:B------:R-:W-:Y:S05]  /*19f0*/  @!P0 EXIT ;  /* 0x000000000000894d */ /* 0x000fea0003800000 */
[----:B------:R-:W-:Y:S01]  /*1a00*/  IADD3 R15, PT, PT, R15, 0x80, RZ ;  /* 0x000000800f0f7810 */ /* 0x000fe20007ffe0ff */
[----:B------:R-:W-:Y:S06]  /*1a10*/  BRA `(.L_x_161) ;  /* 0xfffffffc00d47947 */ /* 0x000fec000383ffff */
.L_x_162:
        /* <DEDUP_REMOVED lines=14> */
.L_x_258:


//--------------------- .text._ZN3cub18CUB_300001_SM_10006detail9transform16transform_kernelINS2_10policy_hubILb1EN4cuda3std3__45tupleIJN6thrust24THRUST_300001_SM_1000_NS20permutation_iteratorINSA_10device_ptrIfEENSC_IiEEEEEEEE10policy1000EiNS7_10__identityESD_JSF_EEEvT0_iT1_T2_DpNS2_10kernel_argIT3_EE --------------------------
	.section	.text._ZN3cub18CUB_300001_SM_10006detail9transform16transform_kernelINS2_10policy_hubILb1EN4cuda3std3__45tupleIJN6thrust24THRUST_300001_SM_1000_NS20permutation_iteratorINSA_10device_ptrIfEENSC_IiEEEEEEEE10policy1000EiNS7_10__identityESD_JSF_EEEvT0_iT1_T2_DpNS2_10kernel_argIT3_EE,"ax",@progbits
	.align	128
        .global         _ZN3cub18CUB_300001_SM_10006detail9transform16transform_kernelINS2_10policy_hubILb1EN4cuda3std3__45tupleIJN6thrust24THRUST_300001_SM_1000_NS20permutation_iteratorINSA_10device_ptrIfEENSC_IiEEEEEEEE10policy1000EiNS7_10__identityESD_JSF_EEEvT0_iT1_T2_DpNS2_10kernel_argIT3_EE
        .type           _ZN3cub18CUB_300001_SM_10006detail9transform16transform_kernelINS2_10policy_hubILb1EN4cuda3std3__45tupleIJN6thrust24THRUST_300001_SM_1000_NS20permutation_iteratorINSA_10device_ptrIfEENSC_IiEEEEEEEE10policy1000EiNS7_10__identityESD_JSF_EEEvT0_iT1_T2_DpNS2_10kernel_argIT3_EE,@function
        .size           _ZN3cub18CUB_300001_SM_10006detail9transform16transform_kernelINS2_10policy_hubILb1EN4cuda3std3__45tupleIJN6thrust24THRUST_300001_SM_1000_NS20permutation_iteratorINSA_10device_ptrIfEENSC_IiEEEEEEEE10policy1000EiNS7_10__identityESD_JSF_EEEvT0_iT1_T2_DpNS2_10kernel_argIT3_EE,(.L_x_259 - _ZN3cub18CUB_300001_SM_10006detail9transform16transform_kernelINS2_10policy_hubILb1EN4cuda3std3__45tupleIJN6thrust24THRUST_300001_SM_1000_NS20permutation_iteratorINSA_10device_ptrIfEENSC_IiEEEEEEEE10policy1000EiNS7_10__identityESD_JSF_EEEvT0_iT1_T2_DpNS2_10kernel_argIT3_EE)
        .other          _ZN3cub18CUB_300001_SM_10006detail9transform16transform_kernelINS2_10policy_hubILb1EN4cuda3std3__45tupleIJN6thrust24THRUST_300001_SM_1000_NS20permutation_iteratorINSA_10device_ptrIfEENSC_IiEEEEEEEE10policy1000EiNS7_10__identityESD_JSF_EEEvT0_iT1_T2_DpNS2_10kernel_argIT3_EE,@"STO_CUDA_ENTRY STV_DEFAULT"
_ZN3cub18CUB_300001_SM_10006detail9transform16transform_kernelINS2_10policy_hubILb1EN4cuda3std3__45tupleIJN6thrust24THRUST_300001_SM_1000_NS20permutation_iteratorINSA_10device_ptrIfEENSC_IiEEEEEEEE10policy1000EiNS7_10__identityESD_JSF_EEEvT0_iT1_T2_DpNS2_10kernel_argIT3_EE:
.text._ZN3cub18CUB_300001_SM_10006detail9transform16transform_kernelINS2_10policy_hubILb1EN4cuda3std3__45tupleIJN6thrust24THRUST_300001_SM_1000_NS20permutation_iteratorINSA_10device_ptrIfEENSC_IiEEEEEEEE10policy1000EiNS7_10__identityESD_JSF_EEEvT0_iT1_T2_DpNS2_10kernel_argIT3_EE:
[----:B------:R-:W-:Y:S08]  /*0000*/  LDC R1, c[0x0][0x37c] ;  /* 0x0000df00ff017b82 */ /* 0x000ff00000000800 */
[----:B------:R-:W0:Y:S01]  /*0010*/  LDC.64 R10, c[0x0][0x380] ;  /* 0x0000e000ff0a7b82 */ /* 0x000e220000000a00 */
[----:B------:R-:W1:Y:S07]  /*0020*/  LDCU.64 UR6, c[0x0][0x358] ;  /* 0x00006b00ff0677ac */ /* 0x000e6e0008000a00 */
[----:B------:R-:W2:Y:S08]  /*0030*/  S2UR UR4, SR_CTAID.X ;  /* 0x00000000000479c3 */ /* 0x000eb00000002500 */
[----:B------:R-:W3:Y:S01]  /*0040*/  LDC.64 R2, c[0x0][0x398] ;  /* 0x0000e600ff027b82 */ /* 0x000ee20000000a00 */
[----:B0-----:R-:W-:-:S07]  /*0050*/  SHF.L.U32 R0, R11, 0x7, RZ ;  /* 0x000000070b007819 */ /* 0x001fce00000006ff */
[----:B------:R-:W0:Y:S01]  /*0060*/  LDC.64 R4, c[0x0][0x390] ;  /* 0x0000e400ff047b82 */ /* 0x000e220000000a00 */
[----:B--2---:R-:W-:-:S05]  /*0070*/  IMAD R7, R0, UR4, RZ ;  /* 0x0000000400077c24 */ /* 0x004fca000f8e02ff */
[C---:B------:R-:W-:Y:S01]  /*0080*/  IADD3 R9, PT, PT, -R7.reuse, R10, RZ ;  /* 0x0000000a07097210 */ /* 0x040fe20007ffe1ff */
[----:B---3--:R-:W-:-:S03]  /*0090*/  IMAD.WIDE R2, R7, 0x4, R2 ;  /* 0x0000000407027825 */ /* 0x008fc600078e0202 */
[CC--:B------:R-:W-:Y:S02]  /*00a0*/  ISETP.GT.AND P0, PT, R0.reuse, R9.reuse, PT ;  /* 0x000000090000720c */ /* 0x0c0fe40003f04270 */
[----:B------:R-:W-:Y:S01]  /*00b0*/  VIMNMX R0, PT, PT, R0, R9, PT ;  /* 0x0000000900007248 */ /* 0x000fe20003fe0100 */
[----:B0-----:R-:W-:-:S10]  /*00c0*/  IMAD.WIDE R4, R7, 0x4, R4 ;  /* 0x0000000407047825 */ /* 0x001fd400078e0204 */
[----:B-1----:R-:W-:Y:S05]  /*00d0*/  @P0 BRA `(.L_x_163) ;  /* 0x0000000800cc0947 */ /* 0x002fea0003800000 */
[----:B------:R-:W-:-:S13]  /*00e0*/  ISETP.GE.AND P0, PT, R11, 0x1, PT ;  /* 0x000000010b00780c */ /* 0x000fda0003f06270 */
[----:B------:R-:W-:Y:S05]  /*00f0*/  @!P0 EXIT ;  /* 0x000000000000894d */ /* 0x000fea0003800000 */
[----:B------:R-:W0:Y:S01]  /*0100*/  S2R R0, SR_TID.X ;  /* 0x0000000000007919 */ /* 0x000e220000002100 */
[C---:B------:R-:W-:Y:S01]  /*0110*/  ISETP.GE.U32.AND P1, PT, R11.reuse, 0x10, PT ;  /* 0x000000100b00780c */ /* 0x040fe20003f26070 */
[----:B------:R-:W-:Y:S01]  /*0120*/  HFMA2 R7, -RZ, RZ, 0, 0 ;  /* 0x00000000ff077431 */ /* 0x000fe200000001ff */
[----:B------:R-:W-:-:S04]  /*0130*/  LOP3.LUT R22, R11, 0xf, RZ, 0xc0, !PT ;  /* 0x0000000f0b167812 */ /* 0x000fc800078ec0ff */
[----:B------:R-:W-:-:S07]  /*0140*/  ISETP.NE.AND P0, PT, R22, RZ, PT ;  /* 0x000000ff1600720c */ /* 0x000fce0003f05270 */
[----:B------:R-:W-:Y:S06]  /*0150*/  @!P1 BRA `(.L_x_164) ;  /* 0x00000004005c9947 */ /* 0x000fec0003800000 */
[C---:B0-----:R-:W-:Y:S01]  /*0160*/  IMAD.WIDE.U32 R16, R0.reuse, 0x4, RZ ;  /* 0x0000000400107825 */ /* 0x041fe200078e00ff */
[----:B------:R-:W-:Y:S02]  /*0170*/  LOP3.LUT R7, R11, 0x7ffffff0, RZ, 0xc0, !PT ;  /* 0x7ffffff00b077812 */ /* 0x000fe400078ec0ff */
[----:B------:R-:W-:Y:S02]  /*0180*/  IADD3 R6, PT, PT, R0, 0x480, RZ ;  /* 0x0000048000067810 */ /* 0x000fe40007ffe0ff */
[----:B------:R-:W-:Y:S02]  /*0190*/  MOV R13, R16 ;  /* 0x00000010000d7202 */ /* 0x000fe40000000f00 */
[----:B------:R-:W-:-:S07]  /*01a0*/  IADD3 R12, PT, PT, -R7, RZ, RZ ;  /* 0x000000ff070c7210 */ /* 0x000fce0007ffe1ff */
.L_x_165:
        /* <DEDUP_REMOVED lines=38> */
[----:B------:R-:W-:Y:S01]  /*0410*/  MOV R20, 0x600 ;  /* 0x0000060000147802 */ /* 0x000fe20000000f00 */
[----:B--2---:R-:W-:-:S06]  /*0420*/  IMAD.WIDE R24, R21, 0x4, R8 ;  /* 0x0000000415187825 */ /* 0x004fcc00078e0208 */
[----:B------:R-:W2:Y:S01]  /*0430*/  LDG.E R25, desc[UR6][R24.64] ;  /* 0x0000000618197981 */ /* 0x000ea2000c1e1900 */
[----:B------:R-:W-:-:S03]  /*0440*/  HFMA2 R21, -RZ, RZ, 0, 0 ;  /* 0x00000000ff157431 */ /* 0x000fc600000001ff */
[----:B------:R-:W-:-:S03]  /*0450*/  IMAD.WIDE R20, R6, 0x4, R20 ;  /* 0x0000000406147825 */ /* 0x000fc600078e0214 */
[----:B------:R-:W-:-:S04]  /*0460*/  IADD3 R18, P1, PT, R2, R20, RZ ;  /* 0x0000001402127210 */ /* 0x000fc80007f3e0ff */
[----:B------:R-:W-:Y:S01]  /*0470*/  IADD3.X R19, PT, PT, R3, R21, RZ, P1, !PT ;  /* 0x0000001503137210 */ /* 0x000fe20000ffe4ff */
        /* <DEDUP_REMOVED lines=37> */
.L_x_164:
[----:B------:R-:W-:Y:S05]  /*06d0*/  @!P0 EXIT ;  /* 0x000000000000894d */ /* 0x000fea0003800000 */
[----:B------:R-:W2:Y:S01]  /*06e0*/  LDCU UR4, c[0x0][0x384] ;  /* 0x00007080ff0477ac */ /* 0x000ea20008000800 */
[----:B------:R-:W-:Y:S01]  /*06f0*/  ISETP.GE.U32.AND P0, PT, R22, 0x8, PT ;  /* 0x000000081600780c */ /* 0x000fe20003f06070 */
[----:B--2---:R-:W-:-:S06]  /*0700*/  ULOP3.LUT UR5, UR4, 0x7, URZ, 0xc0, !UPT ;  /* 0x0000000704057892 */ /* 0x004fcc000f8ec0ff */
[----:B------:R-:W-:-:S06]  /*0710*/  ISETP.NE.AND P1, PT, RZ, UR5, PT ;  /* 0x00000005ff007c0c */ /* 0x000fcc000bf25270 */
[----:B------:R-:W-:Y:S07]  /*0720*/  @!P0 BRA `(.L_x_166) ;  /* 0x0000000000948947 */ /* 0x000fee0003800000 */
        /* <DEDUP_REMOVED lines=35> */
[----:B------:R-:W-:-:S03]  /*0960*/  IADD3 R7, PT, PT, R7, 0x8, RZ ;  /* 0x0000000807077810 */ /* 0x000fc60007ffe0ff */
[----:B---3--:R2:W-:Y:S04]  /*0970*/  STG.E desc[UR6][R12.64+0xe00], R11 ;  /* 0x000e000b0c007986 */ /* 0x0085e8000c101906 */
.L_x_166:
[----:B------:R-:W-:Y:S05]  /*0980*/  @!P1 EXIT ;  /* 0x000000000000994d */ /* 0x000fea0003800000 */
[----:B------:R-:W-:Y:S02]  /*0990*/  UISETP.GE.U32.AND UP0, UPT, UR5, 0x4, UPT ;  /* 0x000000040500788c */ /* 0x000fe4000bf06070 */
[----:B------:R-:W-:-:S06]  /*09a0*/  ULOP3.LUT UR4, UR4, 0x3, URZ, 0xc0, !UPT ;  /* 0x0000000304047892 */ /* 0x000fcc000f8ec0ff */
[----:B------:R-:W-:Y:S01]  /*09b0*/  ISETP.NE.AND P0, PT, RZ, UR4, PT ;  /* 0x00000004ff007c0c */ /* 0x000fe2000bf05270 */
[----:B------:R-:W-:-:S12]  /*09c0*/  BRA.U !UP0, `(.L_x_167) ;  /* 0x0000000108547547 */ /* 0x000fd8000b800000 */
        /* <DEDUP_REMOVED lines=21> */
.L_x_167:
[----:B------:R-:W-:Y:S05]  /*0b20*/  @!P0 EXIT ;  /* 0x000000000000894d */ /* 0x000fea0003800000 */
[----:B--23--:R-:W2:Y:S01]  /*0b30*/  LDC.64 R12, c[0x0][0x3a0] ;  /* 0x0000e800ff0c7b82 */ /* 0x00cea20000000a00 */
[----:B01----:R-:W-:Y:S01]  /*0b40*/  LEA R15, R7, R0, 0x7 ;  /* 0x00000000070f7211 */ /* 0x003fe200078e38ff */
[----:B------:R-:W-:-:S12]  /*0b50*/  UIADD3 UR4, UPT, UPT, -UR4, URZ, URZ ;  /* 0x000000ff04047290 */ /* 0x000fd8000fffe1ff */
.L_x_168:
[----:B------:R-:W-:-:S06]  /*0b60*/  IMAD.WIDE R8, R15, 0x4, R2 ;  /* 0x000000040f087825 */ /* 0x000fcc00078e0202 */
[----:B------:R-:W2:Y:S02]  /*0b70*/  LDG.E R9, desc[UR6][R8.64] ;  /* 0x0000000608097981 */ /* 0x000ea4000c1e1900 */
[----:B0-2---:R-:W-:-:S06]  /*0b80*/  IMAD.WIDE R10, R9, 0x4, R12 ;  /* 0x00000004090a7825 */ /* 0x005fcc00078e020c */
[----:B------:R-:W2:Y:S01]  /*0b90*/  LDG.E R11, desc[UR6][R10.64] ;  /* 0x000000060a0b7981 */ /* 0x000ea2000c1e1900 */
[----:B------:R-:W-:Y:S01]  /*0ba0*/  IMAD.WIDE R6, R15, 0x4, R4 ;  /* 0x000000040f067825 */ /* 0x000fe200078e0204 */
[----:B------:R-:W-:-:S03]  /*0bb0*/  UIADD3 UR4, UPT, UPT, UR4, 0x1, URZ ;  /* 0x0000000104047890 */ /* 0x000fc6000fffe0ff */
[----:B------:R-:W-:Y:S01]  /*0bc0*/  VIADD R15, R15, 0x80 ;  /* 0x000000800f0f7836 */ /* 0x000fe20000000000 */
[----:B------:R-:W-:Y:S01]  /*0bd0*/  UISETP.NE.AND UP0, UPT, UR4, URZ, UPT ;  /* 0x000000ff0400728c */ /* 0x000fe2000bf05270 */
[----:B--2---:R0:W-:Y:S08]  /*0be0*/  STG.E desc[UR6][R6.64], R11 ;  /* 0x0000000b06007986 */ /* 0x0041f0000c101906 */
[----:B------:R-:W-:Y:S05]  /*0bf0*/  BRA.U UP0, `(.L_x_168) ;  /* 0xfffffffd00d87547 */ /* 0x000fea000b83ffff */
[----:B------:R-:W-:Y:S05]  /*0c00*/  EXIT ;  /* 0x000000000000794d */ /* 0x000fea0003800000 */
.L_x_163:
[----:B------:R-:W-:-:S13]  /*0c10*/  ISETP.GE.AND P0, PT, R11, 0x1, PT ;  /* 0x000000010b00780c */ /* 0x000fda0003f06270 */
[----:B------:R-:W-:Y:S05]  /*0c20*/  @!P0 EXIT ;  /* 0x000000000000894d */ /* 0x000fea0003800000 */
[----:B------:R-:W0:Y:S01]  /*0c30*/  S2R R8, SR_TID.X ;  /* 0x0000000000087919 */ /* 0x000e220000002100 */
[C---:B------:R-:W-:Y:S02]  /*0c40*/  ISETP.GE.U32.AND P0, PT, R11.reuse, 0x8, PT ;  /* 0x000000080b00780c */ /* 0x040fe40003f06070 */
[----:B------:R-:W-:Y:S02]  /*0c50*/  LOP3.LUT R22, R11, 0x7, RZ, 0xc0, !PT ;  /* 0x000000070b167812 */ /* 0x000fe400078ec0ff */
[----:B------:R-:W-:-:S09]  /*0c60*/  MOV R9, RZ ;  /* 0x000000ff00097202 */ /* 0x000fd20000000f00 */
[----:B------:R-:W-:Y:S05]  /*0c70*/  @!P0 BRA `(.L_x_169) ;  /* 0x0000000400108947 */ /* 0x000fea0003800000 */
[----:B------:R-:W1:Y:S01]  /*0c80*/  LDC.64 R6, c[0x0][0x3a0] ;  /* 0x0000e800ff067b82 */ /* 0x000e620000000a00 */
[----:B------:R-:W-:Y:S01]  /*0c90*/  HFMA2 R12, -RZ, RZ, 0, 0 ;  /* 0x00000000ff0c7431 */ /* 0x000fe200000001ff */
[----:B------:R-:W-:-:S07]  /*0ca0*/  LOP3.LUT R9, R11, 0x7ffffff8, RZ, 0xc0, !PT ;  /* 0x7ffffff80b097812 */ /* 0x000fce00078ec0ff */
.L_x_172:
[----:B0-----:R-:W-:-:S04]  /*0cb0*/  LEA R13, R12, R8, 0x7 ;  /* 0x000000080c0d7211 */ /* 0x001fc800078e38ff */
[----:B------:R-:W-:-:S13]  /*0cc0*/  ISETP.GE.AND P0, PT, R13, R0, PT ;  /* 0x000000000d00720c */ /* 0x000fda0003f06270 */
        /* <DEDUP_REMOVED lines=11> */
[----:B------:R-:W0:Y:S01]  /*0d80*/  @!P1 LDG.E R27, desc[UR6][R10.64] ;  /* 0x000000060a1b9981 */ /* 0x000e22000c1e1900 */
[----:B------:R-:W-:-:S04]  /*0d90*/  IADD3 R15, PT, PT, R13, 0x100, RZ ;  /* 0x000001000d0f7810 */ /* 0x000fc80007ffe0ff */
[----:B------:R-:W-:Y:S01]  /*0da0*/  ISETP.GE.AND P0, PT, R15, R0, PT ;  /* 0x000000000f00720c */ /* 0x000fe20003f06270 */
[----:B0-----:R-:W-:-:S12]  /*0db0*/  @!P1 IMAD.WIDE R20, R27, 0x4, R20 ;  /* 0x000000041b149825 */ /* 0x001fd800078e0214 */
[----:B------:R-:W0:Y:S01]  /*0dc0*/  @!P0 LDC.64 R16, c[0x0][0x3a0] ;  /* 0x0000e800ff108b82 */ /* 0x000e220000000a00 */
[----:B------:R-:W3:Y:S01]  /*0dd0*/  @!P1 LDG.E R21, desc[UR6][R20.64] ;  /* 0x0000000614159981 */ /* 0x000ee2000c1e1900 */
[----:B------:R-:W-:-:S05]  /*0de0*/  IMAD.WIDE R14, R25, 0x4, R4 ;  /* 0x00000004190e7825 */ /* 0x000fca00078e0204 */
[----:B---3--:R3:W-:Y:S04]  /*0df0*/  @!P1 STG.E desc[UR6][R14.64], R21 ;  /* 0x000000150e009986 */ /* 0x0087e8000c101906 */
[----:B------:R-:W0:Y:S01]  /*0e00*/  @!P0 LDG.E R25, desc[UR6][R10.64+0x200] ;  /* 0x000200060a198981 */ /* 0x000e22000c1e1900 */
[----:B--2---:R-:W-:-:S04]  /*0e10*/  IADD3 R19, PT, PT, R13, 0x180, RZ ;  /* 0x000001800d137810 */ /* 0x004fc80007ffe0ff */
[----:B------:R-:W-:-:S13]  /*0e20*/  ISETP.GE.AND P1, PT, R19, R0, PT ;  /* 0x000000001300720c */ /* 0x000fda0003f26270 */
[----:B------:R-:W2:Y:S01]  /*0e30*/  @!P1 LDC.64 R18, c[0x0][0x3a0] ;  /* 0x0000e800ff129b82 */ /* 0x000ea20000000a00 */
[----:B0-----:R-:W-:-:S05]  /*0e40*/  @!P0 IMAD.WIDE R16, R25, 0x4, R16 ;  /* 0x0000000419108825 */ /* 0x001fca00078e0210 */
[----:B------:R-:W4:Y:S04]  /*0e50*/  @!P0 LDG.E R23, desc[UR6][R16.64] ;  /* 0x0000000610178981 */ /* 0x000f28000c1e1900 */
[----:B----4-:R0:W-:Y:S04]  /*0e60*/  @!P0 STG.E desc[UR6][R14.64+0x200], R23 ;  /* 0x000200170e008986 */ /* 0x0101e8000c101906 */
[----:B------:R-:W2:Y:S02]  /*0e70*/  @!P1 LDG.E R25, desc[UR6][R10.64+0x400] ;  /* 0x000400060a199981 */ /* 0x000ea4000c1e1900 */
[----:B--2---:R-:W-:-:S05]  /*0e80*/  @!P1 IMAD.WIDE R18, R25, 0x4, R18 ;  /* 0x0000000419129825 */ /* 0x004fca00078e0212 */
[----:B---3--:R-:W2:Y:S01]  /*0e90*/  @!P1 LDG.E R21, desc[UR6][R18.64] ;  /* 0x0000000612159981 */ /* 0x008ea2000c1e1900 */
[----:B------:R-:W-:-:S05]  /*0ea0*/  VIADD R25, R13, 0x200 ;  /* 0x000002000d197836 */ /* 0x000fca0000000000 */
[----:B------:R-:W-:-:S13]  /*0eb0*/  ISETP.GE.AND P0, PT, R25, R0, PT ;  /* 0x000000001900720c */ /* 0x000fda0003f06270 */
[----:B------:R-:W3:Y:S01]  /*0ec0*/  @!P0 LDC.64 R16, c[0x0][0x3a0] ;  /* 0x0000e800ff108b82 */ /* 0x000ee20000000a00 */
[----:B--2---:R2:W-:Y:S04]  /*0ed0*/  @!P1 STG.E desc[UR6][R14.64+0x400], R21 ;  /* 0x000400150e009986 */ /* 0x0045e8000c101906 */
[----:B------:R-:W3:Y:S02]  /*0ee0*/  @!P0 LDG.E R25, desc[UR6][R10.64+0x600] ;  /* 0x000600060a198981 */ /* 0x000ee4000c1e1900 */
[----:B---3--:R-:W-:-:S05]  /*0ef0*/  @!P0 IMAD.WIDE R16, R25, 0x4, R16 ;  /* 0x0000000419108825 */ /* 0x008fca00078e0210 */
[----:B0-----:R-:W3:Y:S01]  /*0f00*/  @!P0 LDG.E R23, desc[UR6][R16.64] ;  /* 0x0000000610178981 */ /* 0x001ee2000c1e1900 */
[----:B------:R-:W-:-:S04]  /*0f10*/  IADD3 R25, PT, PT, R13, 0x280, RZ ;  /* 0x000002800d197810 */ /* 0x000fc80007ffe0ff */
[----:B------:R-:W-:-:S13]  /*0f20*/  ISETP.GE.AND P1, PT, R25, R0, PT ;  /* 0x000000001900720c */ /* 0x000fda0003f26270 */
[----:B------:R-:W0:Y:S01]  /*0f30*/  @!P1 LDC.64 R18, c[0x0][0x3a0] ;  /* 0x0000e800ff129b82 */ /* 0x000e220000000a00 */
[----:B---3--:R3:W-:Y:S04]  /*0f40*/  @!P0 STG.E desc[UR6][R14.64+0x600], R23 ;  /* 0x000600170e008986 */ /* 0x0087e8000c101906 */
[----:B------:R-:W0:Y:S01]  /*0f50*/  @!P1 LDG.E R25, desc[UR6][R10.64+0x800] ;  /* 0x000800060a199981 */ /* 0x000e22000c1e1900 */
[----:B--2---:R-:W-:-:S04]  /*0f60*/  IADD3 R21, PT, PT, R13, 0x300, RZ ;  /* 0x000003000d157810 */ /* 0x004fc80007ffe0ff */
[----:B------:R-:W-:-:S13]  /*0f70*/  ISETP.GE.AND P0, PT, R21, R0, PT ;  /* 0x000000001500720c */ /* 0x000fda0003f06270 */
[----:B------:R-:W2:Y:S01]  /*0f80*/  @!P0 LDC.64 R16, c[0x0][0x3a0] ;  /* 0x0000e800ff108b82 */ /* 0x000ea20000000a00 */
[----:B0-----:R-:W-:-:S06]  /*0f90*/  @!P1 IMAD.WIDE R18, R25, 0x4, R18 ;  /* 0x0000000419129825 */ /* 0x001fcc00078e0212 */
[----:B------:R-:W4:Y:S04]  /*0fa0*/  @!P1 LDG.E R19, desc[UR6][R18.64] ;  /* 0x0000000612139981 */ /* 0x000f28000c1e1900 */
[----:B----4-:R3:W-:Y:S04]  /*0fb0*/  @!P1 STG.E desc[UR6][R14.64+0x800], R19 ;  /* 0x000800130e009986 */ /* 0x0107e8000c101906 */
[----:B------:R-:W2:Y:S02]  /*0fc0*/  @!P0 LDG.E R21, desc[UR6][R10.64+0xa00] ;  /* 0x000a00060a158981 */ /* 0x000ea4000c1e1900 */
[----:B--2---:R-:W-:-:S06]  /*0fd0*/  @!P0 IMAD.WIDE R16, R21, 0x4, R16 ;  /* 0x0000000415108825 */ /* 0x004fcc00078e0210 */
[----:B------:R-:W2:Y:S01]  /*0fe0*/  @!P0 LDG.E R17, desc[UR6][R16.64] ;  /* 0x0000000610118981 */ /* 0x000ea2000c1e1900 */
[----:B------:R-:W-:Y:S01]  /*0ff0*/  IADD3 R13, PT, PT, R13, 0x380, RZ ;  /* 0x000003800d0d7810 */ /* 0x000fe20007ffe0ff */
[----:B------:R-:W-:Y:S01]  /*1000*/  BSSY.RECONVERGENT B0, `(.L_x_170) ;  /* 0x000000a000007945 */ /* 0x000fe20003800200 */
[----:B------:R-:W-:-:S04]  /*1010*/  IADD3 R12, PT, PT, R12, 0x8, RZ ;  /* 0x000000080c0c7810 */ /* 0x000fc80007ffe0ff */
[----:B------:R-:W-:Y:S01]  /*1020*/  ISETP.NE.AND P1, PT, R12, R9, PT ;  /* 0x000000090c00720c */ /* 0x000fe20003f25270 */
[----:B--2---:R3:W-:Y:S01]  /*1030*/  @!P0 STG.E desc[UR6][R14.64+0xa00], R17 ;  /* 0x000a00110e008986 */ /* 0x0047e2000c101906 */
[----:B------:R-:W-:-:S13]  /*1040*/  ISETP.GE.AND P0, PT, R13, R0, PT ;  /* 0x000000000d00720c */ /* 0x000fda0003f06270 */
[----:B---3--:R-:W-:Y:S05]  /*1050*/  @P0 BRA `(.L_x_171) ;  /* 0x0000000000100947 */ /* 0x008fea0003800000 */
[----:B------:R-:W1:Y:S02]  /*1060*/  LDG.E R17, desc[UR6][R10.64+0xc00] ;  /* 0x000c00060a117981 */ /* 0x000e64000c1e1900 */
[----:B-1----:R-:W-:-:S06]  /*1070*/  IMAD.WIDE R16, R17, 0x4, R6 ;  /* 0x0000000411107825 */ /* 0x002fcc00078e0206 */
[----:B------:R-:W2:Y:S04]  /*1080*/  LDG.E R17, desc[UR6][R16.64] ;  /* 0x0000000610117981 */ /* 0x000ea8000c1e1900 */
[----:B--2---:R0:W-:Y:S02]  /*1090*/  STG.E desc[UR6][R14.64+0xc00], R17 ;  /* 0x000c00110e007986 */ /* 0x0041e4000c101906 */
.L_x_171:
[----:B------:R-:W-:Y:S05]  /*10a0*/  BSYNC.RECONVERGENT B0 ;  /* 0x0000000000007941 */ /* 0x000fea0003800200 */
.L_x_170:
[----:B------:R-:W-:Y:S05]  /*10b0*/  @P1 BRA `(.L_x_172) ;  /* 0xfffffff800fc1947 */ /* 0x000fea000383ffff */
.L_x_169:
[----:B------:R-:W-:-:S13]  /*10c0*/  ISETP.NE.AND P0, PT, R22, RZ, PT ;  /* 0x000000ff1600720c */ /* 0x000fda0003f05270 */
[----:B------:R-:W-:Y:S05]  /*10d0*/  @!P0 EXIT ;  /* 0x000000000000894d */ /* 0x000fea0003800000 */
[----:B-1----:R-:W1:Y:S01]  /*10e0*/  LDC R6, c[0x0][0x384] ;  /* 0x0000e100ff067b82 */ /* 0x002e620000000800 */
        /* <DEDUP_REMOVED lines=41> */
.L_x_173:
[----:B------:R-:W-:Y:S05]  /*1380*/  @!P0 EXIT ;  /* 0x000000000000894d */ /* 0x000fea0003800000 */
[----:B------:R-:W-:Y:S02]  /*1390*/  ISETP.NE.AND P1, PT, R20, 0x1, PT ;  /* 0x000000011400780c */ /* 0x000fe40003f25270 */
[----:B------:R-:W-:-:S04]  /*13a0*/  LOP3.LUT R6, R6, 0x1, RZ, 0xc0, !PT ;  /* 0x0000000106067812 */ /* 0x000fc800078ec0ff */
[----:B------:R-:W-:-:S07]  /*13b0*/  ISETP.NE.U32.AND P0, PT, R6, 0x1, PT ;  /* 0x000000010600780c */ /* 0x000fce0003f05070 */
[----:B------:R-:W-:Y:S06]  /*13c0*/  @!P1 BRA `(.L_x_174) ;  /* 0x00000000004c9947 */ /* 0x000fec0003800000 */
[----:B01----:R-:W-:-:S04]  /*13d0*/  LEA R13, R9, R8, 0x7 ;  /* 0x00000008090d7211 */ /* 0x003fc800078e38ff */
        /* <DEDUP_REMOVED lines=18> */
.L_x_174:
[----:B------:R-:W-:Y:S05]  /*1500*/  @P0 EXIT ;  /* 0x000000000000094d */ /* 0x000fea0003800000 */
[----:B0-----:R-:W-:-:S04]  /*1510*/  LEA R9, R9, R8, 0x7 ;  /* 0x0000000809097211 */ /* 0x001fc800078e38ff */
[----:B------:R-:W-:-:S13]  /*1520*/  ISETP.GE.AND P0, PT, R9, R0, PT ;  /* 0x000000000900720c */ /* 0x000fda0003f06270 */
[----:B------:R-:W-:Y:S05]  /*1530*/  @P0 EXIT ;  /* 0x000000000000094d */ /* 0x000fea0003800000 */
[----:B------:R-:W-:Y:S01]  /*1540*/  IMAD.WIDE R2, R9, 0x4, R2 ;  /* 0x0000000409027825 */ /* 0x000fe200078e0202 */
[----:B--2---:R-:W0:Y:S05]  /*1550*/  LDC.64 R6, c[0x0][0x3a0] ;  /* 0x0000e800ff067b82 */ /* 0x004e2a0000000a00 */
[----:B------:R-:W0:Y:S02]  /*1560*/  LDG.E R3, desc[UR6][R2.64] ;  /* 0x0000000602037981 */ /* 0x000e24000c1e1900 */
[----:B0-----:R-:W-:-:S06]  /*1570*/  IMAD.WIDE R6, R3, 0x4, R6 ;  /* 0x0000000403067825 */ /* 0x001fcc00078e0206 */
[----:B------:R-:W2:Y:S01]  /*1580*/  LDG.E R7, desc[UR6][R6.64] ;  /* 0x0000000606077981 */ /* 0x000ea2000c1e1900 */
[----:B------:R-:W-:-:S05]  /*1590*/  IMAD.WIDE R4, R9, 0x4, R4 ;  /* 0x0000000409047825 */ /* 0x000fca00078e0204 */
[----:B--2---:R-:W-:Y:S01]  /*15a0*/  STG.E desc[UR6][R4.64], R7 ;  /* 0x0000000704007986 */ /* 0x004fe2000c101906 */
[----:B------:R-:W-:Y:S05]  /*15b0*/  EXIT ;  /* 0x000000000000794d */ /* 0x000fea0003800000 */
.L_x_175:
        /* <DEDUP_REMOVED lines=12> */
.L_x_259:


//--------------------- .text._ZN3cub18CUB_300001_SM_10006detail9transform16transform_kernelINS2_10policy_hubILb0EN4cuda3std3__45tupleIJN6thrust24THRUST_300001_SM_1000_NS10device_ptrIfEEEEEE10policy1000ElNS7_6negateIfEESC_JPfEEEvT0_iT1_T2_DpNS2_10kernel_argIT3_EE --------------------------
	.section	.text._ZN3cub18CUB_300001_SM_10006detail9transform16transform_kernelINS2_10policy_hubILb0EN4cuda3std3__45tupleIJN6thrust24THRUST_300001_SM_1000_NS10device_ptrIfEEEEEE10policy1000ElNS7_6negateIfEESC_JPfEEEvT0_iT1_T2_DpNS2_10kernel_argIT3_EE,"ax",@progbits
	.align	128
        .global         _ZN3cub18CUB_300001_SM_10006detail9transform16transform_kernelINS2_10policy_hubILb0EN4cuda3std3__45tupleIJN6thrust24THRUST_300001_SM_1000_NS10device_ptrIfEEEEEE10policy1000ElNS7_6negateIfEESC_JPfEEEvT0_iT1_T2_DpNS2_10kernel_argIT3_EE
        .type           _ZN3cub18CUB_300001_SM_10006detail9transform16transform_kernelINS2_10policy_hubILb0EN4cuda3std3__45tupleIJN6thrust24THRUST_300001_SM_1000_NS10device_ptrIfEEEEEE10policy1000ElNS7_6negateIfEESC_JPfEEEvT0_iT1_T2_DpNS2_10kernel_argIT3_EE,@function
        .size           _ZN3cub18CUB_300001_SM_10006detail9transform16transform_kernelINS2_10policy_hubILb0EN4cuda3std3__45tupleIJN6thrust24THRUST_300001_SM_1000_NS10device_ptrIfEEEEEE10policy1000ElNS7_6negateIfEESC_JPfEEEvT0_iT1_T2_DpNS2_10kernel_argIT3_EE,(.L_x_250 - _ZN3cub18CUB_300001_SM_10006detail9transform16transform_kernelINS2_10policy_hubILb0EN4cuda3std3__45tupleIJN6thrust24THRUST_300001_SM_1000_NS10device_ptrIfEEEEEE10policy1000ElNS7_6negateIfEESC_JPfEEEvT0_iT1_T2_DpNS2_10kernel_argIT3_EE)
        .other          _ZN3cub18CUB_300001_SM_10006detail9transform16transform_kernelINS2_10policy_hubILb0EN4cuda3std3__45tupleIJN6thrust24THRUST_300001_SM_1000_NS10device_ptrIfEEEEEE10policy1000ElNS7_6negateIfEESC_JPfEEEvT0_iT1_T2_DpNS2_10kernel_argIT3_EE,@"STO_CUDA_ENTRY STV_DEFAULT"
_ZN3cub18CUB_300001_SM_10006detail9transform16transform_kernelINS2_10policy_hubILb0EN4cuda3std3__45tupleIJN6thrust24THRUST_300001_SM_1000_NS10device_ptrIfEEEEEE10policy1000ElNS7_6negateIfEESC_JPfEEEvT0_iT1_T2_DpNS2_10kernel_argIT3_EE:
.text._ZN3cub18CUB_300001_SM_10006detail9transform16transform_kernelINS2_10policy_hubILb0EN4cuda3std3__45tupleIJN6thrust24THRUST_300001_SM_1000_NS10device_ptrIfEEEEEE10policy1000ElNS7_6negateIfEESC_JPfEEEvT0_iT1_T2_DpNS2_10kernel_argIT3_EE:
[----:B------:R-:W-:Y:S01]  /*0000*/  LDC R1, c[0x0][0x37c] ;  /* 0x0000df00ff017b82 */ /* 0x000fe20000000800 */
[----:B------:R-:W1:Y:S07]  /*0010*/  LDCU UR18, c[0x0][0x388] ;  /* 0x00007100ff1277ac */ /* 0x000e6e0008000800 */
[----:B------:R-:W2:Y:S01]  /*0020*/  S2UR UR5, SR_CTAID.X ;  /* 0x00000000000579c3 */ /* 0x000ea20000002500 */
[----:B------:R-:W3:Y:S01]  /*0030*/  LDCU UR6, c[0x0][0x370] ;  /* 0x00006e00ff0677ac */ /* 0x000ee20008000800 */
[----:B------:R-:W4:Y:S06]  /*0040*/  LDCU.64 UR16, c[0x0][0x358] ;  /* 0x00006b00ff1077ac */ /* 0x000f2c0008000a00 */
[----:B------:R-:W5:Y:S01]  /*0050*/  LDC.64 R2, c[0x0][0x380] ;  /* 0x0000e000ff027b82 */ /* 0x000f620000000a00 */
[----:B-1----:R-:W-:-:S04]  /*0060*/  USHF.L.U32 UR13, UR18, 0x7, URZ ;  /* 0x00000007120d7899 */ /* 0x002fc800080006ff */
[----:B------:R-:W-:Y:S02]  /*0070*/  USHF.R.S32.HI UR7, URZ, 0x1f, UR13 ;  /* 0x0000001fff077899 */ /* 0x000fe4000801140d */
[----:B--2---:R-:W-:Y:S02]  /*0080*/  UIMAD.WIDE.U32 UR14, UR13, UR5, URZ ;  /* 0x000000050d0e72a5 */ /* 0x004fe4000f8e00ff */
[----:B------:R-:W-:Y:S02]  /*0090*/  UIMAD UR12, UR7, UR5, URZ ;  /* 0x00000005070c72a4 */ /* 0x000fe4000f8e02ff */
[----:B------:R-:W-:Y:S02]  /*00a0*/  UIADD3 UR4, UPT, UPT, UR5, 0x2, URZ ;  /* 0x0000000205047890 */ /* 0x000fe4000fffe0ff */
[----:B------:R-:W-:Y:S02]  /*00b0*/  UIADD3 UR12, UPT, UPT, UR15, UR12, URZ ;  /* 0x0000000c0f0c7290 */ /* 0x000fe4000fffe0ff */
[----:B---3--:R-:W-:Y:S01]  /*00c0*/  UISETP.GE.U32.AND UP0, UPT, UR4, UR6, UPT ;  /* 0x000000060400728c */ /* 0x008fe2000bf06070 */
[----:B-----5:R-:W-:-:S03]  /*00d0*/  IADD3 R0, P0, PT, R2, -UR14, RZ ;  /* 0x8000000e02007c10 */ /* 0x020fc6000ff1e0ff */
[----:B------:R-:W-:Y:S01]  /*00e0*/  UISETP.EQ.OR UP0, UPT, UR5, URZ, UP0 ;  /* 0x000000ff0500728c */ /* 0x000fe20008702670 */
[----:B------:R-:W-:Y:S02]  /*00f0*/  IADD3.X R2, PT, PT, R3, ~UR12, RZ, P0, !PT ;  /* 0x8000000c03027c10 */ /* 0x000fe400087fe4ff */
[----:B------:R-:W-:-:S04]  /*0100*/  ISETP.LT.U32.AND P0, PT, R0, UR13, PT ;  /* 0x0000000d00007c0c */ /* 0x000fc8000bf01070 */
[----:B------:R-:W-:-:S04]  /*0110*/  ISETP.LT.AND.EX P0, PT, R2, UR7, PT, P0 ;  /* 0x0000000702007c0c */ /* 0x000fc8000bf01300 */
[----:B------:R-:W-:Y:S01]  /*0120*/  SEL R0, R0, UR13, P0 ;  /* 0x0000000d00007c07 */ /* 0x000fe20008000000 */
[----:B----4-:R-:W-:Y:S08]  /*0130*/  BRA.U UP0, `(.L_x_176) ;  /* 0x0000000100b07547 */ /* 0x010ff0000b800000 */
[----:B------:R-:W1:Y:S01]  /*0140*/  S2R R2, SR_TID.X ;  /* 0x0000000000027919 */ /* 0x000e620000002100 */
[----:B------:R-:W-:Y:S01]  /*0150*/  ELECT P0, URZ, PT ;  /* 0x0000000000ff782f */ /* 0x000fe20003800000 */
[----:B------:R-:W-:Y:S03]  /*0160*/  BSSY.RECONVERGENT B0, `(.L_x_177) ;  /* 0x0000021000007945 */ /* 0x000fe60003800200 */
[----:B-1----:R-:W-:-:S13]  /*0170*/  ISETP.GT.U32.OR P0, PT, R2, 0x1f, !P0 ;  /* 0x0000001f0200780c */ /* 0x002fda0004704470 */
[----:B------:R-:W-:Y:S05]  /*0180*/  @P0 BRA `(.L_x_178) ;  /* 0x0000000000780947 */ /* 0x000fea0003800000 */
[----:B------:R-:W1:Y:S01]  /*0190*/  S2UR UR10, SR_CgaCtaId ;  /* 0x00000000000a79c3 */ /* 0x000e620000008800 */
[----:B------:R-:W2:Y:S01]  /*01a0*/  LDCU UR9, c[0x0][0x3a0] ;  /* 0x00007400ff0977ac */ /* 0x000ea20008000800 */
[----:B------:R-:W-:Y:S01]  /*01b0*/  UMOV UR8, 0x400 ;  /* 0x0000040000087882 */ /* 0x000fe20000000000 */
[----:B------:R-:W-:Y:S01]  /*01c0*/  UMOV UR4, 0x1 ;  /* 0x0000000100047882 */ /* 0x000fe20000000000 */
[----:B------:R-:W3:Y:S01]  /*01d0*/  LDCU.64 UR6, c[0x0][0x398] ;  /* 0x00007300ff0677ac */ /* 0x000ee20008000a00 */
[----:B------:R-:W-:-:S04]  /*01e0*/  UIADD3 UR4, UPT, UPT, -UR4, 0x100000, URZ ;  /* 0x0010000004047890 */ /* 0x000fc8000fffe1ff */
[----:B------:R-:W-:Y:S02]  /*01f0*/  USHF.L.U32 UR5, UR4, 0xb, URZ ;  /* 0x0000000b04057899 */ /* 0x000fe400080006ff */
[----:B------:R-:W-:Y:S02]  /*0200*/  USHF.L.U32 UR4, UR4, 0x1, URZ ;  /* 0x0000000104047899 */ /* 0x000fe400080006ff */
[----:B--2---:R-:W-:-:S04]  /*0210*/  ULEA UR9, UR18, UR9, 0x9 ;  /* 0x0000000912097291 */ /* 0x004fc8000f8e48ff */
[----:B------:R-:W-:Y:S02]  /*0220*/  UIADD3 UR9, UPT, UPT, UR9, 0xf, URZ ;  /* 0x0000000f09097890 */ /* 0x000fe4000fffe0ff */
[----:B-1----:R-:W-:Y:S02]  /*0230*/  ULEA UR11, UR10, UR8, 0x18 ;  /* 0x000000080a0b7291 */ /* 0x002fe4000f8ec0ff */
[----:B------:R-:W-:Y:S02]  /*0240*/  UIADD3 UR8, UPT, UPT, UR8, 0x80, URZ ;  /* 0x0000008008087890 */ /* 0x000fe4000fffe0ff */
[----:B------:R-:W-:Y:S02]  /*0250*/  ULOP3.LUT UR9, UR9, 0xfffffff0, URZ, 0xc0, !UPT ;  /* 0xfffffff009097892 */ /* 0x000fe4000f8ec0ff */
[----:B------:R-:W-:Y:S02]  /*0260*/  ULEA UR10, UR10, UR8, 0x18 ;  /* 0x000000080a0a7291 */ /* 0x000fe4000f8ec0ff */
[----:B---3--:R-:W-:-:S02]  /*0270*/  ULEA UR6, UP0, UR14, UR6, 0x2 ;  /* 0x000000060e067291 */ /* 0x008fc4000f8010ff */
[----:B------:R-:W-:Y:S02]  /*0280*/  USHF.R.U32.HI UR8, URZ, 0x4, UR9 ;  /* 0x00000004ff087899 */ /* 0x000fe40008011609 */
[----:B------:R-:W-:Y:S01]  /*0290*/  IMAD.U32 R2, RZ, RZ, UR9 ;  /* 0x00000009ff027e24 */ /* 0x000fe2000f8e00ff */
[----:B------:R-:W1:Y:S02]  /*02a0*/  FENCE.VIEW.ASYNC.S ;  /* 0x00000000000073c6 */ /* 0x000e640000000000 */
[----:B-1----:R1:W2:Y:S02]  /*02b0*/  SYNCS.EXCH.64 URZ, [UR11], UR4 ;  /* 0x000000040bff75b2 */ /* 0x0022a40008000100 */
[----:B------:R-:W-:Y:S01]  /*02c0*/  @!PT LDS RZ, [RZ] ;  /* 0x00000000fffff984 */ /* 0x000fe20000000800 */
[----:B------:R-:W-:Y:S01]  /*02d0*/  @!PT LDS RZ, [RZ] ;  /* 0x00000000fffff984 */ /* 0x000fe20000000800 */
[----:B------:R-:W-:Y:S01]  /*02e0*/  @!PT LDS RZ, [RZ] ;  /* 0x00000000fffff984 */ /* 0x000fe20000000800 */
[----:B------:R-:W-:Y:S01]  /*02f0*/  @!PT LDS RZ, [RZ] ;  /* 0x00000000fffff984 */ /* 0x000fe20000000800 */
[----:B--2---:R2:W-:Y:S06]  /*0300*/  MEMBAR.ALL.CTA ;  /* 0x0000000000007992 */ /* 0x0045ec0000008000 */
[----:B--2---:R-:W2:Y:S01]  /*0310*/  FENCE.VIEW.ASYNC.S ;  /* 0x00000000000073c6 */ /* 0x004ea20000000000 */
[----:B------:R-:W-:-:S02]  /*0320*/  ULEA.HI.X UR7, UR14, UR7, UR12, 0x2, UP0 ;  /* 0x000000070e077291 */ /* 0x000fc400080f140c */
[----:B------:R-:W-:-:S09]  /*0330*/  UPRMT UR8, UR8, 0x5410, URZ ;  /* 0x0000541008087896 */ /* 0x000fd200080000ff */
[----:B--2---:R1:W-:Y:S01]  /*0340*/  UBLKCP.S.G [UR10], [UR6], UR8 ;  /* 0x0000000a060073ba */ /* 0x0043e20008000208 */
[----:B------:R1:W-:Y:S01]  /*0350*/  SYNCS.ARRIVE.TRANS64 RZ, [UR11], R2 ;  /* 0x00000002ffff79a7 */ /* 0x0003e2000800000b */
[----:B------:R-:W-:Y:S01]  /*0360*/  NOP ;  /* 0x0000000000007918 */ /* 0x000fe20000000000 */
.L_x_178:
[----:B-1----:R-:W-:Y:S05]  /*0370*/  BSYNC.RECONVERGENT B0 ;  /* 0x0000000000007941 */ /* 0x002fea0003800200 */
.L_x_177:
[----:B------:R-:W1:Y:S08]  /*0380*/  S2UR UR5, SR_CgaCtaId ;  /* 0x00000000000579c3 */ /* 0x000e700000008800 */
[----:B------:R-:W-:Y:S01]  /*0390*/  BAR.SYNC.DEFER_BLOCKING 0x0 ;  /* 0x0000000000007b1d */ /* 0x000fe20000010000 */
[----:B------:R-:W-:-:S05]  /*03a0*/  SHF.L.U32 R2, RZ, 0x1f, RZ ;  /* 0x0000001fff027819 */ /* 0x000fca00000006ff */
[----:B------:R-:W-:Y:S02]  /*03b0*/  UMOV UR4, 0x400 ;  /* 0x0000040000047882 */ /* 0x000fe40000000000 */
[----:B-1----:R-:W-:-:S12]  /*03c0*/  ULEA UR4, UR5, UR4, 0x18 ;  /* 0x0000000405047291 */ /* 0x002fd8000f8ec0ff */
.L_x_179:
[----:B------:R-:W1:Y:S02]  /*03d0*/  SYNCS.PHASECHK.TRANS64.TRYWAIT P0, [UR4], R2 ;  /* 0x00000002ff0075a7 */ /* 0x000e640008001104 */
[----:B-1----:R-:W-:Y:S05]  /*03e0*/  @!P0 BRA `(.L_x_179) ;  /* 0xfffffffc00f88947 */ /* 0x002fea000383ffff */
[----:B------:R-:W-:Y:S05]  /*03f0*/  BRA `(.L_x_180) ;  /* 0x0000000800b87947 */ /* 0x000fea0003800000 */
.L_x_176:
[----:B------:R-:W1:Y:S01]  /*0400*/  S2R R3, SR_TID.Y ;  /* 0x0000000000037919 */ /* 0x000e620000002200 */
[----:B------:R-:W2:Y:S01]  /*0410*/  LDCU UR10, c[0x0][0x360] ;  /* 0x00006c00ff0a77ac */ /* 0x000ea20008000800 */
[----:B------:R-:W-:Y:S01]  /*0420*/  IMAD.SHL.U32 R2, R0, 0x4, RZ ;  /* 0x0000000400027824 */ /* 0x000fe200078e00ff */
[----:B------:R-:W-:Y:S01]  /*0430*/  BSSY.RECONVERGENT B0, `(.L_x_181) ;  /* 0x00000a7000007945 */ /* 0x000fe20003800200 */
[----:B------:R-:W1:Y:S01]  /*0440*/  S2R R4, SR_TID.Z ;  /* 0x0000000000047919 */ /* 0x000e620000002300 */
[----:B------:R-:W1:Y:S01]  /*0450*/  LDCU UR11, c[0x0][0x364] ;  /* 0x00006c80ff0b77ac */ /* 0x000e620008000800 */
[----:B------:R-:W3:Y:S01]  /*0460*/  LDC R5, c[0x0][0x368] ;  /* 0x0000da00ff057b82 */ /* 0x000ee20000000800 */
[----:B------:R-:W-:Y:S01]  /*0470*/  SHF.R.S32.HI R7, RZ, 0x1f, R2 ;  /* 0x0000001fff077819 */ /* 0x000fe20000011402 */
[----:B------:R-:W2:Y:S03]  /*0480*/  S2R R6, SR_TID.X ;  /* 0x0000000000067919 */ /* 0x000ea60000002100 */
[----:B------:R-:W-:Y:S01]  /*0490*/  SHF.R.U64 R2, R2, 0x2, R7 ;  /* 0x0000000202027819 */ /* 0x000fe20000001207 */
[----:B-1----:R-:W-:-:S04]  /*04a0*/  IMAD R3, R4, UR11, R3 ;  /* 0x0000000b04037c24 */ /* 0x002fc8000f8e0203 */
[----:B--2---:R-:W-:Y:S01]  /*04b0*/  IMAD R27, R3, UR10, R6 ;  /* 0x0000000a031b7c24 */ /* 0x004fe2000f8e0206 */
[----:B------:R-:W-:-:S04]  /*04c0*/  SHF.R.U32.HI R3, RZ, 0x2, R7 ;  /* 0x00000002ff037819 */ /* 0x000fc80000011607 */
[----:B------:R-:W-:-:S04]  /*04d0*/  ISETP.GT.U32.AND P0, PT, R2, R27, PT ;  /* 0x0000001b0200720c */ /* 0x000fc80003f04070 */
[----:B------:R-:W-:-:S13]  /*04e0*/  ISETP.GT.U32.AND.EX P0, PT, R3, RZ, PT, P0 ;  /* 0x000000ff0300720c */ /* 0x000fda0003f04100 */
[----:B---3--:R-:W-:Y:S05]  /*04f0*/  @!P0 BRA `(.L_x_182) ;  /* 0x0000000800688947 */ /* 0x008fea0003800000 */
[----:B------:R-:W-:Y:S01]  /*0500*/  UIMAD UR4, UR10, UR11, URZ ;  /* 0x0000000b0a0472a4 */ /* 0x000fe2000f8e02ff */
[----:B------:R-:W-:Y:S01]  /*0510*/  IMAD.MOV.U32 R8, RZ, RZ, -0x1 ;  /* 0xffffffffff087424 */ /* 0x000fe200078e00ff */
[----:B------:R-:W-:Y:S04]  /*0520*/  BSSY.RECONVERGENT B1, `(.L_x_183) ;  /* 0x0000025000017945 */ /* 0x000fe80003800200 */
[----:B------:R-:W-:-:S04]  /*0530*/  IMAD R4, R5, UR4, RZ ;  /* 0x0000000405047c24 */ /* 0x000fc8000f8e02ff */
[----:B------:R-:W-:-:S05]  /*0540*/  IMAD.IADD R13, R4, 0x1, R27 ;  /* 0x00000001040d7824 */ /* 0x000fca00078e021b */
[CC--:B------:R-:W-:Y:S02]  /*0550*/  ISETP.GT.U32.AND P1, PT, R2.reuse, R13.reuse, PT ;  /* 0x0000000d0200720c */ /* 0x0c0fe40003f24070 */
[CC--:B------:R-:W-:Y:S02]  /*0560*/  ISETP.GT.U32.AND P0, PT, R2.reuse, R13.reuse, PT ;  /* 0x0000000d0200720c */ /* 0x0c0fe40003f04070 */
[C---:B------:R-:W-:Y:S02]  /*0570*/  ISETP.GT.U32.AND.EX P1, PT, R3.reuse, RZ, PT, P1 ;  /* 0x000000ff0300720c */ /* 0x040fe40003f24110 */
[----:B------:R-:W-:Y:S02]  /*0580*/  ISETP.GT.U32.AND.EX P0, PT, R3, RZ, PT, P0 ;  /* 0x000000ff0300720c */ /* 0x000fe40003f04100 */
[----:B------:R-:W-:Y:S02]  /*0590*/  SEL R6, R2, R13, P1 ;  /* 0x0000000d02067207 */ /* 0x000fe40000800000 */
[----:B------:R-:W-:-:S02]  /*05a0*/  SEL R7, RZ, 0x1, !P0 ;  /* 0x00000001ff077807 */ /* 0x000fc40004000000 */
[----:B------:R-:W-:Y:S02]  /*05b0*/  SEL R11, R3, RZ, P1 ;  /* 0x000000ff030b7207 */ /* 0x000fe40000800000 */
[----:B------:R-:W-:Y:S01]  /*05c0*/  IADD3 R13, P0, P1, R6, -R7, -R13 ;  /* 0x80000007060d7210 */ /* 0x000fe2000791e80d */
[----:B------:R-:W-:-:S03]  /*05d0*/  IMAD.MOV.U32 R6, RZ, RZ, RZ ;  /* 0x000000ffff067224 */ /* 0x000fc600078e00ff */
[----:B------:R-:W-:-:S04]  /*05e0*/  IADD3.X R11, PT, PT, R11, -0x1, R8, P0, P1 ;  /* 0xffffffff0b0b7810 */ /* 0x000fc800007e2408 */
[----:B------:R-:W-:-:S13]  /*05f0*/  ISETP.NE.U32.AND P0, PT, R11, RZ, PT ;  /* 0x000000ff0b00720c */ /* 0x000fda0003f05070 */
[----:B------:R-:W-:Y:S05]  /*0600*/  @P0 BRA `(.L_x_184) ;  /* 0x0000000000500947 */ /* 0x000fea0003800000 */
[----:B------:R-:W1:Y:S01]  /*0610*/  I2F.U32.RP R10, R4 ;  /* 0x00000004000a7306 */ /* 0x000e620000209000 */
[----:B------:R-:W-:Y:S01]  /*0620*/  IMAD.MOV R11, RZ, RZ, -R4 ;  /* 0x000000ffff0b7224 */ /* 0x000fe200078e0a04 */
[----:B------:R-:W-:-:S06]  /*0630*/  ISETP.NE.U32.AND P2, PT, R4, RZ, PT ;  /* 0x000000ff0400720c */ /* 0x000fcc0003f45070 */
[----:B-1----:R-:W1:Y:S02]  /*0640*/  MUFU.RCP R10, R10 ;  /* 0x0000000a000a7308 */ /* 0x002e640000001000 */
[----:B-1----:R-:W-:-:S06]  /*0650*/  VIADD R8, R10, 0xffffffe ;  /* 0x0ffffffe0a087836 */ /* 0x002fcc0000000000 */
[----:B------:R1:W2:Y:S02]  /*0660*/  F2I.FTZ.U32.TRUNC.NTZ R9, R8 ;  /* 0x0000000800097305 */ /* 0x0002a4000021f000 */
[----:B-1----:R-:W-:Y:S02]  /*0670*/  IMAD.MOV.U32 R8, RZ, RZ, RZ ;  /* 0x000000ffff087224 */ /* 0x002fe400078e00ff */
[----:B--2---:R-:W-:-:S04]  /*0680*/  IMAD R11, R11, R9, RZ ;  /* 0x000000090b0b7224 */ /* 0x004fc800078e02ff */
[----:B------:R-:W-:-:S06]  /*0690*/  IMAD.HI.U32 R12, R9, R11, R8 ;  /* 0x0000000b090c7227 */ /* 0x000fcc00078e0008 */
[----:B------:R-:W-:-:S04]  /*06a0*/  IMAD.HI.U32 R8, R12, R13, RZ ;  /* 0x0000000d0c087227 */ /* 0x000fc800078e00ff */
[----:B------:R-:W-:-:S04]  /*06b0*/  IMAD.MOV R9, RZ, RZ, -R8 ;  /* 0x000000ffff097224 */ /* 0x000fc800078e0a08 */
[----:B------:R-:W-:Y:S02]  /*06c0*/  IMAD R13, R4, R9, R13 ;  /* 0x00000009040d7224 */ /* 0x000fe400078e020d */
[----:B------:R-:W-:-:S03]  /*06d0*/  IMAD.MOV.U32 R9, RZ, RZ, RZ ;  /* 0x000000ffff097224 */ /* 0x000fc600078e00ff */
[----:B------:R-:W-:-:S13]  /*06e0*/  ISETP.GE.U32.AND P0, PT, R13, R4, PT ;  /* 0x000000040d00720c */ /* 0x000fda0003f06070 */
[----:B------:R-:W-:Y:S01]  /*06f0*/  @P0 IMAD.IADD R13, R13, 0x1, -R4 ;  /* 0x000000010d0d0824 */ /* 0x000fe200078e0a04 */
[----:B------:R-:W-:-:S04]  /*0700*/  @P0 IADD3 R8, PT, PT, R8, 0x1, RZ ;  /* 0x0000000108080810 */ /* 0x000fc80007ffe0ff */
[----:B------:R-:W-:-:S13]  /*0710*/  ISETP.GE.U32.AND P1, PT, R13, R4, PT ;  /* 0x000000040d00720c */ /* 0x000fda0003f26070 */
[----:B------:R-:W-:Y:S01]  /*0720*/  @P1 VIADD R8, R8, 0x1 ;  /* 0x0000000108081836 */ /* 0x000fe20000000000 */
[----:B------:R-:W-:Y:S01]  /*0730*/  @!P2 LOP3.LUT R8, RZ, R4, RZ, 0x33, !PT ;  /* 0x00000004ff08a212 */ /* 0x000fe200078e33ff */
[----:B------:R-:W-:Y:S06]  /*0740*/  BRA `(.L_x_185) ;  /* 0x0000000000087947 */ /* 0x000fec0003800000 */
.L_x_184:
[----:B------:R-:W-:-:S07]  /*0750*/  MOV R10, 0x770 ;  /* 0x00000770000a7802 */ /* 0x000fce0000000f00 */
[----:B------:R-:W-:Y:S05]  /*0760*/  CALL.REL.NOINC `($__internal_0_$__cuda_sm20_div_u64) ;  /* 0x0000000800c07944 */ /* 0x000fea0003c00000 */
.L_x_185:
[----:B------:R-:W-:Y:S05]  /*0770*/  BSYNC.RECONVERGENT B1 ;  /* 0x0000000000017941 */ /* 0x000fea0003800200 */
.L_x_183:
[----:B------:R-:W-:Y:S01]  /*0780*/  IADD3 R12, P0, PT, R8, R7, RZ ;  /* 0x00000007080c7210 */ /* 0x000fe20007f1e0ff */
[----:B------:R-:W-:Y:S03]  /*0790*/  BSSY.RECONVERGENT B1, `(.L_x_186) ;  /* 0x0000030000017945 */ /* 0x000fe60003800200 */
[C---:B------:R-:W-:Y:S01]  /*07a0*/  LOP3.LUT R7, R12.reuse, 0x3, RZ, 0xc0, !PT ;  /* 0x000000030c077812 */ /* 0x040fe200078ec0ff */
[----:B------:R-:W-:Y:S01]  /*07b0*/  IMAD.X R8, RZ, RZ, R9, P0 ;  /* 0x000000ffff087224 */ /* 0x000fe200000e0609 */
[----:B------:R-:W-:Y:S02]  /*07c0*/  ISETP.GE.U32.AND P0, PT, R12, 0x3, PT ;  /* 0x000000030c00780c */ /* 0x000fe40003f06070 */
[----:B------:R-:W-:Y:S02]  /*07d0*/  ISETP.NE.U32.AND P1, PT, R7, 0x3, PT ;  /* 0x000000030700780c */ /* 0x000fe40003f25070 */
[----:B------:R-:W-:-:S02]  /*07e0*/  ISETP.GE.U32.AND.EX P0, PT, R8, RZ, PT, P0 ;  /* 0x000000ff0800720c */ /* 0x000fc40003f06100 */
[----:B------:R-:W-:-:S13]  /*07f0*/  ISETP.NE.AND.EX P1, PT, RZ, RZ, PT, P1 ;  /* 0x000000ffff00720c */ /* 0x000fda0003f25310 */
[----:B------:R-:W-:Y:S05]  /*0800*/  @!P1 BRA `(.L_x_187) ;  /* 0x0000000000a09947 */ /* 0x000fea0003800000 */
[----:B------:R-:W1:Y:S01]  /*0810*/  S2UR UR6, SR_CgaCtaId ;  /* 0x00000000000679c3 */ /* 0x000e620000008800 */
[----:B------:R-:W2:Y:S01]  /*0820*/  LDCU UR4, c[0x0][0x3a0] ;  /* 0x00007400ff0477ac */ /* 0x000ea20008000800 */
[C---:B------:R-:W-:Y:S01]  /*0830*/  IMAD.SHL.U32 R13, R27.reuse, 0x4, RZ ;  /* 0x000000041b0d7824 */ /* 0x040fe200078e00ff */
[----:B------:R-:W-:Y:S01]  /*0840*/  SHF.L.U64.HI R7, R27, 0x2, R6 ;  /* 0x000000021b077819 */ /* 0x000fe20000010206 */
[----:B------:R-:W-:Y:S01]  /*0850*/  IMAD.U32 R10, RZ, RZ, UR14 ;  /* 0x0000000eff0a7e24 */ /* 0x000fe2000f8e00ff */
[----:B------:R-:W-:Y:S01]  /*0860*/  UMOV UR5, 0x400 ;  /* 0x0000040000057882 */ /* 0x000fe20000000000 */
[----:B------:R-:W-:Y:S01]  /*0870*/  IMAD.U32 R11, RZ, RZ, UR15 ;  /* 0x0000000fff0b7e24 */ /* 0x000fe2000f8e00ff */
[----:B------:R-:W-:Y:S01]  /*0880*/  UIADD3 UR5, UPT, UPT, UR5, 0x80, URZ ;  /* 0x0000008005057890 */ /* 0x000fe2000fffe0ff */
[----:B------:R-:W3:Y:S01]  /*0890*/  LDC.64 R8, c[0x0][0x398] ;  /* 0x0000e600ff087b82 */ /* 0x000ee20000000a00 */
[----:B------:R-:W-:Y:S01]  /*08a0*/  VIADD R11, R12, 0x1 ;  /* 0x000000010c0b7836 */ /* 0x000fe20000000000 */
[----:B------:R-:W-:Y:S01]  /*08b0*/  LEA R13, P1, R10, R13, 0x2 ;  /* 0x0000000d0a0d7211 */ /* 0x000fe200078210ff */
[----:B------:R-:W-:-:S03]  /*08c0*/  IMAD.U32 R14, RZ, RZ, UR12 ;  /* 0x0000000cff0e7e24 */ /* 0x000fc6000f8e00ff */
[----:B------:R-:W-:Y:S02]  /*08d0*/  LOP3.LUT R11, R11, 0x3, RZ, 0xc0, !PT ;  /* 0x000000030b0b7812 */ /* 0x000fe400078ec0ff */
[----:B------:R-:W-:Y:S01]  /*08e0*/  LEA.HI.X R10, R10, R7, R14, 0x2, P1 ;  /* 0x000000070a0a7211 */ /* 0x000fe200008f140e */
[----:B------:R-:W-:Y:S01]  /*08f0*/  IMAD R7, R5, UR11, RZ ;  /* 0x0000000b05077c24 */ /* 0x000fe2000f8e02ff */
[----:B------:R-:W-:-:S03]  /*0900*/  IADD3 R11, P3, PT, RZ, -R11, RZ ;  /* 0x8000000bff0b7210 */ /* 0x000fc60007f7e0ff */
[----:B------:R-:W-:Y:S02]  /*0910*/  IMAD R7, R7, UR10, RZ ;  /* 0x0000000a07077c24 */ /* 0x000fe4000f8e02ff */
[----:B------:R-:W-:Y:S01]  /*0920*/  IMAD.X R12, RZ, RZ, -0x1, P3 ;  /* 0xffffffffff0c7424 */ /* 0x000fe200018e06ff */
[----:B-1----:R-:W-:Y:S02]  /*0930*/  ULEA UR5, UR6, UR5, 0x18 ;  /* 0x0000000506057291 */ /* 0x002fe4000f8ec0ff */
[----:B--2---:R-:W-:Y:S02]  /*0940*/  USHF.R.S32.HI UR6, URZ, 0x1f, UR4 ;  /* 0x0000001fff067899 */ /* 0x004fe40008011404 */
[----:B---3--:R-:W-:Y:S01]  /*0950*/  IADD3 R13, P1, P2, R13, UR4, R8 ;  /* 0x000000040d0d7c10 */ /* 0x008fe2000fa3e008 */
[----:B------:R-:W-:-:S03]  /*0960*/  UIADD3 UR4, UPT, UPT, UR5, UR4, URZ ;  /* 0x0000000405047290 */ /* 0x000fc6000fffe0ff */
[----:B------:R-:W-:-:S03]  /*0970*/  IADD3.X R14, PT, PT, R10, UR6, R9, P1, P2 ;  /* 0x000000060a0e7c10 */ /* 0x000fc60008fe4409 */
[----:B------:R-:W-:-:S07]  /*0980*/  LEA R10, R27, UR4, 0x2 ;  /* 0x000000041b0a7c11 */ /* 0x000fce000f8e10ff */
.L_x_188:
[----:B------:R-:W-:Y:S01]  /*0990*/  IADD3 R11, P1, PT, R11, 0x1, RZ ;  /* 0x000000010b0b7810 */ /* 0x000fe20007f3e0ff */
[----:B------:R-:W-:Y:S01]  /*09a0*/  IMAD.MOV.U32 R9, RZ, RZ, R14 ;  /* 0x000000ffff097224 */ /* 0x000fe200078e000e */
[----:B------:R-:W-:Y:S02]  /*09b0*/  MOV R8, R13 ;  /* 0x0000000d00087202 */ /* 0x000fe40000000f00 */
[C---:B------:R-:W-:Y:S01]  /*09c0*/  IADD3 R27, P2, PT, R4.reuse, R27, RZ ;  /* 0x0000001b041b7210 */ /* 0x040fe20007f5e0ff */
[----:B------:R-:W-:Y:S01]  /*09d0*/  IMAD.X R12, RZ, RZ, R12, P1 ;  /* 0x000000ffff0c7224 */ /* 0x000fe200008e060c */
[----:B------:R-:W-:Y:S01]  /*09e0*/  ISETP.NE.U32.AND P1, PT, R11, RZ, PT ;  /* 0x000000ff0b00720c */ /* 0x000fe20003f25070 */
[----:B------:R-:W-:Y:S01]  /*09f0*/  @!PT LDS RZ, [RZ] ;  /* 0x00000000fffff984 */ /* 0x000fe20000000800 */
[----:B------:R-:W-:Y:S01]  /*0a00*/  @!PT LDS RZ, [RZ] ;  /* 0x00000000fffff984 */ /* 0x000fe20000000800 */
[----:B------:R-:W-:Y:S01]  /*0a10*/  @!PT LDS RZ, [RZ] ;  /* 0x00000000fffff984 */ /* 0x000fe20000000800 */
[----:B------:R1:W-:Y:S01]  /*0a20*/  LDGSTS.E [R10], desc[UR16][R8.64] ;  /* 0x00000000080a7fae */ /* 0x0003e2000b9a1010 */
[----:B------:R-:W-:Y:S01]  /*0a30*/  LEA R13, P3, R4, R13, 0x2 ;  /* 0x0000000d040d7211 */ /* 0x000fe200078610ff */
[----:B------:R-:W-:Y:S01]  /*0a40*/  IMAD.X R6, RZ, RZ, R6, P2 ;  /* 0x000000ffff067224 */ /* 0x000fe200010e0606 */
[----:B------:R-:W-:-:S02]  /*0a50*/  ISETP.NE.AND.EX P1, PT, R12, RZ, PT, P1 ;  /* 0x000000ff0c00720c */ /* 0x000fc40003f25310 */
[----:B------:R-:W-:Y:S01]  /*0a60*/  LEA.HI.X R14, R4, R14, RZ, 0x2, P3 ;  /* 0x0000000e040e7211 */ /* 0x000fe200018f14ff */
[----:B-1----:R-:W-:-:S10]  /*0a70*/  IMAD R10, R7, 0x4, R10 ;  /* 0x00000004070a7824 */ /* 0x002fd400078e020a */
[----:B------:R-:W-:Y:S05]  /*0a80*/  @P1 BRA `(.L_x_188) ;  /* 0xfffffffc00c01947 */ /* 0x000fea000383ffff */
.L_x_187:
[----:B------:R-:W-:Y:S05]  /*0a90*/  BSYNC.RECONVERGENT B1 ;  /* 0x0000000000017941 */ /* 0x000fea0003800200 */
.L_x_186:
[----:B------:R-:W-:Y:S05]  /*0aa0*/  @!P0 BRA `(.L_x_182) ;  /* 0x0000000000fc8947 */ /* 0x000fea0003800000 */
[----:B------:R-:W1:Y:S01]  /*0ab0*/  LDCU UR9, c[0x0][0x3a0] ;  /* 0x00007400ff0977ac */ /* 0x000e620008000800 */
[----:B------:R-:W2:Y:S01]  /*0ac0*/  S2UR UR8, SR_CgaCtaId ;  /* 0x00000000000879c3 */ /* 0x000ea20000008800 */
[C---:B------:R-:W-:Y:S01]  /*0ad0*/  IMAD.SHL.U32 R7, R27.reuse, 0x4, RZ ;  /* 0x000000041b077824 */ /* 0x040fe200078e00ff */
[----:B------:R-:W1:Y:S01]  /*0ae0*/  LDCU.64 UR6, c[0x0][0x398] ;  /* 0x00007300ff0677ac */ /* 0x000e620008000a00 */
[----:B------:R-:W-:Y:S02]  /*0af0*/  IMAD.U32 R8, RZ, RZ, UR14 ;  /* 0x0000000eff087e24 */ /* 0x000fe4000f8e00ff */
[----:B------:R-:W-:Y:S01]  /*0b00*/  IMAD.U32 R9, RZ, RZ, UR15 ;  /* 0x0000000fff097e24 */ /* 0x000fe2000f8e00ff */
[----:B------:R-:W-:Y:S01]  /*0b10*/  SHF.L.U64.HI R9, R27, 0x2, R6 ;  /* 0x000000021b097819 */ /* 0x000fe20000010206 */
[----:B------:R-:W-:Y:S01]  /*0b20*/  IMAD.U32 R10, RZ, RZ, UR12 ;  /* 0x0000000cff0a7e24 */ /* 0x000fe2000f8e00ff */
[----:B------:R-:W-:Y:S01]  /*0b30*/  LEA R7, P0, R8, R7, 0x2 ;  /* 0x0000000708077211 */ /* 0x000fe200078010ff */
[----:B------:R-:W-:Y:S01]  /*0b40*/  IMAD R11, R5, UR11, RZ ;  /* 0x0000000b050b7c24 */ /* 0x000fe2000f8e02ff */
[----:B------:R-:W-:-:S02]  /*0b50*/  UMOV UR4, URZ ;  /* 0x000000ff00047c82 */ /* 0x000fc40008000000 */
[----:B------:R-:W-:Y:S01]  /*0b60*/  LEA.HI.X R9, R8, R9, R10, 0x2, P0 ;  /* 0x0000000908097211 */ /* 0x000fe200000f140a */
[----:B------:R-:W-:Y:S01]  /*0b70*/  IMAD.SHL.U32 R8, R4, 0x4, RZ ;  /* 0x0000000404087824 */ /* 0x000fe200078e00ff */
[----:B------:R-:W-:Y:S01]  /*0b80*/  IADD3 R12, P0, PT, R27, UR14, RZ ;  /* 0x0000000e1b0c7c10 */ /* 0x000fe2000ff1e0ff */
[----:B------:R-:W-:Y:S01]  /*0b90*/  IMAD R11, R11, UR10, RZ ;  /* 0x0000000a0b0b7c24 */ /* 0x000fe2000f8e02ff */
[----:B------:R-:W-:Y:S02]  /*0ba0*/  SHF.R.U32.HI R10, RZ, 0x1e, R4 ;  /* 0x0000001eff0a7819 */ /* 0x000fe40000011604 */
[----:B------:R-:W-:Y:S01]  /*0bb0*/  IADD3.X R15, PT, PT, R6, UR12, RZ, P0, !PT ;  /* 0x0000000c060f7c10 */ /* 0x000fe200087fe4ff */
[----:B-1----:R-:W-:Y:S01]  /*0bc0*/  UIADD3 UR5, UP0, UPT, UR9, UR6, URZ ;  /* 0x0000000609057290 */ /* 0x002fe2000ff1e0ff */
[C---:B------:R-:W-:Y:S02]  /*0bd0*/  SHF.L.U32 R14, R12.reuse, 0x2, RZ ;  /* 0x000000020c0e7819 */ /* 0x040fe400000006ff */
[----:B------:R-:W-:Y:S01]  /*0be0*/  SHF.L.U64.HI R15, R12, 0x2, R15 ;  /* 0x000000020c0f7819 */ /* 0x000fe2000001020f */
[----:B------:R-:W-:Y:S01]  /*0bf0*/  ULEA.HI.X.SX32 UR6, UR9, UR7, 0x1, UP0 ;  /* 0x0000000709067291 */ /* 0x000fe200080f0eff */
[-C--:B------:R-:W-:Y:S01]  /*0c00*/  IADD3 R20, P1, PT, R8, R7.reuse, RZ ;  /* 0x0000000708147210 */ /* 0x080fe20007f3e0ff */
[----:B------:R-:W-:Y:S01]  /*0c10*/  IMAD.U32 R5, RZ, RZ, UR5 ;  /* 0x00000005ff057e24 */ /* 0x000fe2000f8e00ff */
[----:B------:R-:W-:Y:S01]  /*0c20*/  UMOV UR7, 0x400 ;  /* 0x0000040000077882 */ /* 0x000fe20000000000 */
[C---:B------:R-:W-:Y:S01]  /*0c30*/  LEA R12, P0, R4.reuse, R7, 0x3 ;  /* 0x00000007040c7211 */ /* 0x040fe200078018ff */
[----:B------:R-:W-:Y:S01]  /*0c40*/  UIADD3 UR7, UPT, UPT, UR7, 0x80, URZ ;  /* 0x0000008007077890 */ /* 0x000fe2000fffe0ff */
[----:B------:R-:W-:-:S02]  /*0c50*/  IMAD.WIDE.U32 R14, R4, 0xc, R14 ;  /* 0x0000000c040e7825 */ /* 0x000fc400078e000e */
[----:B------:R-:W-:Y:S01]  /*0c60*/  LEA.HI.X R22, R4, R9, RZ, 0x3, P0 ;  /* 0x0000000904167211 */ /* 0x000fe200000f1cff */
[----:B--2---:R-:W-:Y:S01]  /*0c70*/  ULEA UR7, UR8, UR7, 0x18 ;  /* 0x0000000708077291 */ /* 0x004fe2000f8ec0ff */
[----:B------:R-:W-:Y:S02]  /*0c80*/  IMAD.U32 R13, RZ, RZ, UR6 ;  /* 0x00000006ff0d7e24 */ /* 0x000fe4000f8e00ff */
[----:B------:R-:W-:Y:S01]  /*0c90*/  IMAD.X R28, R10, 0x1, R9, P1 ;  /* 0x000000010a1c7824 */ /* 0x000fe200008e0609 */
[----:B------:R-:W-:Y:S01]  /*0ca0*/  UIADD3 UR7, UPT, UPT, UR7, UR9, URZ ;  /* 0x0000000907077290 */ /* 0x000fe2000fffe0ff */
[----:B------:R-:W-:-:S05]  /*0cb0*/  VIADD R21, R15, UR4 ;  /* 0x000000040f157c36 */ /* 0x000fca0008000000 */
[----:B------:R-:W-:-:S05]  /*0cc0*/  LEA R26, R27, UR7, 0x2 ;  /* 0x000000071b1a7c11 */ /* 0x000fca000f8e10ff */
[C-C-:B------:R-:W-:Y:S02]  /*0cd0*/  IMAD R24, R11.reuse, 0x4, R26.reuse ;  /* 0x000000040b187824 */ /* 0x140fe400078e021a */
[C-C-:B------:R-:W-:Y:S02]  /*0ce0*/  IMAD R23, R11.reuse, 0x8, R26.reuse ;  /* 0x000000080b177824 */ /* 0x140fe400078e021a */
[----:B------:R-:W-:-:S07]  /*0cf0*/  IMAD R25, R11, 0xc, R26 ;  /* 0x0000000c0b197824 */ /* 0x000fce00078e021a */
.L_x_189:
[----:B------:R-:W-:-:S05]  /*0d00*/  IADD3 R18, P0, PT, R5, R7, RZ ;  /* 0x0000000705127210 */ /* 0x000fca0007f1e0ff */
[----:B------:R-:W-:Y:S01]  /*0d10*/  IMAD.X R19, R13, 0x1, R9, P0 ;  /* 0x000000010d137824 */ /* 0x000fe200000e0609 */
[----:B------:R-:W-:-:S04]  /*0d20*/  IADD3 R16, P0, PT, R5, R20, RZ ;  /* 0x0000001405107210 */ /* 0x000fc80007f1e0ff */
[----:B------:R-:W-:Y:S01]  /*0d30*/  @!PT LDS RZ, [RZ] ;  /* 0x00000000fffff984 */ /* 0x000fe20000000800 */
[----:B------:R-:W-:Y:S01]  /*0d40*/  @!PT LDS RZ, [RZ] ;  /* 0x00000000fffff984 */ /* 0x000fe20000000800 */
[----:B------:R-:W-:Y:S01]  /*0d50*/  @!PT LDS RZ, [RZ] ;  /* 0x00000000fffff984 */ /* 0x000fe20000000800 */
[----:B------:R1:W-:Y:S01]  /*0d60*/  LDGSTS.E [R26], desc[UR16][R18.64] ;  /* 0x00000000121a7fae */ /* 0x0003e2000b9a1010 */
[----:B------:R-:W-:-:S05]  /*0d70*/  IMAD.X R17, R13, 0x1, R28, P0 ;  /* 0x000000010d117824 */ /* 0x000fca00000e061c */
[----:B------:R2:W-:Y:S01]  /*0d80*/  LDGSTS.E [R24], desc[UR16][R16.64] ;  /* 0x0000000010187fae */ /* 0x0005e2000b9a1010 */
[----:B-1----:R-:W-:Y:S01]  /*0d90*/  IMAD R26, R11, 0x10, R26 ;  /* 0x000000100b1a7824 */ /* 0x002fe200078e021a */
[----:B--2---:R-:W-:Y:S01]  /*0da0*/  IADD3 R16, P0, PT, R5, R12, RZ ;  /* 0x0000000c05107210 */ /* 0x004fe20007f1e0ff */
[----:B------:R-:W-:-:S04]  /*0db0*/  IMAD R24, R11, 0x10, R24 ;  /* 0x000000100b187824 */ /* 0x000fc800078e0218 */
[----:B------:R-:W-:Y:S01]  /*0dc0*/  IMAD.X R17, R13, 0x1, R22, P0 ;  /* 0x000000010d117824 */ /* 0x000fe200000e0616 */
[----:B------:R-:W-:Y:S02]  /*0dd0*/  IADD3 R18, P0, PT, R5, R14, RZ ;  /* 0x0000000e05127210 */ /* 0x000fe40007f1e0ff */
[----:B------:R-:W-:Y:S02]  /*0de0*/  LEA R5, P1, R4, R5, 0x4 ;  /* 0x0000000504057211 */ /* 0x000fe400078220ff */
[----:B------:R-:W-:Y:S01]  /*0df0*/  IADD3.X R19, PT, PT, R13, R21, RZ, P0, !PT ;  /* 0x000000150d137210 */ /* 0x000fe200007fe4ff */
[----:B------:R1:W-:Y:S01]  /*0e00*/  LDGSTS.E [R23], desc[UR16][R16.64] ;  /* 0x0000000010177fae */ /* 0x0003e2000b9a1010 */
[----:B------:R-:W-:Y:S02]  /*0e10*/  IADD3 R27, P0, PT, R8, R27, RZ ;  /* 0x0000001b081b7210 */ /* 0x000fe40007f1e0ff */
[----:B------:R-:W-:Y:S01]  /*0e20*/  LEA.HI.X R13, R4, R13, RZ, 0x4, P1 ;  /* 0x0000000d040d7211 */ /* 0x000fe200008f24ff */
[----:B------:R2:W-:Y:S02]  /*0e30*/  LDGSTS.E [R25], desc[UR16][R18.64] ;  /* 0x0000000012197fae */ /* 0x0005e4000b9a1010 */
[----:B------:R-:W-:Y:S01]  /*0e40*/  IMAD.X R6, R10, 0x1, R6, P0 ;  /* 0x000000010a067824 */ /* 0x000fe200000e0606 */
[----:B------:R-:W-:-:S04]  /*0e50*/  ISETP.GE.U32.AND P0, PT, R27, R2, PT ;  /* 0x000000021b00720c */ /* 0x000fc80003f06070 */
[----:B------:R-:W-:Y:S01]  /*0e60*/  ISETP.GE.U32.AND.EX P0, PT, R6, R3, PT, P0 ;  /* 0x000000030600720c */ /* 0x000fe20003f06100 */
[C---:B-1----:R-:W-:Y:S02]  /*0e70*/  IMAD R23, R11.reuse, 0x10, R23 ;  /* 0x000000100b177824 */ /* 0x042fe400078e0217 */
[----:B--2---:R-:W-:-:S10]  /*0e80*/  IMAD R25, R11, 0x10, R25 ;  /* 0x000000100b197824 */ /* 0x004fd400078e0219 */
[----:B------:R-:W-:Y:S05]  /*0e90*/  @!P0 BRA `(.L_x_189) ;  /* 0xfffffffc00988947 */ /* 0x000fea000383ffff */
.L_x_182:
[----:B------:R-:W-:Y:S05]  /*0ea0*/  BSYNC.RECONVERGENT B0 ;  /* 0x0000000000007941 */ /* 0x000fea0003800200 */
.L_x_181:
[----:B------:R-:W0:Y:S01]  /*0eb0*/  LDGDEPBAR ;  /* 0x00000000000079af */ /* 0x000e220000000000 */
[----:B------:R-:W-:-:S04]  /*0ec0*/  DEPBAR.LE SB0, 0x0 ;  /* 0x000080000000791a */ /* 0x000fc80000000000 */
[----:B------:R-:W-:Y:S06]  /*0ed0*/  BAR.SYNC.DEFER_BLOCKING 0x0 ;  /* 0x0000000000007b1d */ /* 0x000fec0000010000 */
.L_x_180:
[----:B------:R-:W-:-:S13]  /*0ee0*/  ISETP.NE.AND P0, PT, R0, UR13, PT ;  /* 0x0000000d00007c0c */ /* 0x000fda000bf05270 */
[----:B------:R-:W-:Y:S05]  /*0ef0*/  @!P0 BRA `(.L_x_190) ;  /* 0x0000000000708947 */ /* 0x000fea0003800000 */
[----:B------:R-:W1:Y:S02]  /*0f00*/  LDC R4, c[0x0][0x388] ;  /* 0x0000e200ff047b82 */ /* 0x000e640000000800 */
[----:B-1----:R-:W-:-:S13]  /*0f10*/  ISETP.GE.AND P0, PT, R4, 0x1, PT ;  /* 0x000000010400780c */ /* 0x002fda0003f06270 */
[----:B------:R-:W-:Y:S05]  /*0f20*/  @!P0 EXIT ;  /* 0x000000000000894d */ /* 0x000fea0003800000 */
[----:B------:R-:W1:Y:S01]  /*0f30*/  S2R R5, SR_TID.X ;  /* 0x0000000000057919 */ /* 0x000e620000002100 */
[----:B------:R-:W2:Y:S01]  /*0f40*/  S2UR UR7, SR_CgaCtaId ;  /* 0x00000000000779c3 */ /* 0x000ea20000008800 */
[----:B------:R-:W1:Y:S01]  /*0f50*/  LDCU UR8, c[0x0][0x3a0] ;  /* 0x00007400ff0877ac */ /* 0x000e620008000800 */
[----:B------:R-:W-:Y:S01]  /*0f60*/  IMAD.MOV R4, RZ, RZ, -R4 ;  /* 0x000000ffff047224 */ /* 0x000fe200078e0a04 */
[----:B------:R-:W3:Y:S01]  /*0f70*/  LDCU.64 UR4, c[0x0][0x390] ;  /* 0x00007200ff0477ac */ /* 0x000ee20008000a00 */
[----:B------:R-:W-:Y:S02]  /*0f80*/  UMOV UR6, 0x400 ;  /* 0x0000040000067882 */ /* 0x000fe40000000000 */
[----:B------:R-:W-:Y:S02]  /*0f90*/  UIADD3 UR6, UPT, UPT, UR6, 0x80, URZ ;  /* 0x0000008006067890 */ /* 0x000fe4000fffe0ff */
[----:B---3--:R-:W-:Y:S02]  /*0fa0*/  ULEA UR4, UP0, UR14, UR4, 0x2 ;  /* 0x000000040e047291 */ /* 0x008fe4000f8010ff */
[----:B--2---:R-:W-:-:S02]  /*0fb0*/  ULEA UR6, UR7, UR6, 0x18 ;  /* 0x0000000607067291 */ /* 0x004fc4000f8ec0ff */
[----:B------:R-:W-:Y:S01]  /*0fc0*/  ULEA.HI.X UR5, UR14, UR5, UR12, 0x2, UP0 ;  /* 0x000000050e057291 */ /* 0x000fe200080f140c */
[----:B-1----:R-:W-:-:S05]  /*0fd0*/  LEA R2, R5, UR8, 0x2 ;  /* 0x0000000805027c11 */ /* 0x002fca000f8e10ff */
[----:B------:R-:W-:-:S07]  /*0fe0*/  VIADD R6, R2, UR6 ;  /* 0x0000000602067c36 */ /* 0x000fce0008000000 */
.L_x_191:
[----:B------:R-:W-:Y:S01]  /*0ff0*/  ISETP.GE.AND P0, PT, R5, R0, PT ;  /* 0x000000000500720c */ /* 0x000fe20003f06270 */
[----:B------:R-:W-:Y:S01]  /*1000*/  IMAD.U32 R2, RZ, RZ, UR4 ;  /* 0x00000004ff027e24 */ /* 0x000fe2000f8e00ff */
[----:B------:R-:W-:Y:S01]  /*1010*/  MOV R3, UR5 ;  /* 0x0000000500037c02 */ /* 0x000fe20008000f00 */
[----:B------:R-:W-:-:S10]  /*1020*/  VIADD R4, R4, 0x1 ;  /* 0x0000000104047836 */ /* 0x000fd40000000000 */
[----:B------:R1:W2:Y:S01]  /*1030*/  @!P0 LDS R7, [R6] ;  /* 0x0000000006078984 */ /* 0x0002a20000000800 */
[----:B------:R-:W-:-:S04]  /*1040*/  @!P0 IMAD.WIDE R2, R5, 0x4, R2 ;  /* 0x0000000405028825 */ /* 0x000fc800078e0202 */
[----:B------:R-:W-:Y:S02]  /*1050*/  VIADD R5, R5, 0x80 ;  /* 0x0000008005057836 */ /* 0x000fe40000000000 */
[----:B-1----:R-:W-:Y:S02]  /*1060*/  VIADD R6, R6, 0x200 ;  /* 0x0000020006067836 */ /* 0x002fe40000000000 */
[----:B--2---:R-:W-:-:S05]  /*1070*/  @!P0 FADD R7, -R7, -RZ ;  /* 0x800000ff07078221 */ /* 0x004fca0000000100 */
[----:B------:R1:W-:Y:S01]  /*1080*/  @!P0 STG.E desc[UR16][R2.64], R7 ;  /* 0x0000000702008986 */ /* 0x0003e2000c101910 */
[----:B------:R-:W-:-:S13]  /*1090*/  ISETP.NE.AND P0, PT, R4, RZ, PT ;  /* 0x000000ff0400720c */ /* 0x000fda0003f05270 */
[----:B-1----:R-:W-:Y:S05]  /*10a0*/  @P0 BRA `(.L_x_191) ;  /* 0xfffffffc00d00947 */ /* 0x002fea000383ffff */
[----:B------:R-:W-:Y:S05]  /*10b0*/  EXIT ;  /* 0x000000000000794d */ /* 0x000fea0003800000 */
.L_x_190:
        /* <DEDUP_REMOVED lines=15> */
.L_x_192:
[----:B-1----:R-:W1:Y:S01]  /*11b0*/  LDS R6, [R4] ;  /* 0x0000000004067984 */ /* 0x002e620000000800 */
[----:B------:R-:W-:Y:S02]  /*11c0*/  VIADD R0, R0, 0x1 ;  /* 0x0000000100007836 */ /* 0x000fe40000000000 */
[----:B------:R-:W-:Y:S02]  /*11d0*/  IMAD.U32 R2, RZ, RZ, UR6 ;  /* 0x00000006ff027e24 */ /* 0x000fe4000f8e00ff */
[----:B------:R-:W-:Y:S01]  /*11e0*/  IMAD.U32 R3, RZ, RZ, UR7 ;  /* 0x00000007ff037e24 */ /* 0x000fe2000f8e00ff */
[----:B------:R-:W-:Y:S01]  /*11f0*/  ISETP.NE.AND P0, PT, R0, RZ, PT ;  /* 0x000000ff0000720c */ /* 0x000fe20003f05270 */
[----:B------:R-:W-:-:S04]  /*1200*/  IMAD.WIDE R2, R5, 0x4, R2 ;  /* 0x0000000405027825 */ /* 0x000fc800078e0202 */
[----:B-1----:R-:W-:-:S05]  /*1210*/  FADD R7, -R6, -RZ ;  /* 0x800000ff06077221 */ /* 0x002fca0000000100 */
[----:B------:R1:W-:Y:S03]  /*1220*/  STG.E desc[UR16][R2.64], R7 ;  /* 0x0000000702007986 */ /* 0x0003e6000c101910 */
[----:B------:R-:W-:Y:S05]  /*1230*/  @!P0 EXIT ;  /* 0x000000000000894d */ /* 0x000fea0003800000 */
[----:B------:R-:W-:Y:S01]  /*1240*/  IADD3 R4, PT, PT, R4, 0x200, RZ ;  /* 0x0000020004047810 */ /* 0x000fe20007ffe0ff */
[----:B------:R-:W-:Y:S01]  /*1250*/  VIADD R5, R5, 0x80 ;  /* 0x0000008005057836 */ /* 0x000fe20000000000 */
[----:B------:R-:W-:Y:S06]  /*1260*/  BRA `(.L_x_192) ;  /* 0xfffffffc00d07947 */ /* 0x000fec000383ffff */
        .weak           $__internal_0_$__cuda_sm20_div_u64
        .type           $__internal_0_$__cuda_sm20_div_u64,@function
        .size           $__internal_0_$__cuda_sm20_div_u64,(.L_x_250 - $__internal_0_$__cuda_sm20_div_u64)
$__internal_0_$__cuda_sm20_div_u64:
[----:B------:R-:W-:Y:S02]  /*1270*/  IMAD.MOV.U32 R16, RZ, RZ, R4 ;  /* 0x000000ffff107224 */ /* 0x000fe400078e0004 */
[----:B------:R-:W-:-:S04]  /*1280*/  IMAD.MOV.U32 R17, RZ, RZ, RZ ;  /* 0x000000ffff117224 */ /* 0x000fc800078e00ff */
[----:B------:R-:W1:Y:S08]  /*1290*/  I2F.U64.RP R12, R16 ;  /* 0x00000010000c7312 */ /* 0x000e700000309000 */
[----:B-1----:R-:W1:Y:S02]  /*12a0*/  MUFU.RCP R12, R12 ;  /* 0x0000000c000c7308 */ /* 0x002e640000001000 */
[----:B-1----:R-:W-:-:S06]  /*12b0*/  VIADD R8, R12, 0x1ffffffe ;  /* 0x1ffffffe0c087836 */ /* 0x002fcc0000000000 */
[----:B------:R-:W1:Y:S02]  /*12c0*/  F2I.U64.TRUNC R8, R8 ;  /* 0x0000000800087311 */ /* 0x000e64000020d800 */
[----:B-1----:R-:W-:-:S04]  /*12d0*/  IMAD.WIDE.U32 R14, R8, R4, RZ ;  /* 0x00000004080e7225 */ /* 0x002fc800078e00ff */
[----:B------:R-:W-:Y:S01]  /*12e0*/  IMAD R15, R9, R4, R15 ;  /* 0x00000004090f7224 */ /* 0x000fe200078e020f */
[----:B------:R-:W-:-:S05]  /*12f0*/  IADD3 R19, P0, PT, RZ, -R14, RZ ;  /* 0x8000000eff137210 */ /* 0x000fca0007f1e0ff */
[----:B------:R-:W-:-:S04]  /*1300*/  IMAD.HI.U32 R14, R8, R19, RZ ;  /* 0x00000013080e7227 */ /* 0x000fc800078e00ff */
[----:B------:R-:W-:Y:S02]  /*1310*/  IMAD.X R21, RZ, RZ, ~R15, P0 ;  /* 0x000000ffff157224 */ /* 0x000fe400000e0e0f */
[----:B------:R-:W-:Y:S02]  /*1320*/  IMAD.MOV.U32 R15, RZ, RZ, R8 ;  /* 0x000000ffff0f7224 */ /* 0x000fe400078e0008 */
[-C--:B------:R-:W-:Y:S02]  /*1330*/  IMAD R17, R9, R21.reuse, RZ ;  /* 0x0000001509117224 */ /* 0x080fe400078e02ff */
[----:B------:R-:W-:-:S04]  /*1340*/  IMAD.WIDE.U32 R14, P0, R8, R21, R14 ;  /* 0x00000015080e7225 */ /* 0x000fc8000780000e */
[----:B------:R-:W-:-:S04]  /*1350*/  IMAD.HI.U32 R21, R9, R21, RZ ;  /* 0x0000001509157227 */ /* 0x000fc800078e00ff */
[----:B------:R-:W-:-:S04]  /*1360*/  IMAD.HI.U32 R14, P1, R9, R19, R14 ;  /* 0x00000013090e7227 */ /* 0x000fc8000782000e */
[----:B------:R-:W-:Y:S01]  /*1370*/  IMAD.X R12, R21, 0x1, R9, P0 ;  /* 0x00000001150c7824 */ /* 0x000fe200000e0609 */
[----:B------:R-:W-:-:S04]  /*1380*/  IADD3 R15, P2, PT, R17, R14, RZ ;  /* 0x0000000e110f7210 */ /* 0x000fc80007f5e0ff */
[----:B------:R-:W-:Y:S01]  /*1390*/  IADD3.X R17, PT, PT, RZ, RZ, R12, P2, P1 ;  /* 0x000000ffff117210 */ /* 0x000fe200017e240c */
[----:B------:R-:W-:-:S03]  /*13a0*/  IMAD.WIDE.U32 R8, R15, R4, RZ ;  /* 0x000000040f087225 */ /* 0x000fc600078e00ff */
[----:B------:R-:W-:Y:S01]  /*13b0*/  IADD3 R19, P0, PT, RZ, -R8, RZ ;  /* 0x80000008ff137210 */ /* 0x000fe20007f1e0ff */
[----:B------:R-:W-:-:S04]  /*13c0*/  IMAD R8, R17, R4, R9 ;  /* 0x0000000411087224 */ /* 0x000fc800078e0209 */
[----:B------:R-:W-:-:S04]  /*13d0*/  IMAD.HI.U32 R14, R15, R19, RZ ;  /* 0x000000130f0e7227 */ /* 0x000fc800078e00ff */
[----:B------:R-:W-:-:S04]  /*13e0*/  IMAD.X R8, RZ, RZ, ~R8, P0 ;  /* 0x000000ffff087224 */ /* 0x000fc800000e0e08 */
[----:B------:R-:W-:-:S04]  /*13f0*/  IMAD.WIDE.U32 R14, P0, R15, R8, R14 ;  /* 0x000000080f0e7225 */ /* 0x000fc8000780000e */
[C---:B------:R-:W-:Y:S02]  /*1400*/  IMAD R9, R17.reuse, R8, RZ ;  /* 0x0000000811097224 */ /* 0x040fe400078e02ff */
[----:B------:R-:W-:-:S04]  /*1410*/  IMAD.HI.U32 R12, P1, R17, R19, R14 ;  /* 0x00000013110c7227 */ /* 0x000fc8000782000e */
[----:B------:R-:W-:Y:S01]  /*1420*/  IMAD.HI.U32 R8, R17, R8, RZ ;  /* 0x0000000811087227 */ /* 0x000fe200078e00ff */
[----:B------:R-:W-:-:S03]  /*1430*/  IADD3 R12, P2, PT, R9, R12, RZ ;  /* 0x0000000c090c7210 */ /* 0x000fc60007f5e0ff */
[----:B------:R-:W-:Y:S01]  /*1440*/  IMAD.MOV.U32 R9, RZ, RZ, RZ ;  /* 0x000000ffff097224 */ /* 0x000fe200078e00ff */
[----:B------:R-:W-:Y:S01]  /*1450*/  IADD3.X R17, PT, PT, R8, R17, RZ, P0, !PT ;  /* 0x0000001108117210 */ /* 0x000fe200007fe4ff */
[----:B------:R-:W-:-:S03]  /*1460*/  IMAD.HI.U32 R8, R12, R13, RZ ;  /* 0x0000000d0c087227 */ /* 0x000fc600078e00ff */
[----:B------:R-:W-:Y:S01]  /*1470*/  IADD3.X R14, PT, PT, RZ, RZ, R17, P2, P1 ;  /* 0x000000ffff0e7210 */ /* 0x000fe200017e2411 */
[----:B------:R-:W-:-:S04]  /*1480*/  IMAD.WIDE.U32 R8, R12, R11, R8 ;  /* 0x0000000b0c087225 */ /* 0x000fc800078e0008 */
[C---:B------:R-:W-:Y:S02]  /*1490*/  IMAD R15, R14.reuse, R11, RZ ;  /* 0x0000000b0e0f7224 */ /* 0x040fe400078e02ff */
[----:B------:R-:W-:-:S04]  /*14a0*/  IMAD.HI.U32 R8, P0, R14, R13, R8 ;  /* 0x0000000d0e087227 */ /* 0x000fc80007800008 */
[----:B------:R-:W-:Y:S01]  /*14b0*/  IMAD.HI.U32 R14, R14, R11, RZ ;  /* 0x0000000b0e0e7227 */ /* 0x000fe200078e00ff */
[----:B------:R-:W-:-:S03]  /*14c0*/  IADD3 R15, P1, PT, R15, R8, RZ ;  /* 0x000000080f0f7210 */ /* 0x000fc60007f3e0ff */
[----:B------:R-:W-:-:S04]  /*14d0*/  IMAD.X R8, RZ, RZ, R14, P0 ;  /* 0x000000ffff087224 */ /* 0x000fc800000e060e */
[----:B------:R-:W-:Y:S02]  /*14e0*/  IMAD.X R17, RZ, RZ, R8, P1 ;  /* 0x000000ffff117224 */ /* 0x000fe400008e0608 */
[----:B------:R-:W-:-:S04]  /*14f0*/  IMAD.WIDE.U32 R8, R15, R4, RZ ;  /* 0x000000040f087225 */ /* 0x000fc800078e00ff */
[-C--:B------:R-:W-:Y:S01]  /*1500*/  IMAD R12, R17, R4.reuse, R9 ;  /* 0x00000004110c7224 */ /* 0x080fe200078e0209 */
[----:B------:R-:W-:Y:S02]  /*1510*/  IADD3 R13, P0, PT, -R8, R13, RZ ;  /* 0x0000000d080d7210 */ /* 0x000fe40007f1e1ff */
[----:B------:R-:W-:Y:S02]  /*1520*/  IADD3 R8, P2, PT, R15, 0x1, RZ ;  /* 0x000000010f087810 */ /* 0x000fe40007f5e0ff */
[----:B------:R-:W-:Y:S01]  /*1530*/  IADD3 R9, P1, PT, -R4, R13, RZ ;  /* 0x0000000d04097210 */ /* 0x000fe20007f3e1ff */
[----:B------:R-:W-:Y:S01]  /*1540*/  IMAD.X R14, R11, 0x1, ~R12, P0 ;  /* 0x000000010b0e7824 */ /* 0x000fe200000e0e0c */
[----:B------:R-:W-:Y:S01]  /*1550*/  ISETP.GE.U32.AND P0, PT, R13, R4, PT ;  /* 0x000000040d00720c */ /* 0x000fe20003f06070 */
[----:B------:R-:W-:-:S03]  /*1560*/  IMAD.X R12, RZ, RZ, R17, P2 ;  /* 0x000000ffff0c7224 */ /* 0x000fc600010e0611 */
[C---:B------:R-:W-:Y:S02]  /*1570*/  ISETP.GE.U32.AND.EX P0, PT, R14.reuse, RZ, PT, P0 ;  /* 0x000000ff0e00720c */ /* 0x040fe40003f06100 */
[----:B------:R-:W-:Y:S02]  /*1580*/  IADD3.X R11, PT, PT, R14, -0x1, RZ, P1, !PT ;  /* 0xffffffff0e0b7810 */ /* 0x000fe40000ffe4ff */
[----:B------:R-:W-:Y:S02]  /*1590*/  SEL R15, R8, R15, P0 ;  /* 0x0000000f080f7207 */ /* 0x000fe40000000000 */
[----:B------:R-:W-:Y:S02]  /*15a0*/  SEL R9, R9, R13, P0 ;  /* 0x0000000d09097207 */ /* 0x000fe40000000000 */
[----:B------:R-:W-:Y:S02]  /*15b0*/  SEL R12, R12, R17, P0 ;  /* 0x000000110c0c7207 */ /* 0x000fe40000000000 */
[----:B------:R-:W-:-:S02]  /*15c0*/  IADD3 R8, P2, PT, R15, 0x1, RZ ;  /* 0x000000010f087810 */ /* 0x000fc40007f5e0ff */
[----:B------:R-:W-:Y:S02]  /*15d0*/  SEL R11, R11, R14, P0 ;  /* 0x0000000e0b0b7207 */ /* 0x000fe40000000000 */
[----:B------:R-:W-:Y:S01]  /*15e0*/  ISETP.GE.U32.AND P0, PT, R9, R4, PT ;  /* 0x000000040900720c */ /* 0x000fe20003f06070 */
[----:B------:R-:W-:Y:S01]  /*15f0*/  IMAD.X R9, RZ, RZ, R12, P2 ;  /* 0x000000ffff097224 */ /* 0x000fe200010e060c */
[----:B------:R-:W-:Y:S02]  /*1600*/  ISETP.NE.U32.AND P1, PT, R4, RZ, PT ;  /* 0x000000ff0400720c */ /* 0x000fe40003f25070 */
[----:B------:R-:W-:Y:S01]  /*1610*/  ISETP.GE.U32.AND.EX P0, PT, R11, RZ, PT, P0 ;  /* 0x000000ff0b00720c */ /* 0x000fe20003f06100 */
[----:B------:R-:W-:Y:S01]  /*1620*/  IMAD.MOV.U32 R11, RZ, RZ, 0x0 ;  /* 0x00000000ff0b7424 */ /* 0x000fe200078e00ff */
[----:B------:R-:W-:Y:S02]  /*1630*/  ISETP.NE.AND.EX P1, PT, RZ, RZ, PT, P1 ;  /* 0x000000ffff00720c */ /* 0x000fe40003f25310 */
[----:B------:R-:W-:-:S02]  /*1640*/  SEL R8, R8, R15, P0 ;  /* 0x0000000f08087207 */ /* 0x000fc40000000000 */
[----:B------:R-:W-:Y:S02]  /*1650*/  SEL R9, R9, R12, P0 ;  /* 0x0000000c09097207 */ /* 0x000fe40000000000 */
[----:B------:R-:W-:Y:S02]  /*1660*/  SEL R8, R8, 0xffffffff, P1 ;  /* 0xffffffff08087807 */ /* 0x000fe40000800000 */
[----:B------:R-:W-:Y:S01]  /*1670*/  SEL R9, R9, 0xffffffff, P1 ;  /* 0xffffffff09097807 */ /* 0x000fe20000800000 */
[----:B------:R-:W-:Y:S06]  /*1680*/  RET.REL.NODEC R10 `(_ZN3cub18CUB_300001_SM_10006detail9transform16transform_kernelINS2_10policy_hubILb0EN4cuda3std3__45tupleIJN6thrust24THRUST_300001_SM_1000_NS10device_ptrIfEEEEEE10policy1000ElNS7_6negateIfEESC_JPfEEEvT0_iT1_T2_DpNS2_10kernel_argIT3_EE) ;  /* 0xffffffe80a5c7950 */ /* 0x000fec0003c3ffff */
.L_x_193:
        /* <DEDUP_REMOVED lines=15> */
.L_x_250:


//--------------------- .text._ZN3cub18CUB_300001_SM_10006detail9transform16transform_kernelINS2_10policy_hubILb0EN4cuda3std3__45tupleIJN6thrust24THRUST_300001_SM_1000_NS10device_ptrIfEEEEEE10policy1000EiNS7_6negateIfEESC_JPfEEEvT0_iT1_T2_DpNS2_10kernel_argIT3_EE --------------------------
	.section	.text._ZN3cub18CUB_300001_SM_10006detail9transform16transform_kernelINS2_10policy_hubILb0EN4cuda3std3__45tupleIJN6thrust24THRUST_300001_SM_1000_NS10device_ptrIfEEEEEE10policy1000EiNS7_6negateIfEESC_JPfEEEvT0_iT1_T2_DpNS2_10kernel_argIT3_EE,"ax",@progbits
	.align	128
        .global         _ZN3cub18CUB_300001_SM_10006detail9transform16transform_kernelINS2_10policy_hubILb0EN4cuda3std3__45tupleIJN6thrust24THRUST_300001_SM_1000_NS10device_ptrIfEEEEEE10policy1000EiNS7_6negateIfEESC_JPfEEEvT0_iT1_T2_DpNS2_10kernel_argIT3_EE
        .type           _ZN3cub18CUB_300001_SM_10006detail9transform16transform_kernelINS2_10policy_hubILb0EN4cuda3std3__45tupleIJN6thrust24THRUST_300001_SM_1000_NS10device_ptrIfEEEEEE10policy1000EiNS7_6negateIfEESC_JPfEEEvT0_iT1_T2_DpNS2_10kernel_argIT3_EE,@function
        .size           _ZN3cub18CUB_300001_SM_10006detail9transform16transform_kernelINS2_10policy_hubILb0EN4cuda3std3__45tupleIJN6thrust24THRUST_300001_SM_1000_NS10device_ptrIfEEEEEE10policy1000EiNS7_6negateIfEESC_JPfEEEvT0_iT1_T2_DpNS2_10kernel_argIT3_EE,(.L_x_251 - _ZN3cub18CUB_300001_SM_10006detail9transform16transform_kernelINS2_10policy_hubILb0EN4cuda3std3__45tupleIJN6thrust24THRUST_300001_SM_1000_NS10device_ptrIfEEEEEE10policy1000EiNS7_6negateIfEESC_JPfEEEvT0_iT1_T2_DpNS2_10kernel_argIT3_EE)
        .other          _ZN3cub18CUB_300001_SM_10006detail9transform16transform_kernelINS2_10policy_hubILb0EN4cuda3std3__45tupleIJN6thrust24THRUST_300001_SM_1000_NS10device_ptrIfEEEEEE10policy1000EiNS7_6negateIfEESC_JPfEEEvT0_iT1_T2_DpNS2_10kernel_argIT3_EE,@"STO_CUDA_ENTRY STV_DEFAULT"
_ZN3cub18CUB_300001_SM_10006detail9transform16transform_kernelINS2_10policy_hubILb0EN4cuda3std3__45tupleIJN6thrust24THRUST_300001_SM_1000_NS10device_ptrIfEEEEEE10policy1000EiNS7_6negateIfEESC_JPfEEEvT0_iT1_T2_DpNS2_10kernel_argIT3_EE:
.text._ZN3cub18CUB_300001_SM_10006detail9transform16transform_kernelINS2_10policy_hubILb0EN4cuda3std3__45tupleIJN6thrust24THRUST_300001_SM_1000_NS10device_ptrIfEEEEEE10policy1000EiNS7_6negateIfEESC_JPfEEEvT0_iT1_T2_DpNS2_10kernel_argIT3_EE:
[----:B------:R-:W-:Y:S08]  /*0000*/  LDC R1, c[0x0][0x37c] ;  /* 0x0000df00ff017b82 */ /* 0x000ff00000000800 */
[----:B------:R-:W1:Y:S01]  /*0010*/  S2UR UR5, SR_CTAID.X ;  /* 0x00000000000579c3 */ /* 0x000e620000002500 */
[----:B------:R-:W2:Y:S01]  /*0020*/  LDCU UR6, c[0x0][0x370] ;  /* 0x00006e00ff0677ac */ /* 0x000ea20008000800 */
[----:B------:R-:W3:Y:S01]  /*0030*/  LDCU.64 UR10, c[0x0][0x380] ;  /* 0x00007000ff0a77ac */ /* 0x000ee20008000a00 */
[----:B------:R-:W4:Y:S01]  /*0040*/  LDCU.64 UR14, c[0x0][0x358] ;  /* 0x00006b00ff0e77ac */ /* 0x000f220008000a00 */
[----:B---3--:R-:W-:-:S02]  /*0050*/  USHF.L.U32 UR17, UR11, 0x7, URZ ;  /* 0x000000070b117899 */ /* 0x008fc400080006ff */
[----:B-1----:R-:W-:Y:S02]  /*0060*/  UIADD3 UR4, UPT, UPT, UR5, 0x2, URZ ;  /* 0x0000000205047890 */ /* 0x002fe4000fffe0ff */
[----:B------:R-:W-:Y:S02]  /*0070*/  UIMAD UR16, UR17, UR5, URZ ;  /* 0x00000005111072a4 */ /* 0x000fe4000f8e02ff */
[----:B--2---:R-:W-:Y:S02]  /*0080*/  UISETP.GE.U32.AND UP0, UPT, UR4, UR6, UPT ;  /* 0x000000060400728c */ /* 0x004fe4000bf06070 */
[----:B------:R-:W-:Y:S02]  /*0090*/  UIADD3 UR8, UPT, UPT, -UR16, UR10, URZ ;  /* 0x0000000a10087290 */ /* 0x000fe4000fffe1ff */
[----:B------:R-:W-:Y:S02]  /*00a0*/  UISETP.EQ.OR UP0, UPT, UR5, URZ, UP0 ;  /* 0x000000ff0500728c */ /* 0x000fe40008702670 */
[----:B------:R-:W-:-:S04]  /*00b0*/  UISETP.LT.AND UP1, UPT, UR17, UR8, UPT ;  /* 0x000000081100728c */ /* 0x000fc8000bf21270 */
[----:B------:R-:W-:-:S03]  /*00c0*/  USEL UR18, UR17, UR8, UP1 ;  /* 0x0000000811127287 */ /* 0x000fc60008800000 */
[----:B----4-:R-:W-:Y:S09]  /*00d0*/  BRA.U UP0, `(.L_x_194) ;  /* 0x0000000100ac7547 */ /* 0x010ff2000b800000 */
        /* <DEDUP_REMOVED lines=19> */
[----:B------:R-:W-:-:S02]  /*0210*/  USHF.R.U32.HI UR9, URZ, 0x4, UR10 ;  /* 0x00000004ff097899 */ /* 0x000fc4000801160a */
[----:B---3--:R-:W-:Y:S01]  /*0220*/  UIMAD.WIDE UR4, UR16, 0x4, UR4 ;  /* 0x00000004100478a5 */ /* 0x008fe2000f8e0204 */
        /* <DEDUP_REMOVED lines=9> */
[----:B------:R-:W-:-:S09]  /*02c0*/  UPRMT UR9, UR9, 0x5410, URZ ;  /* 0x0000541009097896 */ /* 0x000fd200080000ff */
[----:B--2---:R1:W-:Y:S01]  /*02d0*/  UBLKCP.S.G [UR12], [UR4], UR9 ;  /* 0x0000000c040073ba */ /* 0x0043e20008000209 */
[----:B------:R1:W-:Y:S01]  /*02e0*/  SYNCS.ARRIVE.TRANS64 RZ, [UR13], R0 ;  /* 0x00000000ffff79a7 */ /* 0x0003e2000800000d */
[----:B------:R-:W-:Y:S01]  /*02f0*/  NOP ;  /* 0x0000000000007918 */ /* 0x000fe20000000000 */
.L_x_196:
[----:B-1----:R-:W-:Y:S05]  /*0300*/  BSYNC.RECONVERGENT B0 ;  /* 0x0000000000007941 */ /* 0x002fea0003800200 */
.L_x_195:
[----:B------:R-:W1:Y:S08]  /*0310*/  S2UR UR5, SR_CgaCtaId ;  /* 0x00000000000579c3 */ /* 0x000e700000008800 */
[----:B------:R-:W-:Y:S01]  /*0320*/  BAR.SYNC.DEFER_BLOCKING 0x0 ;  /* 0x0000000000007b1d */ /* 0x000fe20000010000 */
[----:B------:R-:W-:-:S05]  /*0330*/  SHF.L.U32 R0, RZ, 0x1f, RZ ;  /* 0x0000001fff007819 */ /* 0x000fca00000006ff */
[----:B------:R-:W-:Y:S02]  /*0340*/  UMOV UR4, 0x400 ;  /* 0x0000040000047882 */ /* 0x000fe40000000000 */
[----:B-1----:R-:W-:-:S12]  /*0350*/  ULEA UR4, UR5, UR4, 0x18 ;  /* 0x0000000405047291 */ /* 0x002fd8000f8ec0ff */
.L_x_197:
[----:B------:R-:W1:Y:S02]  /*0360*/  SYNCS.PHASECHK.TRANS64.TRYWAIT P0, [UR4], R0 ;  /* 0x00000000ff0075a7 */ /* 0x000e640008001104 */
[----:B-1----:R-:W-:Y:S05]  /*0370*/  @!P0 BRA `(.L_x_197) ;  /* 0xfffffffc00f88947 */ /* 0x002fea000383ffff */
[----:B------:R-:W-:Y:S05]  /*0380*/  BRA `(.L_x_198) ;  /* 0x0000000800b47947 */ /* 0x000fea0003800000 */
.L_x_194:
[----:B------:R-:W1:Y:S01]  /*0390*/  S2R R0, SR_TID.Y ;  /* 0x0000000000007919 */ /* 0x000e620000002200 */
[----:B------:R-:W2:Y:S01]  /*03a0*/  LDCU UR19, c[0x0][0x360] ;  /* 0x00006c00ff1377ac */ /* 0x000ea20008000800 */
[----:B------:R-:W-:Y:S01]  /*03b0*/  BSSY.RECONVERGENT B0, `(.L_x_199) ;  /* 0x00000a7000007945 */ /* 0x000fe20003800200 */
[----:B------:R-:W1:Y:S01]  /*03c0*/  S2R R3, SR_TID.Z ;  /* 0x0000000000037919 */ /* 0x000e620000002300 */
[----:B------:R-:W1:Y:S01]  /*03d0*/  LDCU UR20, c[0x0][0x364] ;  /* 0x00006c80ff1477ac */ /* 0x000e620008000800 */
[----:B------:R-:W3:Y:S01]  /*03e0*/  LDC R6, c[0x0][0x368] ;  /* 0x0000da00ff067b82 */ /* 0x000ee20000000800 */
[----:B------:R-:W2:Y:S01]  /*03f0*/  S2R R5, SR_TID.X ;  /* 0x0000000000057919 */ /* 0x000ea20000002100 */
[----:B------:R-:W-:-:S04]  /*0400*/  USHF.L.U32 UR4, UR18, 0x2, URZ ;  /* 0x0000000212047899 */ /* 0x000fc800080006ff */
[----:B------:R-:W-:-:S04]  /*0410*/  USHF.R.S32.HI UR5, URZ, 0x1f, UR4 ;  /* 0x0000001fff057899 */ /* 0x000fc80008011404 */
[----:B------:R-:W-:Y:S02]  /*0420*/  USHF.R.U32.HI UR21, URZ, 0x2, UR5 ;  /* 0x00000002ff157899 */ /* 0x000fe40008011605 */
[----:B------:R-:W-:Y:S01]  /*0430*/  USHF.R.U64 UR7, UR4, 0x2, UR5 ;  /* 0x0000000204077899 */ /* 0x000fe20008001205 */
[----:B-1----:R-:W-:-:S04]  /*0440*/  IMAD R0, R3, UR20, R0 ;  /* 0x0000001403007c24 */ /* 0x002fc8000f8e0200 */
[----:B--2---:R-:W-:Y:S02]  /*0450*/  IMAD R5, R0, UR19, R5 ;  /* 0x0000001300057c24 */ /* 0x004fe4000f8e0205 */
[----:B------:R-:W-:-:S03]  /*0460*/  IMAD.U32 R0, RZ, RZ, UR21 ;  /* 0x00000015ff007e24 */ /* 0x000fc6000f8e00ff */
[----:B------:R-:W-:-:S04]  /*0470*/  ISETP.LT.U32.AND P0, PT, R5, UR7, PT ;  /* 0x0000000705007c0c */ /* 0x000fc8000bf01070 */
[----:B------:R-:W-:-:S13]  /*0480*/  ISETP.GT.U32.AND.EX P0, PT, R0, RZ, PT, P0 ;  /* 0x000000ff0000720c */ /* 0x000fda0003f04100 */
[----:B---3--:R-:W-:Y:S05]  /*0490*/  @!P0 BRA `(.L_x_200) ;  /* 0x0000000800608947 */ /* 0x008fea0003800000 */
[----:B------:R-:W-:Y:S01]  /*04a0*/  UIMAD UR4, UR19, UR20, URZ ;  /* 0x00000014130472a4 */ /* 0x000fe2000f8e02ff */
[----:B------:R-:W-:Y:S01]  /*04b0*/  IMAD.U32 R0, RZ, RZ, UR21 ;  /* 0x00000015ff007e24 */ /* 0x000fe2000f8e00ff */
[----:B------:R-:W-:Y:S01]  /*04c0*/  MOV R8, 0xffffffff ;  /* 0xffffffff00087802 */ /* 0x000fe20000000f00 */
[----:B------:R-:W-:Y:S01]  /*04d0*/  IMAD.U32 R2, RZ, RZ, UR21 ;  /* 0x00000015ff027e24 */ /* 0x000fe2000f8e00ff */
[----:B------:R-:W-:Y:S02]  /*04e0*/  BSSY.RECONVERGENT B1, `(.L_x_201) ;  /* 0x0000027000017945 */ /* 0x000fe40003800200 */
[----:B------:R-:W-:-:S04]  /*04f0*/  IMAD R4, R6, UR4, RZ ;  /* 0x0000000406047c24 */ /* 0x000fc8000f8e02ff */
[----:B------:R-:W-:-:S05]  /*0500*/  IMAD.IADD R3, R4, 0x1, R5 ;  /* 0x0000000104037824 */ /* 0x000fca00078e0205 */
[C---:B------:R-:W-:Y:S02]  /*0510*/  ISETP.LT.U32.AND P1, PT, R3.reuse, UR7, PT ;  /* 0x0000000703007c0c */ /* 0x040fe4000bf21070 */
[C---:B------:R-:W-:Y:S02]  /*0520*/  ISETP.LT.U32.AND P0, PT, R3.reuse, UR7, PT ;  /* 0x0000000703007c0c */ /* 0x040fe4000bf01070 */
[----:B------:R-:W-:Y:S02]  /*0530*/  ISETP.GT.U32.AND.EX P1, PT, R0, RZ, PT, P1 ;  /* 0x000000ff0000720c */ /* 0x000fe40003f24110 */
[----:B------:R-:W-:Y:S02]  /*0540*/  ISETP.GT.U32.AND.EX P0, PT, R2, RZ, PT, P0 ;  /* 0x000000ff0200720c */ /* 0x000fe40003f04100 */
[----:B------:R-:W-:Y:S02]  /*0550*/  SEL R0, R3, UR7, !P1 ;  /* 0x0000000703007c07 */ /* 0x000fe4000c800000 */
[----:B------:R-:W-:-:S02]  /*0560*/  SEL R2, RZ, 0x1, !P0 ;  /* 0x00000001ff027807 */ /* 0x000fc40004000000 */
[----:B------:R-:W-:Y:S02]  /*0570*/  SEL R7, RZ, UR21, !P1 ;  /* 0x00000015ff077c07 */ /* 0x000fe4000c800000 */
        /* <DEDUP_REMOVED lines=19> */
[----:B------:R-:W-:Y:S01]  /*06b0*/  @P0 IADD3 R3, PT, PT, -R4, R3, RZ ;  /* 0x0000000304030210 */ /* 0x000fe20007ffe1ff */
[----:B------:R-:W-:-:S03]  /*06c0*/  @P0 VIADD R8, R8, 0x1 ;  /* 0x0000000108080836 */ /* 0x000fc60000000000 */
[----:B------:R-:W-:-:S13]  /*06d0*/  ISETP.GE.U32.AND P1, PT, R3, R4, PT ;  /* 0x000000040300720c */ /* 0x000fda0003f26070 */
[----:B------:R-:W-:Y:S01]  /*06e0*/  @P1 VIADD R8, R8, 0x1 ;  /* 0x0000000108081836 */ /* 0x000fe20000000000 */
[----:B------:R-:W-:Y:S01]  /*06f0*/  @!P2 LOP3.LUT R8, RZ, R4, RZ, 0x33, !PT ;  /* 0x00000004ff08a212 */ /* 0x000fe200078e33ff */
[----:B------:R-:W-:Y:S06]  /*0700*/  BRA `(.L_x_203) ;  /* 0x0000000000107947 */ /* 0x000fec0003800000 */
.L_x_202:
[----:B------:R-:W-:-:S07]  /*0710*/  MOV R8, 0x730 ;  /* 0x0000073000087802 */ /* 0x000fce0000000f00 */
[----:B------:R-:W-:Y:S05]  /*0720*/  CALL.REL.NOINC `($__internal_1_$__cuda_sm20_div_u64) ;  /* 0x0000000800a87944 */ /* 0x000fea0003c00000 */
[----:B------:R-:W-:Y:S01]  /*0730*/  IMAD.MOV.U32 R8, RZ, RZ, R3 ;  /* 0x000000ffff087224 */ /* 0x000fe200078e0003 */
[----:B------:R-:W-:-:S07]  /*0740*/  MOV R9, R10 ;  /* 0x0000000a00097202 */ /* 0x000fce0000000f00 */
.L_x_203:
[----:B------:R-:W-:Y:S05]  /*0750*/  BSYNC.RECONVERGENT B1 ;  /* 0x0000000000017941 */ /* 0x000fea0003800200 */
.L_x_201:
        /* <DEDUP_REMOVED lines=11> */
[C---:B------:R-:W-:Y:S01]  /*0810*/  SHF.L.U64.HI R3, R5.reuse, 0x2, R0 ;  /* 0x0000000205037819 */ /* 0x040fe20000010200 */
[----:B------:R-:W-:Y:S02]  /*0820*/  IMAD.SHL.U32 R2, R5, 0x4, RZ ;  /* 0x0000000405027824 */ /* 0x000fe400078e00ff */
[----:B------:R-:W-:Y:S01]  /*0830*/  IMAD.U32 R11, RZ, RZ, UR16 ;  /* 0x00000010ff0b7e24 */ /* 0x000fe2000f8e00ff */
[----:B------:R-:W-:Y:S01]  /*0840*/  UMOV UR5, 0x400 ;  /* 0x0000040000057882 */ /* 0x000fe20000000000 */
[----:B------:R-:W-:Y:S01]  /*0850*/  VIADD R9, R7, 0x1 ;  /* 0x0000000107097836 */ /* 0x000fe20000000000 */
[----:B------:R-:W3:Y:S01]  /*0860*/  LDC.64 R12, c[0x0][0x398] ;  /* 0x0000e600ff0c7b82 */ /* 0x000ee20000000a00 */
[----:B------:R-:W-:Y:S01]  /*0870*/  UIADD3 UR5, UPT, UPT, UR5, 0x80, URZ ;  /* 0x0000008005057890 */ /* 0x000fe2000fffe0ff */
[----:B------:R-:W-:-:S02]  /*0880*/  IMAD.WIDE R2, R11, 0x4, R2 ;  /* 0x000000040b027825 */ /* 0x000fc400078e0202 */
[----:B------:R-:W-:Y:S02]  /*0890*/  LOP3.LUT R9, R9, 0x3, RZ, 0xc0, !PT ;  /* 0x0000000309097812 */ /* 0x000fe400078ec0ff */
[----:B------:R-:W-:Y:S02]  /*08a0*/  IMAD R7, R6, UR20, RZ ;  /* 0x0000001406077c24 */ /* 0x000fe4000f8e02ff */
[----:B------:R-:W-:Y:S02]  /*08b0*/  IADD3 R9, P3, PT, RZ, -R9, RZ ;  /* 0x80000009ff097210 */ /* 0x000fe40007f7e0ff */
[----:B------:R-:W-:Y:S02]  /*08c0*/  IMAD R7, R7, UR19, RZ ;  /* 0x0000001307077c24 */ /* 0x000fe4000f8e02ff */
[----:B------:R-:W-:Y:S01]  /*08d0*/  IADD3.X R10, PT, PT, RZ, -0x1, RZ, P3, !PT ;  /* 0xffffffffff0a7810 */ /* 0x000fe20001ffe4ff */
[----:B-1----:R-:W-:Y:S02]  /*08e0*/  ULEA UR5, UR6, UR5, 0x18 ;  /* 0x0000000506057291 */ /* 0x002fe4000f8ec0ff */
[----:B--2---:R-:W-:-:S02]  /*08f0*/  USHF.R.S32.HI UR6, URZ, 0x1f, UR4 ;  /* 0x0000001fff067899 */ /* 0x004fc40008011404 */
[----:B---3--:R-:W-:Y:S01]  /*0900*/  IADD3 R11, P1, P2, R2, UR4, R12 ;  /* 0x00000004020b7c10 */ /* 0x008fe2000fa3e00c */
[----:B------:R-:W-:-:S03]  /*0910*/  UIADD3 UR4, UPT, UPT, UR5, UR4, URZ ;  /* 0x0000000405047290 */ /* 0x000fc6000fffe0ff */
[----:B------:R-:W-:-:S03]  /*0920*/  IADD3.X R12, PT, PT, R3, UR6, R13, P1, P2 ;  /* 0x00000006030c7c10 */ /* 0x000fc60008fe440d */
[----:B------:R-:W-:-:S07]  /*0930*/  LEA R8, R5, UR4, 0x2 ;  /* 0x0000000405087c11 */ /* 0x000fce000f8e10ff */
.L_x_206:
[----:B------:R-:W-:Y:S01]  /*0940*/  IADD3 R9, P1, PT, R9, 0x1, RZ ;  /* 0x0000000109097810 */ /* 0x000fe20007f3e0ff */
[----:B------:R-:W-:Y:S01]  /*0950*/  IMAD.MOV.U32 R2, RZ, RZ, R11 ;  /* 0x000000ffff027224 */ /* 0x000fe200078e000b */
[C---:B------:R-:W-:Y:S01]  /*0960*/  IADD3 R5, P2, PT, R4.reuse, R5, RZ ;  /* 0x0000000504057210 */ /* 0x040fe20007f5e0ff */
[----:B------:R-:W-:Y:S01]  /*0970*/  IMAD.MOV.U32 R3, RZ, RZ, R12 ;  /* 0x000000ffff037224 */ /* 0x000fe200078e000c */
[C---:B------:R-:W-:Y:S01]  /*0980*/  LEA R11, P3, R4.reuse, R11, 0x2 ;  /* 0x0000000b040b7211 */ /* 0x040fe200078610ff */
[----:B------:R-:W-:Y:S01]  /*0990*/  IMAD.X R10, RZ, RZ, R10, P1 ;  /* 0x000000ffff0a7224 */ /* 0x000fe200008e060a */
[----:B------:R-:W-:Y:S01]  /*09a0*/  ISETP.NE.U32.AND P1, PT, R9, RZ, PT ;  /* 0x000000ff0900720c */ /* 0x000fe20003f25070 */
[----:B------:R-:W-:Y:S01]  /*09b0*/  IMAD.X R0, RZ, RZ, R0, P2 ;  /* 0x000000ffff007224 */ /* 0x000fe200010e0600 */
[----:B------:R-:W-:Y:S01]  /*09c0*/  @!PT LDS RZ, [RZ] ;  /* 0x00000000fffff984 */ /* 0x000fe20000000800 */
[----:B------:R-:W-:Y:S01]  /*09d0*/  @!PT LDS RZ, [RZ] ;  /* 0x00000000fffff984 */ /* 0x000fe20000000800 */
[----:B------:R-:W-:Y:S01]  /*09e0*/  @!PT LDS RZ, [RZ] ;  /* 0x00000000fffff984 */ /* 0x000fe20000000800 */
[----:B------:R1:W-:Y:S01]  /*09f0*/  LDGSTS.E [R8], desc[UR14][R2.64] ;  /* 0x0000000002087fae */ /* 0x0003e2000b9a100e */
[----:B------:R-:W-:Y:S02]  /*0a00*/  LEA.HI.X R12, R4, R12, RZ, 0x2, P3 ;  /* 0x0000000c040c7211 */ /* 0x000fe400018f14ff */
[----:B------:R-:W-:-:S02]  /*0a10*/  ISETP.NE.AND.EX P1, PT, R10, RZ, PT, P1 ;  /* 0x000000ff0a00720c */ /* 0x000fc40003f25310 */
[----:B-1----:R-:W-:-:S11]  /*0a20*/  LEA R8, R7, R8, 0x2 ;  /* 0x0000000807087211 */ /* 0x002fd600078e10ff */
[----:B------:R-:W-:Y:S05]  /*0a30*/  @P1 BRA `(.L_x_206) ;  /* 0xfffffffc00c01947 */ /* 0x000fea000383ffff */
.L_x_205:
[----:B------:R-:W-:Y:S05]  /*0a40*/  BSYNC.RECONVERGENT B1 ;  /* 0x0000000000017941 */ /* 0x000fea0003800200 */
.L_x_204:
[----:B------:R-:W-:Y:S05]  /*0a50*/  @!P0 BRA `(.L_x_200) ;  /* 0x0000000000f08947 */ /* 0x000fea0003800000 */
[----:B------:R-:W1:Y:S01]  /*0a60*/  S2UR UR10, SR_CgaCtaId ;  /* 0x00000000000a79c3 */ /* 0x000e620000008800 */
[----:B------:R-:W2:Y:S01]  /*0a70*/  LDCU UR11, c[0x0][0x3a0] ;  /* 0x00007400ff0b77ac */ /* 0x000ea20008000800 */
[C---:B------:R-:W-:Y:S01]  /*0a80*/  SHF.L.U64.HI R3, R5.reuse, 0x2, R0 ;  /* 0x0000000205037819 */ /* 0x040fe20000010200 */
[C---:B------:R-:W-:Y:S01]  /*0a90*/  IMAD.SHL.U32 R2, R5.reuse, 0x4, RZ ;  /* 0x0000000405027824 */ /* 0x040fe200078e00ff */
[----:B------:R-:W-:Y:S01]  /*0aa0*/  IADD3 R8, P0, PT, R5, UR16, RZ ;  /* 0x0000001005087c10 */ /* 0x000fe2000ff1e0ff */
[----:B------:R-:W2:Y:S01]  /*0ab0*/  LDCU.64 UR12, c[0x0][0x398] ;  /* 0x00007300ff0c77ac */ /* 0x000ea20008000a00 */
[----:B------:R-:W-:Y:S01]  /*0ac0*/  IMAD.U32 R7, RZ, RZ, UR16 ;  /* 0x00000010ff077e24 */ /* 0x000fe2000f8e00ff */
[----:B------:R-:W-:Y:S01]  /*0ad0*/  SHF.R.U32.HI R21, RZ, 0x1e, R4 ;  /* 0x0000001eff157819 */ /* 0x000fe20000011604 */
[----:B------:R-:W-:Y:S01]  /*0ae0*/  IMAD.SHL.U32 R16, R4, 0x4, RZ ;  /* 0x0000000404107824 */ /* 0x000fe200078e00ff */
[----:B------:R-:W-:Y:S01]  /*0af0*/  UMOV UR9, 0x400 ;  /* 0x0000040000097882 */ /* 0x000fe20000000000 */
[C---:B------:R-:W-:Y:S01]  /*0b00*/  IMAD.WIDE R2, R7.reuse, 0x4, R2 ;  /* 0x0000000407027825 */ /* 0x040fe200078e0202 */
[----:B------:R-:W-:Y:S01]  /*0b10*/  UIADD3 UR9, UPT, UPT, UR9, 0x80, URZ ;  /* 0x0000008009097890 */ /* 0x000fe2000fffe0ff */
[----:B------:R-:W-:Y:S01]  /*0b20*/  LEA.HI.X.SX32 R7, R7, R0, 0x1, P0 ;  /* 0x0000000007077211 */ /* 0x000fe200000f0eff */
[----:B------:R-:W-:Y:S01]  /*0b30*/  UMOV UR4, URZ ;  /* 0x000000ff00047c82 */ /* 0x000fe20008000000 */
[----:B------:R-:W-:Y:S01]  /*0b40*/  IMAD R20, R6, UR20, RZ ;  /* 0x0000001406147c24 */ /* 0x000fe2000f8e02ff */
[----:B------:R-:W-:Y:S01]  /*0b50*/  IADD3 R17, P1, PT, R2, R16, RZ ;  /* 0x0000001002117210 */ /* 0x000fe20007f3e0ff */
[C---:B------:R-:W-:Y:S01]  /*0b60*/  IMAD.SHL.U32 R6, R8.reuse, 0x4, RZ ;  /* 0x0000000408067824 */ /* 0x040fe200078e00ff */
[----:B------:R-:W-:Y:S01]  /*0b70*/  SHF.L.U64.HI R7, R8, 0x2, R7 ;  /* 0x0000000208077819 */ /* 0x000fe20000010207 */
[----:B------:R-:W-:Y:S01]  /*0b80*/  IMAD R20, R20, UR19, RZ ;  /* 0x0000001314147c24 */ /* 0x000fe2000f8e02ff */
[----:B------:R-:W-:Y:S01]  /*0b90*/  LEA R18, P0, R4, R2, 0x3 ;  /* 0x0000000204127211 */ /* 0x000fe200078018ff */
[----:B------:R-:W-:-:S02]  /*0ba0*/  IMAD.X R28, R3, 0x1, R21, P1 ;  /* 0x00000001031c7824 */ /* 0x000fc400008e0615 */
[C---:B------:R-:W-:Y:S01]  /*0bb0*/  IMAD.WIDE.U32 R6, R4.reuse, 0xc, R6 ;  /* 0x0000000c04067825 */ /* 0x040fe200078e0006 */
[----:B--2---:R-:W-:Y:S01]  /*0bc0*/  UIADD3 UR5, UP0, UPT, UR11, UR12, URZ ;  /* 0x0000000c0b057290 */ /* 0x004fe2000ff1e0ff */
[----:B------:R-:W-:Y:S01]  /*0bd0*/  LEA.HI.X R24, R4, R3, RZ, 0x3, P0 ;  /* 0x0000000304187211 */ /* 0x000fe200000f1cff */
[----:B-1----:R-:W-:Y:S01]  /*0be0*/  ULEA UR9, UR10, UR9, 0x18 ;  /* 0x000000090a097291 */ /* 0x002fe2000f8ec0ff */
[----:B------:R-:W-:Y:S01]  /*0bf0*/  VIADD R26, R7, UR4 ;  /* 0x00000004071a7c36 */ /* 0x000fe20008000000 */
[----:B------:R-:W-:Y:S02]  /*0c00*/  ULEA.HI.X.SX32 UR6, UR11, UR13, 0x1, UP0 ;  /* 0x0000000d0b067291 */ /* 0x000fe400080f0eff */
[----:B------:R-:W-:Y:S01]  /*0c10*/  UIADD3 UR9, UPT, UPT, UR9, UR11, URZ ;  /* 0x0000000b09097290 */ /* 0x000fe2000fffe0ff */
[----:B------:R-:W-:-:S03]  /*0c20*/  MOV R19, UR5 ;  /* 0x0000000500137c02 */ /* 0x000fc60008000f00 */
[----:B------:R-:W-:Y:S02]  /*0c30*/  IMAD.U32 R22, RZ, RZ, UR6 ;  /* 0x00000006ff167e24 */ /* 0x000fe4000f8e00ff */
[----:B------:R-:W-:-:S04]  /*0c40*/  LEA R23, R5, UR9, 0x2 ;  /* 0x0000000905177c11 */ /* 0x000fc8000f8e10ff */
[C---:B------:R-:W-:Y:S01]  /*0c50*/  LEA R27, R20.reuse, R23, 0x3 ;  /* 0x00000017141b7211 */ /* 0x040fe200078e18ff */
[C-C-:B------:R-:W-:Y:S02]  /*0c60*/  IMAD R25, R20.reuse, 0x4, R23.reuse ;  /* 0x0000000414197824 */ /* 0x140fe400078e0217 */
[----:B------:R-:W-:-:S07]  /*0c70*/  IMAD R29, R20, 0xc, R23 ;  /* 0x0000000c141d7824 */ /* 0x000fce00078e0217 */
.L_x_207:
[----:B------:R-:W-:Y:S02]  /*0c80*/  IADD3 R12, P0, PT, R2, R19, RZ ;  /* 0x00000013020c7210 */ /* 0x000fe40007f1e0ff */
[----:B------:R-:W-:-:S03]  /*0c90*/  IADD3 R8, P1, PT, R19, R17, RZ ;  /* 0x0000001113087210 */ /* 0x000fc60007f3e0ff */
[----:B------:R-:W-:Y:S01]  /*0ca0*/  IMAD.X R13, R3, 0x1, R22, P0 ;  /* 0x00000001030d7824 */ /* 0x000fe200000e0616 */
[C---:B------:R-:W-:Y:S01]  /*0cb0*/  IADD3 R10, P0, PT, R19.reuse, R18, RZ ;  /* 0x00000012130a7210 */ /* 0x040fe20007f1e0ff */
[C---:B------:R-:W-:Y:S01]  /*0cc0*/  IMAD.X R9, R22.reuse, 0x1, R28, P1 ;  /* 0x0000000116097824 */ /* 0x040fe200008e061c */
[----:B------:R-:W-:Y:S02]  /*0cd0*/  IADD3 R14, P1, PT, R19, R6, RZ ;  /* 0x00000006130e7210 */ /* 0x000fe40007f3e0ff */
[----:B------:R-:W-:Y:S01]  /*0ce0*/  @!PT LDS RZ, [RZ] ;  /* 0x00000000fffff984 */ /* 0x000fe20000000800 */
[----:B------:R-:W-:Y:S01]  /*0cf0*/  @!PT LDS RZ, [RZ] ;  /* 0x00000000fffff984 */ /* 0x000fe20000000800 */
[----:B------:R-:W-:Y:S01]  /*0d00*/  @!PT LDS RZ, [RZ] ;  /* 0x00000000fffff984 */ /* 0x000fe20000000800 */
[----:B------:R1:W-:Y:S01]  /*0d10*/  LDGSTS.E [R23], desc[UR14][R12.64] ;  /* 0x000000000c177fae */ /* 0x0003e2000b9a100e */
[----:B------:R-:W-:Y:S01]  /*0d20*/  IMAD.X R11, R22, 0x1, R24, P0 ;  /* 0x00000001160b7824 */ /* 0x000fe200000e0618 */
[----:B------:R-:W-:Y:S01]  /*0d30*/  IADD3 R5, P0, PT, R16, R5, RZ ;  /* 0x0000000510057210 */ /* 0x000fe20007f1e0ff */
[----:B------:R-:W-:Y:S01]  /*0d40*/  IMAD.X R15, R22, 0x1, R26, P1 ;  /* 0x00000001160f7824 */ /* 0x000fe200008e061a */
[----:B------:R-:W-:Y:S01]  /*0d50*/  LEA R19, P1, R4, R19, 0x4 ;  /* 0x0000001304137211 */ /* 0x000fe200078220ff */
[----:B------:R2:W-:Y:S01]  /*0d60*/  LDGSTS.E [R25], desc[UR14][R8.64] ;  /* 0x0000000008197fae */ /* 0x0005e2000b9a100e */
[----:B------:R-:W-:-:S02]  /*0d70*/  IADD3.X R0, PT, PT, R21, R0, RZ, P0, !PT ;  /* 0x0000000015007210 */ /* 0x000fc400007fe4ff */
[----:B------:R-:W-:Y:S01]  /*0d80*/  ISETP.GE.U32.AND P0, PT, R5, UR7, PT ;  /* 0x0000000705007c0c */ /* 0x000fe2000bf06070 */
[----:B------:R3:W-:Y:S01]  /*0d90*/  LDGSTS.E [R27], desc[UR14][R10.64] ;  /* 0x000000000a1b7fae */ /* 0x0007e2000b9a100e */
[----:B------:R-:W-:Y:S02]  /*0da0*/  LEA.HI.X R22, R4, R22, RZ, 0x4, P1 ;  /* 0x0000001604167211 */ /* 0x000fe400008f24ff */
[----:B------:R-:W-:Y:S01]  /*0db0*/  ISETP.GE.U32.AND.EX P0, PT, R0, UR21, PT, P0 ;  /* 0x0000001500007c0c */ /* 0x000fe2000bf06100 */
[----:B------:R4:W-:Y:S01]  /*0dc0*/  LDGSTS.E [R29], desc[UR14][R14.64] ;  /* 0x000000000e1d7fae */ /* 0x0009e2000b9a100e */
[C---:B-1----:R-:W-:Y:S02]  /*0dd0*/  IMAD R23, R20.reuse, 0x10, R23 ;  /* 0x0000001014177824 */ /* 0x042fe400078e0217 */
[C---:B--2---:R-:W-:Y:S02]  /*0de0*/  IMAD R25, R20.reuse, 0x10, R25 ;  /* 0x0000001014197824 */ /* 0x044fe400078e0219 */
[----:B---3--:R-:W-:-:S02]  /*0df0*/  IMAD R27, R20, 0x10, R27 ;  /* 0x00000010141b7824 */ /* 0x008fc400078e021b */
[----:B----4-:R-:W-:-:S05]  /*0e00*/  IMAD R29, R20, 0x10, R29 ;  /* 0x00000010141d7824 */ /* 0x010fca00078e021d */
[----:B------:R-:W-:Y:S05]  /*0e10*/  @!P0 BRA `(.L_x_207) ;  /* 0xfffffffc00988947 */ /* 0x000fea000383ffff */
.L_x_200:
[----:B------:R-:W-:Y:S05]  /*0e20*/  BSYNC.RECONVERGENT B0 ;  /* 0x0000000000007941 */ /* 0x000fea0003800200 */
.L_x_199:
[----:B------:R-:W0:Y:S01]  /*0e30*/  LDGDEPBAR ;  /* 0x00000000000079af */ /* 0x000e220000000000 */
[----:B------:R-:W-:-:S04]  /*0e40*/  DEPBAR.LE SB0, 0x0 ;  /* 0x000080000000791a */ /* 0x000fc80000000000 */
[----:B------:R-:W-:Y:S06]  /*0e50*/  BAR.SYNC.DEFER_BLOCKING 0x0 ;  /* 0x0000000000007b1d */ /* 0x000fec0000010000 */
.L_x_198:
[----:B------:R-:W-:-:S09]  /*0e60*/  UISETP.GT.AND UP0, UPT, UR17, UR8, UPT ;  /* 0x000000081100728c */ /* 0x000fd2000bf04270 */
[----:B------:R-:W-:Y:S05]  /*0e70*/  BRA.U UP0, `(.L_x_208) ;  /* 0x0000000100687547 */ /* 0x000fea000b800000 */
[----:B------:R-:W1:Y:S02]  /*0e80*/  LDC R4, c[0x0][0x384] ;  /* 0x0000e100ff047b82 */ /* 0x000e640000000800 */
[----:B-1----:R-:W-:-:S13]  /*0e90*/  ISETP.GE.AND P0, PT, R4, 0x1, PT ;  /* 0x000000010400780c */ /* 0x002fda0003f06270 */
[----:B------:R-:W-:Y:S05]  /*0ea0*/  @!P0 EXIT ;  /* 0x000000000000894d */ /* 0x000fea0003800000 */
[----:B------:R-:W1:Y:S01]  /*0eb0*/  S2R R5, SR_TID.X ;  /* 0x0000000000057919 */ /* 0x000e620000002100 */
[----:B------:R-:W2:Y:S01]  /*0ec0*/  S2UR UR7, SR_CgaCtaId ;  /* 0x00000000000779c3 */ /* 0x000ea20000008800 */
[----:B------:R-:W1:Y:S01]  /*0ed0*/  LDCU UR8, c[0x0][0x3a0] ;  /* 0x00007400ff0877ac */ /* 0x000e620008000800 */
[----:B------:R-:W-:Y:S01]  /*0ee0*/  IADD3 R4, PT, PT, -R4, RZ, RZ ;  /* 0x000000ff04047210 */ /* 0x000fe20007ffe1ff */
[----:B------:R-:W3:Y:S01]  /*0ef0*/  LDCU.64 UR4, c[0x0][0x390] ;  /* 0x00007200ff0477ac */ /* 0x000ee20008000a00 */
[----:B------:R-:W-:Y:S02]  /*0f00*/  UMOV UR6, 0x400 ;  /* 0x0000040000067882 */ /* 0x000fe40000000000 */
[----:B------:R-:W-:Y:S02]  /*0f10*/  UIADD3 UR6, UPT, UPT, UR6, 0x80, URZ ;  /* 0x0000008006067890 */ /* 0x000fe4000fffe0ff */
[----:B---3--:R-:W-:Y:S02]  /*0f20*/  UIMAD.WIDE UR4, UR16, 0x4, UR4 ;  /* 0x00000004100478a5 */ /* 0x008fe4000f8e0204 */
[----:B--2---:R-:W-:Y:S01]  /*0f30*/  ULEA UR6, UR7, UR6, 0x18 ;  /* 0x0000000607067291 */ /* 0x004fe2000f8ec0ff */
[----:B-1----:R-:W-:-:S05]  /*0f40*/  LEA R0, R5, UR8, 0x2 ;  /* 0x0000000805007c11 */ /* 0x002fca000f8e10ff */
[----:B------:R-:W-:-:S07]  /*0f50*/  VIADD R0, R0, UR6 ;  /* 0x0000000600007c36 */ /* 0x000fce0008000000 */
.L_x_209:
        /* <DEDUP_REMOVED lines=12> */
.L_x_208:
        /* <DEDUP_REMOVED lines=10> */
[----:B---3--:R-:W-:Y:S02]  /*10c0*/  UIMAD.WIDE UR4, UR16, 0x4, UR4 ;  /* 0x00000004100478a5 */ /* 0x008fe4000f8e0204 */
[----:B--2---:R-:W-:Y:S01]  /*10d0*/  ULEA UR6, UR7, UR6, 0x18 ;  /* 0x0000000607067291 */ /* 0x004fe2000f8ec0ff */
[----:B-1----:R-:W-:-:S05]  /*10e0*/  LEA R4, R5, UR8, 0x2 ;  /* 0x0000000805047c11 */ /* 0x002fca000f8e10ff */
[----:B------:R-:W-:-:S07]  /*10f0*/  VIADD R4, R4, UR6 ;  /* 0x0000000604047c36 */ /* 0x000fce0008000000 */
.L_x_210:
[----:B------:R-:W-:Y:S01]  /*1100*/  ISETP.GE.AND P0, PT, R5, UR18, PT ;  /* 0x0000001205007c0c */ /* 0x000fe2000bf06270 */
        /* <DEDUP_REMOVED lines=12> */
        .weak           $__internal_1_$__cuda_sm20_div_u64
        .type           $__internal_1_$__cuda_sm20_div_u64,@function
        .size           $__internal_1_$__cuda_sm20_div_u64,(.L_x_251 - $__internal_1_$__cuda_sm20_div_u64)
$__internal_1_$__cuda_sm20_div_u64:
[----:B------:R-:W-:Y:S02]  /*11d0*/  HFMA2 R15, -RZ, RZ, 0, 0 ;  /* 0x00000000ff0f7431 */ /* 0x000fe400000001ff */
[----:B------:R-:W-:-:S04]  /*11e0*/  IMAD.MOV.U32 R14, RZ, RZ, R4 ;  /* 0x000000ffff0e7224 */ /* 0x000fc800078e0004 */
        /* <DEDUP_REMOVED lines=20> */
[----:B------:R-:W-:Y:S01]  /*1330*/  IMAD.HI.U32 R12, R13, R15, RZ ;  /* 0x0000000f0d0c7227 */ /* 0x000fe200078e00ff */
[----:B------:R-:W-:-:S05]  /*1340*/  IADD3.X R10, PT, PT, RZ, ~R10, RZ, P0, !PT ;  /* 0x8000000aff0a7210 */ /* 0x000fca00007fe4ff */
[----:B------:R-:W-:-:S04]  /*1350*/  IMAD.WIDE.U32 R12, P0, R13, R10, R12 ;  /* 0x0000000a0d0c7225 */ /* 0x000fc8000780000c */
[C---:B------:R-:W-:Y:S02]  /*1360*/  IMAD R11, R9.reuse, R10, RZ ;  /* 0x0000000a090b7224 */ /* 0x040fe400078e02ff */
[----:B------:R-:W-:-:S04]  /*1370*/  IMAD.HI.U32 R12, P1, R9, R15, R12 ;  /* 0x0000000f090c7227 */ /* 0x000fc8000782000c */
[----:B------:R-:W-:Y:S01]  /*1380*/  IMAD.HI.U32 R10, R9, R10, RZ ;  /* 0x0000000a090a7227 */ /* 0x000fe200078e00ff */
[----:B------:R-:W-:-:S03]  /*1390*/  IADD3 R12, P2, PT, R11, R12, RZ ;  /* 0x0000000c0b0c7210 */ /* 0x000fc60007f5e0ff */
[----:B------:R-:W-:Y:S02]  /*13a0*/  IMAD.X R9, R10, 0x1, R9, P0 ;  /* 0x000000010a097824 */ /* 0x000fe400000e0609 */
[----:B------:R-:W-:-:S03]  /*13b0*/  IMAD.HI.U32 R10, R12, R3, RZ ;  /* 0x000000030c0a7227 */ /* 0x000fc600078e00ff */
[----:B------:R-:W-:Y:S01]  /*13c0*/  IADD3.X R14, PT, PT, RZ, RZ, R9, P2, P1 ;  /* 0x000000ffff0e7210 */ /* 0x000fe200017e2409 */
[----:B------:R-:W-:Y:S02]  /*13d0*/  IMAD.MOV.U32 R11, RZ, RZ, RZ ;  /* 0x000000ffff0b7224 */ /* 0x000fe400078e00ff */
[----:B------:R-:W-:-:S04]  /*13e0*/  IMAD.WIDE.U32 R10, R12, R7, R10 ;  /* 0x000000070c0a7225 */ /* 0x000fc800078e000a */
[C---:B------:R-:W-:Y:S02]  /*13f0*/  IMAD R13, R14.reuse, R7, RZ ;  /* 0x000000070e0d7224 */ /* 0x040fe400078e02ff */
[----:B------:R-:W-:-:S04]  /*1400*/  IMAD.HI.U32 R10, P0, R14, R3, R10 ;  /* 0x000000030e0a7227 */ /* 0x000fc8000780000a */
[----:B------:R-:W-:Y:S01]  /*1410*/  IMAD.HI.U32 R9, R14, R7, RZ ;  /* 0x000000070e097227 */ /* 0x000fe200078e00ff */
[----:B------:R-:W-:-:S03]  /*1420*/  IADD3 R13, P1, PT, R13, R10, RZ ;  /* 0x0000000a0d0d7210 */ /* 0x000fc60007f3e0ff */
[----:B------:R-:W-:Y:S02]  /*1430*/  IMAD.X R9, RZ, RZ, R9, P0 ;  /* 0x000000ffff097224 */ /* 0x000fe400000e0609 */
[----:B------:R-:W-:-:S04]  /*1440*/  IMAD.WIDE.U32 R10, R13, R4, RZ ;  /* 0x000000040d0a7225 */ /* 0x000fc800078e00ff */
[----:B------:R-:W-:-:S04]  /*1450*/  IMAD.X R9, RZ, RZ, R9, P1 ;  /* 0x000000ffff097224 */ /* 0x000fc800008e0609 */
[----:B------:R-:W-:Y:S01]  /*1460*/  IMAD R12, R9, R4, R11 ;  /* 0x00000004090c7224 */ /* 0x000fe200078e020b */
[----:B------:R-:W-:-:S04]  /*1470*/  IADD3 R11, P0, PT, -R10, R3, RZ ;  /* 0x000000030a0b7210 */ /* 0x000fc80007f1e1ff */
[----:B------:R-:W-:Y:S02]  /*1480*/  IADD3.X R14, PT, PT, ~R12, R7, RZ, P0, !PT ;  /* 0x000000070c0e7210 */ /* 0x000fe400007fe5ff */
[----:B------:R-:W-:Y:S02]  /*1490*/  ISETP.GE.U32.AND P0, PT, R11, R4, PT ;  /* 0x000000040b00720c */ /* 0x000fe40003f06070 */
[----:B------:R-:W-:Y:S02]  /*14a0*/  IADD3 R12, P2, PT, R13, 0x1, RZ ;  /* 0x000000010d0c7810 */ /* 0x000fe40007f5e0ff */
[----:B------:R-:W-:Y:S02]  /*14b0*/  IADD3 R3, P1, PT, -R4, R11, RZ ;  /* 0x0000000b04037210 */ /* 0x000fe40007f3e1ff */
[C---:B------:R-:W-:Y:S01]  /*14c0*/  ISETP.GE.U32.AND.EX P0, PT, R14.reuse, RZ, PT, P0 ;  /* 0x000000ff0e00720c */ /* 0x040fe20003f06100 */
[----:B------:R-:W-:Y:S01]  /*14d0*/  IMAD.X R10, RZ, RZ, R9, P2 ;  /* 0x000000ffff0a7224 */ /* 0x000fe200010e0609 */
[----:B------:R-:W-:-:S02]  /*14e0*/  IADD3.X R7, PT, PT, R14, -0x1, RZ, P1, !PT ;  /* 0xffffffff0e077810 */ /* 0x000fc40000ffe4ff */
[----:B------:R-:W-:Y:S02]  /*14f0*/  SEL R3, R3, R11, P0 ;  /* 0x0000000b03037207 */ /* 0x000fe40000000000 */
[----:B------:R-:W-:Y:S02]  /*1500*/  SEL R12, R12, R13, P0 ;  /* 0x0000000d0c0c7207 */ /* 0x000fe40000000000 */
[----:B------:R-:W-:Y:S02]  /*1510*/  SEL R7, R7, R14, P0 ;  /* 0x0000000e07077207 */ /* 0x000fe40000000000 */
[----:B------:R-:W-:Y:S02]  /*1520*/  SEL R9, R10, R9, P0 ;  /* 0x000000090a097207 */ /* 0x000fe40000000000 */
[----:B------:R-:W-:Y:S02]  /*1530*/  ISETP.GE.U32.AND P0, PT, R3, R4, PT ;  /* 0x000000040300720c */ /* 0x000fe40003f06070 */
[----:B------:R-:W-:-:S02]  /*1540*/  IADD3 R3, P2, PT, R12, 0x1, RZ ;  /* 0x000000010c037810 */ /* 0x000fc40007f5e0ff */
[----:B------:R-:W-:Y:S02]  /*1550*/  ISETP.GE.U32.AND.EX P0, PT, R7, RZ, PT, P0 ;  /* 0x000000ff0700720c */ /* 0x000fe40003f06100 */
[----:B------:R-:W-:Y:S01]  /*1560*/  ISETP.NE.U32.AND P1, PT, R4, RZ, PT ;  /* 0x000000ff0400720c */ /* 0x000fe20003f25070 */
[----:B------:R-:W-:Y:S01]  /*1570*/  IMAD.X R10, RZ, RZ, R9, P2 ;  /* 0x000000ffff0a7224 */ /* 0x000fe200010e0609 */
[----:B------:R-:W-:Y:S02]  /*1580*/  SEL R3, R3, R12, P0 ;  /* 0x0000000c03037207 */ /* 0x000fe40000000000 */
[----:B------:R-:W-:Y:S02]  /*1590*/  ISETP.NE.AND.EX P1, PT, RZ, RZ, PT, P1 ;  /* 0x000000ffff00720c */ /* 0x000fe40003f25310 */
[----:B------:R-:W-:Y:S01]  /*15a0*/  SEL R10, R10, R9, P0 ;  /* 0x000000090a0a7207 */ /* 0x000fe20000000000 */
[----:B------:R-:W-:Y:S01]  /*15b0*/  IMAD.MOV.U32 R9, RZ, RZ, 0x0 ;  /* 0x00000000ff097424 */ /* 0x000fe200078e00ff */
[----:B------:R-:W-:-:S02]  /*15c0*/  SEL R3, R3, 0xffffffff, P1 ;  /* 0xffffffff03037807 */ /* 0x000fc40000800000 */
[----:B------:R-:W-:Y:S01]  /*15d0*/  SEL R10, R10, 0xffffffff, P1 ;  /* 0xffffffff0a0a7807 */ /* 0x000fe20000800000 */
[----:B------:R-:W-:Y:S06]  /*15e0*/  RET.REL.NODEC R8 `(_ZN3cub18CUB_300001_SM_10006detail9transform16transform_kernelINS2_10policy_hubILb0EN4cuda3std3__45tupleIJN6thrust24THRUST_300001_SM_1000_NS10device_ptrIfEEEEEE10policy1000EiNS7_6negateIfEESC_JPfEEEvT0_iT1_T2_DpNS2_10kernel_argIT3_EE) ;  /* 0xffffffe808847950 */ /* 0x000fec0003c3ffff */
.L_x_211:
        /* <DEDUP_REMOVED lines=9> */
.L_x_251:


//--------------------- .text._ZN3cub18CUB_300001_SM_10006detail11EmptyKernelIvEEvv --------------------------
	.section	.text._ZN3cub18CUB_300001_SM_10006detail11EmptyKernelIvEEvv,"ax",@progbits
	.align	128
        .global         _ZN3cub18CUB_300001_SM_10006detail11EmptyKernelIvEEvv
        .type           _ZN3cub18CUB_300001_SM_10006detail11EmptyKernelIvEEvv,@function
        .size           _ZN3cub18CUB_300001_SM_10006detail11EmptyKernelIvEEvv,(.L_x_262 - _ZN3cub18CUB_300001_SM_10006detail11EmptyKernelIvEEvv)
        .other          _ZN3cub18CUB_300001_SM_10006detail11EmptyKernelIvEEvv,@"STO_CUDA_ENTRY STV_DEFAULT"
_ZN3cub18CUB_300001_SM_10006detail11EmptyKernelIvEEvv:
.text._ZN3cub18CUB_300001_SM_10006detail11EmptyKernelIvEEvv:
[----:B------:R-:W-:Y:S01]  /*0000*/  LDC R1, c[0x0][0x37c] ;  /* 0x0000df00ff017b82 */ /* 0x000fe20000000800 */
[----:B------:R-:W-:Y:S05]  /*0010*/  EXIT ;  /* 0x000000000000794d */ /* 0x000fea0003800000 */
.L_x_212:
        /* <DEDUP_REMOVED lines=14> */
.L_x_262:


//--------------------- .text._Z13permuteWeightIfEviPT_S1_Pi --------------------------
	.section	.text._Z13permuteWeightIfEviPT_S1_Pi,"ax",@progbits
	.align	128
        .global         _Z13permuteWeightIfEviPT_S1_Pi
        .type           _Z13permuteWeightIfEviPT_S1_Pi,@function
        .size           _Z13permuteWeightIfEviPT_S1_Pi,(.L_x_263 - _Z13permuteWeightIfEviPT_S1_Pi)
        .other          _Z13permuteWeightIfEviPT_S1_Pi,@"STO_CUDA_ENTRY STV_DEFAULT"
_Z13permuteWeightIfEviPT_S1_Pi:
.text._Z13permuteWeightIfEviPT_S1_Pi:
[----:B------:R-:W-:Y:S08]  /*0000*/  LDC R1, c[0x0][0x37c] ;  /* 0x0000df00ff017b82 */ /* 0x000ff00000000800 */
[----:B------:R-:W0:Y:S02]  /*0010*/  LDC R13, c[0x0][0x380] ;  /* 0x0000e000ff0d7b82 */ /* 0x000e240000000800 */
[----:B0-----:R-:W-:-:S13]  /*0020*/  ISETP.NE.AND P0, PT, R13, RZ, PT ;  /* 0x000000ff0d00720c */ /* 0x001fda0003f05270 */
[----:B------:R-:W-:Y:S05]  /*0030*/  @!P0 EXIT ;  /* 0x000000000000894d */ /* 0x000fea0003800000 */
[----:B------:R-:W0:Y:S01]  /*0040*/  LDCU.64 UR8, c[0x0][0x390] ;  /* 0x00007200ff0877ac */ /* 0x000e220008000a00 */
[C---:B------:R-:W-:Y:S02]  /*0050*/  LOP3.LUT P1, RZ, R13.reuse, 0x3, RZ, 0xc0, !PT ;  /* 0x000000030dff7812 */ /* 0x040fe4000782c0ff */
[----:B------:R-:W-:Y:S01]  /*0060*/  SHF.R.S32.HI R10, RZ, 0x1f, R13 ;  /* 0x0000001fff0a7819 */ /* 0x000fe2000001140d */
[----:B------:R-:W1:Y:S01]  /*0070*/  LDCU.64 UR4, c[0x0][0x398] ;  /* 0x00007300ff0477ac */ /* 0x000e620008000a00 */
[----:B------:R-:W-:Y:S01]  /*0080*/  IADD3 R2, P0, PT, R13, -0x1, RZ ;  /* 0xffffffff0d027810 */ /* 0x000fe20007f1e0ff */
[----:B------:R-:W2:Y:S03]  /*0090*/  LDCU.64 UR6, c[0x0][0x358] ;  /* 0x00006b00ff0677ac */ /* 0x000ea60008000a00 */
[----:B------:R-:W-:Y:S02]  /*00a0*/  IADD3.X R0, PT, PT, R10, 0x3fffffff, RZ, P0, !PT ;  /* 0x3fffffff0a007810 */ /* 0x000fe400007fe4ff */
[----:B------:R-:W-:-:S02]  /*00b0*/  ISETP.GE.U32.AND P0, PT, R2, 0x3, PT ;  /* 0x000000030200780c */ /* 0x000fc40003f06070 */
[----:B------:R-:W-:-:S04]  /*00c0*/  LOP3.LUT R0, R0, 0x3fffffff, RZ, 0xc0, !PT ;  /* 0x3fffffff00007812 */ /* 0x000fc800078ec0ff */
[----:B------:R-:W-:Y:S01]  /*00d0*/  ISETP.GE.U32.AND.EX P0, PT, R0, RZ, PT, P0 ;  /* 0x000000ff0000720c */ /* 0x000fe20003f06100 */
[----:B0-----:R-:W-:Y:S02]  /*00e0*/  IMAD.U32 R2, RZ, RZ, UR8 ;  /* 0x00000008ff027e24 */ /* 0x001fe4000f8e00ff */
[----:B------:R-:W-:Y:S01]  /*00f0*/  IMAD.U32 R3, RZ, RZ, UR9 ;  /* 0x00000009ff037e24 */ /* 0x000fe2000f8e00ff */
[----:B------:R-:W-:Y:S09]  /*0100*/  @!P1 BRA `(.L_x_213) ;  /* 0x0000000000509947 */ /* 0x000ff20003800000 */
[----:B------:R-:W0:Y:S01]  /*0110*/  LDC.64 R8, c[0x0][0x388] ;  /* 0x0000e200ff087b82 */ /* 0x000e220000000a00 */
[----:B------:R-:W-:Y:S01]  /*0120*/  LOP3.LUT R11, R13, 0x3, RZ, 0xc0, !PT ;  /* 0x000000030d0b7812 */ /* 0x000fe200078ec0ff */
[----:B------:R-:W-:-:S07]  /*0130*/  IMAD.MOV.U32 R12, RZ, RZ, RZ ;  /* 0x000000ffff0c7224 */ /* 0x000fce00078e00ff */
.L_x_214:
[----:B-1----:R-:W-:Y:S01]  /*0140*/  MOV R6, UR4 ;  /* 0x0000000400067c02 */ /* 0x002fe20008000f00 */
[----:B------:R-:W-:-:S05]  /*0150*/  IMAD.U32 R7, RZ, RZ, UR5 ;  /* 0x00000005ff077e24 */ /* 0x000fca000f8e00ff */
[----:B--2---:R-:W0:Y:S01]  /*0160*/  LDG.E R5, desc[UR6][R6.64] ;  /* 0x0000000606057981 */ /* 0x004e22000c1e1900 */
[----:B------:R-:W-:-:S04]  /*0170*/  IADD3 R11, P1, PT, R11, -0x1, RZ ;  /* 0xffffffff0b0b7810 */ /* 0x000fc80007f3e0ff */
[----:B------:R-:W-:Y:S02]  /*0180*/  IADD3.X R12, PT, PT, R12, -0x1, RZ, P1, !PT ;  /* 0xffffffff0c0c7810 */ /* 0x000fe40000ffe4ff */
[----:B------:R-:W-:Y:S01]  /*0190*/  ISETP.NE.U32.AND P1, PT, R11, RZ, PT ;  /* 0x000000ff0b00720c */ /* 0x000fe20003f25070 */
[----:B0-----:R-:W-:-:S06]  /*01a0*/  IMAD.WIDE R4, R5, 0x4, R8 ;  /* 0x0000000405047825 */ /* 0x001fcc00078e0208 */
[----:B------:R-:W2:Y:S01]  /*01b0*/  LDG.E R5, desc[UR6][R4.64] ;  /* 0x0000000604057981 */ /* 0x000ea2000c1e1900 */
[----:B------:R-:W-:Y:S01]  /*01c0*/  ISETP.NE.AND.EX P1, PT, R12, RZ, PT, P1 ;  /* 0x000000ff0c00720c */ /* 0x000fe20003f25310 */
[----:B------:R-:W-:Y:S01]  /*01d0*/  UIADD3 UR4, UP0, UPT, UR4, 0x4, URZ ;  /* 0x0000000404047890 */ /* 0x000fe2000ff1e0ff */
[----:B------:R-:W-:-:S03]  /*01e0*/  IADD3 R0, P2, PT, R2, 0x4, RZ ;  /* 0x0000000402007810 */ /* 0x000fc60007f5e0ff */
[----:B------:R-:W-:Y:S02]  /*01f0*/  UIADD3.X UR5, UPT, UPT, URZ, UR5, URZ, UP0, !UPT ;  /* 0x00000005ff057290 */ /* 0x000fe400087fe4ff */
[----:B------:R-:W-:Y:S01]  /*0200*/  IMAD.X R7, RZ, RZ, R3, P2 ;  /* 0x000000ffff077224 */ /* 0x000fe200010e0603 */
[----:B--2---:R0:W-:Y:S02]  /*0210*/  STG.E desc[UR6][R2.64], R5 ;  /* 0x0000000502007986 */ /* 0x0041e4000c101906 */
[----:B0-----:R-:W-:Y:S02]  /*0220*/  IMAD.MOV.U32 R2, RZ, RZ, R0 ;  /* 0x000000ffff027224 */ /* 0x001fe400078e0000 */
[----:B------:R-:W-:Y:S01]  /*0230*/  MOV R3, R7 ;  /* 0x0000000700037202 */ /* 0x000fe20000000f00 */
[----:B------:R-:W-:Y:S06]  /*0240*/  @P1 BRA `(.L_x_214) ;  /* 0xfffffffc00bc1947 */ /* 0x000fec000383ffff */
.L_x_213:
[----:B-12---:R-:W-:Y:S05]  /*0250*/  @!P0 EXIT ;  /* 0x000000000000894d */ /* 0x006fea0003800000 */
[----:B------:R-:W0:Y:S01]  /*0260*/  LDC.64 R4, c[0x0][0x398] ;  /* 0x0000e600ff047b82 */ /* 0x000e220000000a00 */
[----:B------:R-:W-:Y:S01]  /*0270*/  IMAD.U32 R7, RZ, RZ, UR5 ;  /* 0x00000005ff077e24 */ /* 0x000fe2000f8e00ff */
[----:B0-----:R-:W-:Y:S01]  /*0280*/  LEA R0, P0, R13, R4, 0x2 ;  /* 0x000000040d007211 */ /* 0x001fe200078010ff */
[----:B------:R-:W-:-:S03]  /*0290*/  IMAD.U32 R4, RZ, RZ, UR4 ;  /* 0x00000004ff047e24 */ /* 0x000fc6000f8e00ff */
[----:B------:R-:W-:Y:S01]  /*02a0*/  LEA.HI.X R6, R13, R5, R10, 0x2, P0 ;  /* 0x000000050d067211 */ /* 0x000fe200000f140a */
[----:B------:R-:W-:Y:S01]  /*02b0*/  IMAD.U32 R5, RZ, RZ, UR5 ;  /* 0x00000005ff057e24 */ /* 0x000fe2000f8e00ff */
[----:B------:R-:W-:-:S04]  /*02c0*/  ISETP.LE.U32.AND P0, PT, R0, UR4, PT ;  /* 0x0000000400007c0c */ /* 0x000fc8000bf03070 */
[----:B------:R-:W-:-:S13]  /*02d0*/  ISETP.GE.AND.EX P0, PT, R7, R6, PT, P0 ;  /* 0x000000060700720c */ /* 0x000fda0003f06300 */
[----:B------:R-:W-:Y:S05]  /*02e0*/  @P0 BRA `(.L_x_215) ;  /* 0x0000000800280947 */ /* 0x000fea0003800000 */
[----:B------:R-:W-:-:S04]  /*02f0*/  IADD3 R7, P0, PT, R0, -UR4, RZ ;  /* 0x8000000400077c10 */ /* 0x000fc8000ff1e0ff */
[----:B------:R-:W-:Y:S02]  /*0300*/  ISETP.GT.U32.AND P1, PT, R7, 0x30, PT ;  /* 0x000000300700780c */ /* 0x000fe40003f24070 */
[----:B------:R-:W-:Y:S02]  /*0310*/  IADD3.X R7, PT, PT, R6, ~UR5, RZ, P0, !PT ;  /* 0x8000000506077c10 */ /* 0x000fe400087fe4ff */
[----:B------:R-:W-:Y:S02]  /*0320*/  PLOP3.LUT P0, PT, PT, PT, PT, 0x80, 0x8 ;  /* 0x000000000008781c */ /* 0x000fe40003f0f070 */
[----:B------:R-:W-:-:S13]  /*0330*/  ISETP.GT.AND.EX P1, PT, R7, RZ, PT, P1 ;  /* 0x000000ff0700720c */ /* 0x000fda0003f24310 */
[----:B------:R-:W-:Y:S05]  /*0340*/  @!P1 BRA `(.L_x_216) ;  /* 0x0000000400409947 */ /* 0x000fea0003800000 */
[----:B------:R-:W-:Y:S02]  /*0350*/  IADD3 R16, P1, PT, R0, -0x30, RZ ;  /* 0xffffffd000107810 */ /* 0x000fe40007f3e0ff */
[----:B------:R-:W-:Y:S02]  /*0360*/  PLOP3.LUT P0, PT, PT, PT, PT, 0x8, 0x80 ;  /* 0x000000000080781c */ /* 0x000fe40003f0e170 */
[----:B------:R-:W-:-:S11]  /*0370*/  IADD3.X R7, PT, PT, R6, -0x1, RZ, P1, !PT ;  /* 0xffffffff06077810 */ /* 0x000fd60000ffe4ff */
.L_x_217:
[----:B------:R-:W2:Y:S01]  /*0380*/  LDG.E R11, desc[UR6][R4.64] ;  /* 0x00000006040b7981 */ /* 0x000ea2000c1e1900 */
[----:B------:R-:W2:Y:S02]  /*0390*/  LDC.64 R8, c[0x0][0x388] ;  /* 0x0000e200ff087b82 */ /* 0x000ea40000000a00 */
[----:B--2---:R-:W-:-:S05]  /*03a0*/  IMAD.WIDE R10, R11, 0x4, R8 ;  /* 0x000000040b0a7825 */ /* 0x004fca00078e0208 */
[----:B------:R-:W2:Y:S04]  /*03b0*/  LDG.E R17, desc[UR6][R10.64] ;  /* 0x000000060a117981 */ /* 0x000ea8000c1e1900 */
        /* <DEDUP_REMOVED lines=14> */
[----:B---3--:R-:W-:-:S05]  /*04a0*/  IMAD.WIDE R12, R23, 0x4, R8 ;  /* 0x00000004170c7825 */ /* 0x008fca00078e0208 */
[----:B-1----:R-:W3:Y:S04]  /*04b0*/  LDG.E R19, desc[UR6][R12.64] ;  /* 0x000000060c137981 */ /* 0x002ee8000c1e1900 */
[----:B---3--:R1:W-:Y:S04]  /*04c0*/  STG.E desc[UR6][R2.64+0x10], R19 ;  /* 0x0000101302007986 */ /* 0x0083e8000c101906 */
[----:B------:R-:W3:Y:S02]  /*04d0*/  LDG.E R23, desc[UR6][R4.64+0x14] ;  /* 0x0000140604177981 */ /* 0x000ee4000c1e1900 */
[----:B---3--:R-:W-:-:S05]  /*04e0*/  IMAD.WIDE R14, R23, 0x4, R8 ;  /* 0x00000004170e7825 */ /* 0x008fca00078e0208 */
[----:B--2---:R-:W2:Y:S04]  /*04f0*/  LDG.E R21, desc[UR6][R14.64] ;  /* 0x000000060e157981 */ /* 0x004ea8000c1e1900 */
        /* <DEDUP_REMOVED lines=20> */
[----:B---3--:R-:W-:Y:S04]  /*0640*/  STG.E desc[UR6][R2.64+0x28], R19 ;  /* 0x0000281302007986 */ /* 0x008fe8000c101906 */
[----:B------:R-:W3:Y:S02]  /*0650*/  LDG.E R23, desc[UR6][R4.64+0x2c] ;  /* 0x00002c0604177981 */ /* 0x000ee4000c1e1900 */
[----:B---3--:R-:W-:-:S05]  /*0660*/  IMAD.WIDE R14, R23, 0x4, R8 ;  /* 0x00000004170e7825 */ /* 0x008fca00078e0208 */
[----:B--2---:R-:W2:Y:S04]  /*0670*/  LDG.E R21, desc[UR6][R14.64] ;  /* 0x000000060e157981 */ /* 0x004ea8000c1e1900 */
[----:B--2---:R-:W-:Y:S04]  /*0680*/  STG.E desc[UR6][R2.64+0x2c], R21 ;  /* 0x00002c1502007986 */ /* 0x004fe8000c101906 */
[----:B------:R-:W2:Y:S02]  /*0690*/  LDG.E R23, desc[UR6][R4.64+0x30] ;  /* 0x0000300604177981 */ /* 0x000ea4000c1e1900 */
[----:B--2---:R-:W-:-:S06]  /*06a0*/  IMAD.WIDE R10, R23, 0x4, R8 ;  /* 0x00000004170a7825 */ /* 0x004fcc00078e0208 */
[----:B------:R-:W2:Y:S04]  /*06b0*/  LDG.E R11, desc[UR6][R10.64] ;  /* 0x000000060a0b7981 */ /* 0x000ea8000c1e1900 */
[----:B--2---:R1:W-:Y:S04]  /*06c0*/  STG.E desc[UR6][R2.64+0x30], R11 ;  /* 0x0000300b02007986 */ /* 0x0043e8000c101906 */
[----:B0-----:R-:W2:Y:S02]  /*06d0*/  LDG.E R17, desc[UR6][R4.64+0x34] ;  /* 0x0000340604117981 */ /* 0x001ea4000c1e1900 */
[----:B--2---:R-:W-:-:S06]  /*06e0*/  IMAD.WIDE R12, R17, 0x4, R8 ;  /* 0x00000004110c7825 */ /* 0x004fcc00078e0208 */
[----:B------:R-:W2:Y:S04]  /*06f0*/  LDG.E R13, desc[UR6][R12.64] ;  /* 0x000000060c0d7981 */ /* 0x000ea8000c1e1900 */
[----:B--2---:R-:W-:Y:S04]  /*0700*/  STG.E desc[UR6][R2.64+0x34], R13 ;  /* 0x0000340d02007986 */ /* 0x004fe8000c101906 */
[----:B------:R-:W2:Y:S02]  /*0710*/  LDG.E R17, desc[UR6][R4.64+0x38] ;  /* 0x0000380604117981 */ /* 0x000ea4000c1e1900 */
[----:B--2---:R-:W-:-:S06]  /*0720*/  IMAD.WIDE R14, R17, 0x4, R8 ;  /* 0x00000004110e7825 */ /* 0x004fcc00078e0208 */
[----:B------:R-:W2:Y:S04]  /*0730*/  LDG.E R15, desc[UR6][R14.64] ;  /* 0x000000060e0f7981 */ /* 0x000ea8000c1e1900 */
[----:B--2---:R-:W-:Y:S04]  /*0740*/  STG.E desc[UR6][R2.64+0x38], R15 ;  /* 0x0000380f02007986 */ /* 0x004fe8000c101906 */
[----:B------:R-:W2:Y:S01]  /*0750*/  LDG.E R17, desc[UR6][R4.64+0x3c] ;  /* 0x00003c0604117981 */ /* 0x000ea2000c1e1900 */
[----:B------:R-:W-:-:S04]  /*0760*/  UIADD3 UR4, UP0, UPT, UR4, 0x40, URZ ;  /* 0x0000004004047890 */ /* 0x000fc8000ff1e0ff */
[----:B------:R-:W-:Y:S02]  /*0770*/  UIADD3.X UR5, UPT, UPT, URZ, UR5, URZ, UP0, !UPT ;  /* 0x00000005ff057290 */ /* 0x000fe400087fe4ff */
[----:B------:R-:W-:Y:S01]  /*0780*/  ISETP.LE.U32.AND P1, PT, R16, UR4, PT ;  /* 0x0000000410007c0c */ /* 0x000fe2000bf23070 */
[----:B--2---:R-:W-:-:S06]  /*0790*/  IMAD.WIDE R8, R17, 0x4, R8 ;  /* 0x0000000411087825 */ /* 0x004fcc00078e0208 */
[----:B------:R-:W2:Y:S01]  /*07a0*/  LDG.E R9, desc[UR6][R8.64] ;  /* 0x0000000608097981 */ /* 0x000ea2000c1e1900 */
[----:B------:R-:W-:Y:S02]  /*07b0*/  MOV R12, UR5 ;  /* 0x00000005000c7c02 */ /* 0x000fe40008000f00 */
[----:B------:R-:W-:Y:S02]  /*07c0*/  IADD3 R10, P3, PT, R2, 0x40, RZ ;  /* 0x00000040020a7810 */ /* 0x000fe40007f7e0ff */
[----:B------:R-:W-:Y:S02]  /*07d0*/  ISETP.GE.AND.EX P1, PT, R12, R7, PT, P1 ;  /* 0x000000070c00720c */ /* 0x000fe40003f26310 */
[----:B------:R-:W-:Y:S01]  /*07e0*/  IADD3 R4, P2, PT, R4, 0x40, RZ ;  /* 0x0000004004047810 */ /* 0x000fe20007f5e0ff */
[----:B-1----:R-:W-:-:S04]  /*07f0*/  IMAD.X R11, RZ, RZ, R3, P3 ;  /* 0x000000ffff0b7224 */ /* 0x002fc800018e0603 */
[----:B------:R-:W-:Y:S01]  /*0800*/  IMAD.X R5, RZ, RZ, R5, P2 ;  /* 0x000000ffff057224 */ /* 0x000fe200010e0605 */
[----:B--2---:R0:W-:Y:S02]  /*0810*/  STG.E desc[UR6][R2.64+0x3c], R9 ;  /* 0x00003c0902007986 */ /* 0x0041e4000c101906 */
[----:B0-----:R-:W-:Y:S01]  /*0820*/  IMAD.MOV.U32 R2, RZ, RZ, R10 ;  /* 0x000000ffff027224 */ /* 0x001fe200078e000a */
[----:B------:R-:W-:Y:S02]  /*0830*/  MOV R3, R11 ;  /* 0x0000000b00037202 */ /* 0x000fe40000000f00 */
[----:B------:R-:W-:Y:S05]  /*0840*/  @!P1 BRA `(.L_x_217) ;  /* 0xfffffff800cc9947 */ /* 0x000fea000383ffff */
.L_x_216:
[----:B------:R-:W-:-:S04]  /*0850*/  IADD3 R7, P2, PT, R0, -UR4, RZ ;  /* 0x8000000400077c10 */ /* 0x000fc8000ff5e0ff */
[----:B------:R-:W-:Y:S02]  /*0860*/  ISETP.GT.U32.AND P1, PT, R7, 0x10, PT ;  /* 0x000000100700780c */ /* 0x000fe40003f24070 */
[----:B------:R-:W-:-:S04]  /*0870*/  IADD3.X R7, PT, PT, R6, ~UR5, RZ, P2, !PT ;  /* 0x8000000506077c10 */ /* 0x000fc800097fe4ff */
[----:B------:R-:W-:-:S13]  /*0880*/  ISETP.GT.AND.EX P1, PT, R7, RZ, PT, P1 ;  /* 0x000000ff0700720c */ /* 0x000fda0003f24310 */
[----:B------:R-:W-:Y:S05]  /*0890*/  @!P1 BRA `(.L_x_218) ;  /* 0x0000000000b09947 */ /* 0x000fea0003800000 */
        /* <DEDUP_REMOVED lines=24> */
[----:B---3--:R-:W-:Y:S04]  /*0a20*/  STG.E desc[UR6][R2.64+0x14], R15 ;  /* 0x0000140f02007986 */ /* 0x008fe8000c101906 */
[----:B------:R-:W3:Y:S02]  /*0a30*/  LDG.E R17, desc[UR6][R4.64+0x18] ;  /* 0x0000180604117981 */ /* 0x000ee4000c1e1900 */
[----:B---3--:R-:W-:-:S06]  /*0a40*/  IMAD.WIDE R10, R17, 0x4, R8 ;  /* 0x00000004110a7825 */ /* 0x008fcc00078e0208 */
[----:B------:R-:W3:Y:S04]  /*0a50*/  LDG.E R11, desc[UR6][R10.64] ;  /* 0x000000060a0b7981 */ /* 0x000ee8000c1e1900 */
[----:B---3--:R-:W-:Y:S04]  /*0a60*/  STG.E desc[UR6][R2.64+0x18], R11 ;  /* 0x0000180b02007986 */ /* 0x008fe8000c101906 */
[----:B0-----:R-:W3:Y:S01]  /*0a70*/  LDG.E R7, desc[UR6][R4.64+0x1c] ;  /* 0x00001c0604077981 */ /* 0x001ee2000c1e1900 */
[----:B------:R-:W-:Y:S01]  /*0a80*/  IADD3 R12, P1, PT, R4, 0x20, RZ ;  /* 0x00000020040c7810 */ /* 0x000fe20007f3e0ff */
[----:B---3--:R-:W-:-:S06]  /*0a90*/  IMAD.WIDE R8, R7, 0x4, R8 ;  /* 0x0000000407087825 */ /* 0x008fcc00078e0208 */
[----:B------:R-:W3:Y:S01]  /*0aa0*/  LDG.E R9, desc[UR6][R8.64] ;  /* 0x0000000608097981 */ /* 0x000ee2000c1e1900 */
[----:B------:R-:W-:Y:S01]  /*0ab0*/  IADD3 R7, P2, PT, R2, 0x20, RZ ;  /* 0x0000002002077810 */ /* 0x000fe20007f5e0ff */
[----:B--2---:R-:W-:Y:S01]  /*0ac0*/  IMAD.X R13, RZ, RZ, R5, P1 ;  /* 0x000000ffff0d7224 */ /* 0x004fe200008e0605 */
[----:B------:R-:W-:Y:S01]  /*0ad0*/  UIADD3 UR4, UP0, UPT, UR4, 0x20, URZ ;  /* 0x0000002004047890 */ /* 0x000fe2000ff1e0ff */
[----:B------:R-:W-:Y:S02]  /*0ae0*/  PLOP3.LUT P0, PT, PT, PT, PT, 0x8, 0x80 ;  /* 0x000000000080781c */ /* 0x000fe40003f0e170 */
[----:B------:R-:W-:Y:S01]  /*0af0*/  IMAD.X R10, RZ, RZ, R3, P2 ;  /* 0x000000ffff0a7224 */ /* 0x000fe200010e0603 */
[----:B------:R-:W-:Y:S01]  /*0b00*/  MOV R4, R12 ;  /* 0x0000000c00047202 */ /* 0x000fe20000000f00 */
[----:B------:R-:W-:Y:S01]  /*0b10*/  IMAD.MOV.U32 R5, RZ, RZ, R13 ;  /* 0x000000ffff057224 */ /* 0x000fe200078e000d */
[----:B------:R-:W-:Y:S01]  /*0b20*/  UIADD3.X UR5, UPT, UPT, URZ, UR5, URZ, UP0, !UPT ;  /* 0x00000005ff057290 */ /* 0x000fe200087fe4ff */
[----:B---3--:R0:W-:Y:S02]  /*0b30*/  STG.E desc[UR6][R2.64+0x1c], R9 ;  /* 0x00001c0902007986 */ /* 0x0081e4000c101906 */
[----:B0-----:R-:W-:Y:S01]  /*0b40*/  IMAD.MOV.U32 R2, RZ, RZ, R7 ;  /* 0x000000ffff027224 */ /* 0x001fe200078e0007 */
[----:B------:R-:W-:-:S08]  /*0b50*/  MOV R3, R10 ;  /* 0x0000000a00037202 */ /* 0x000fd00000000f00 */
.L_x_218:
[----:B------:R-:W-:-:S04]  /*0b60*/  ISETP.NE.U32.AND P1, PT, R0, UR4, PT ;  /* 0x0000000400007c0c */ /* 0x000fc8000bf25070 */
[----:B------:R-:W-:-:S13]  /*0b70*/  ISETP.NE.OR.EX P0, PT, R6, UR5, P0, P1 ;  /* 0x0000000506007c0c */ /* 0x000fda0008705710 */
[----:B------:R-:W-:Y:S05]  /*0b80*/  @!P0 EXIT ;  /* 0x000000000000894d */ /* 0x000fea0003800000 */
.L_x_215:
[----:B------:R-:W2:Y:S01]  /*0b90*/  LDG.E R11, desc[UR6][R4.64] ;  /* 0x00000006040b7981 */ /* 0x000ea2000c1e1900 */
[----:B------:R-:W2:Y:S02]  /*0ba0*/  LDC.64 R8, c[0x0][0x388] ;  /* 0x0000e200ff087b82 */ /* 0x000ea40000000a00 */
[----:B--2---:R-:W-:-:S06]  /*0bb0*/  IMAD.WIDE R10, R11, 0x4, R8 ;  /* 0x000000040b0a7825 */ /* 0x004fcc00078e0208 */
[----:B------:R-:W2:Y:S04]  /*0bc0*/  LDG.E R11, desc[UR6][R10.64] ;  /* 0x000000060a0b7981 */ /* 0x000ea8000c1e1900 */
[----:B--2---:R-:W-:Y:S04]  /*0bd0*/  STG.E desc[UR6][R2.64], R11 ;  /* 0x0000000b02007986 */ /* 0x004fe8000c101906 */
[----:B------:R-:W2:Y:S02]  /*0be0*/  LDG.E R13, desc[UR6][R4.64+0x4] ;  /* 0x00000406040d7981 */ /* 0x000ea4000c1e1900 */
        /* <DEDUP_REMOVED lines=10> */
[----:B------:R-:W-:Y:S01]  /*0c90*/  ISETP.NE.U32.AND P0, PT, R0, UR4, PT ;  /* 0x0000000400007c0c */ /* 0x000fe2000bf05070 */
[----:B--2---:R-:W-:-:S06]  /*0ca0*/  IMAD.WIDE R8, R7, 0x4, R8 ;  /* 0x0000000407087825 */ /* 0x004fcc00078e0208 */
[----:B------:R-:W2:Y:S01]  /*0cb0*/  LDG.E R9, desc[UR6][R8.64] ;  /* 0x0000000608097981 */ /* 0x000ea2000c1e1900 */
[----:B------:R-:W-:Y:S02]  /*0cc0*/  ISETP.NE.AND.EX P0, PT, R6, UR5, PT, P0 ;  /* 0x0000000506007c0c */ /* 0x000fe4000bf05300 */
[----:B------:R-:W-:Y:S02]  /*0cd0*/  IADD3 R7, P2, PT, R2, 0x10, RZ ;  /* 0x0000001002077810 */ /* 0x000fe40007f5e0ff */
[----:B------:R-:W-:-:S03]  /*0ce0*/  IADD3 R4, P1, PT, R4, 0x10, RZ ;  /* 0x0000001004047810 */ /* 0x000fc60007f3e0ff */
[----:B------:R-:W-:Y:S02]  /*0cf0*/  IMAD.X R10, RZ, RZ, R3, P2 ;  /* 0x000000ffff0a7224 */ /* 0x000fe400010e0603 */
[----:B------:R-:W-:Y:S01]  /*0d00*/  IMAD.X R5, RZ, RZ, R5, P1 ;  /* 0x000000ffff057224 */ /* 0x000fe200008e0605 */
[----:B--2---:R0:W-:Y:S02]  /*0d10*/  STG.E desc[UR6][R2.64+0xc], R9 ;  /* 0x00000c0902007986 */ /* 0x0041e4000c101906 */
[----:B0-----:R-:W-:Y:S01]  /*0d20*/  MOV R2, R7 ;  /* 0x0000000700027202 */ /* 0x001fe20000000f00 */
[----:B------:R-:W-:Y:S01]  /*0d30*/  IMAD.MOV.U32 R3, RZ, RZ, R10 ;  /* 0x000000ffff037224 */ /* 0x000fe200078e000a */
[----:B------:R-:W-:Y:S06]  /*0d40*/  @P0 BRA `(.L_x_215) ;  /* 0xfffffffc00900947 */ /* 0x000fec000383ffff */
[----:B------:R-:W-:Y:S05]  /*0d50*/  EXIT ;  /* 0x000000000000794d */ /* 0x000fea0003800000 */
.L_x_219:
        /* <DEDUP_REMOVED lines=10> */
.L_x_263:


//--------------------- .text._Z14activationFuncIfEvPT_S1_iS0_S0_S0_S0_S0_S0_ --------------------------
	.section	.text._Z14activationFuncIfEvPT_S1_iS0_S0_S0_S0_S0_S0_,"ax",@progbits
	.align	128
        .global         _Z14activationFuncIfEvPT_S1_iS0_S0_S0_S0_S0_S0_
        .type           _Z14activationFuncIfEvPT_S1_iS0_S0_S0_S0_S0_S0_,@function
        .size           _Z14activationFuncIfEvPT_S1_iS0_S0_S0_S0_S0_S0_,(.L_x_264 - _Z14activationFuncIfEvPT_S1_iS0_S0_S0_S0_S0_S0_)
        .other          _Z14activationFuncIfEvPT_S1_iS0_S0_S0_S0_S0_S0_,@"STO_CUDA_ENTRY STV_DEFAULT"
_Z14activationFuncIfEvPT_S1_iS0_S0_S0_S0_S0_S0_:
.text._Z14activationFuncIfEvPT_S1_iS0_S0_S0_S0_S0_S0_:
[----:B------:R-:W-:Y:S08]  /*0000*/  LDC R1, c[0x0][0x37c] ;  /* 0x0000df00ff017b82 */ /* 0x000ff00000000800 */
[----:B------:R-:W0:Y:S02]  /*0010*/  LDC R0, c[0x0][0x390] ;  /* 0x0000e400ff007b82 */ /* 0x000e240000000800 */
[----:B0-----:R-:W-:-:S03]  /*0020*/  IMAD.WIDE R2, R0, 0x4, RZ ;  /* 0x0000000400027825 */ /* 0x001fc600078e02ff */
[----:B------:R-:W-:-:S04]  /*0030*/  ISETP.NE.U32.AND P0, PT, R2, RZ, PT ;  /* 0x000000ff0200720c */ /* 0x000fc80003f05070 */
[----:B------:R-:W-:-:S13]  /*0040*/  ISETP.NE.AND.EX P0, PT, R3, RZ, PT, P0 ;  /* 0x000000ff0300720c */ /* 0x000fda0003f05300 */
[----:B------:R-:W-:Y:S05]  /*0050*/  @!P0 EXIT ;  /* 0x000000000000894d */ /* 0x000fea0003800000 */
[----:B------:R-:W0:Y:S01]  /*0060*/  LDCU UR4, c[0x0][0x380] ;  /* 0x00007000ff0477ac */ /* 0x000e220008000800 */
[----:B------:R-:W1:Y:S01]  /*0070*/  LDC R11, c[0x0][0x384] ;  /* 0x0000e100ff0b7b82 */ /* 0x000e620000000800 */
[C---:B------:R-:W-:Y:S01]  /*0080*/  LOP3.LUT P0, RZ, R0.reuse, 0x3, RZ, 0xc0, !PT ;  /* 0x0000000300ff7812 */ /* 0x040fe2000780c0ff */
[----:B------:R-:W2:Y:S01]  /*0090*/  LDCU UR5, c[0x0][0x388] ;  /* 0x00007100ff0577ac */ /* 0x000ea20008000800 */
[C---:B------:R-:W-:Y:S01]  /*00a0*/  IADD3 R13, P1, PT, R0.reuse, -0x1, RZ ;  /* 0xffffffff000d7810 */ /* 0x040fe20007f3e0ff */
[----:B------:R-:W3:Y:S04]  /*00b0*/  LDCU.64 UR8, c[0x0][0x358] ;  /* 0x00006b00ff0877ac */ /* 0x000ee80008000a00 */
[----:B------:R-:W4:Y:S01]  /*00c0*/  LDC R8, c[0x0][0x38c] ;  /* 0x0000e300ff087b82 */ /* 0x000f220000000800 */
[----:B------:R-:W-:Y:S01]  /*00d0*/  LEA.HI.X.SX32 R6, R0, 0x3fffffff, 0x1, P1 ;  /* 0x3fffffff00067811 */ /* 0x000fe200008f0eff */
[----:B0-----:R-:W-:-:S02]  /*00e0*/  IMAD.U32 R10, RZ, RZ, UR4 ;  /* 0x00000004ff0a7e24 */ /* 0x001fc4000f8e00ff */
[----:B--2---:R-:W-:Y:S02]  /*00f0*/  IMAD.U32 R7, RZ, RZ, UR5 ;  /* 0x00000005ff077e24 */ /* 0x004fe4000f8e00ff */
[----:B------:R-:W-:Y:S05]  /*0100*/  @!P0 BRA `(.L_x_220) ;  /* 0x0000000000888947 */ /* 0x000fea0003800000 */
[----:B------:R-:W-:Y:S01]  /*0110*/  LOP3.LUT R0, R0, 0x3, RZ, 0xc0, !PT ;  /* 0x0000000300007812 */ /* 0x000fe200078ec0ff */
[----:B------:R-:W-:Y:S01]  /*0120*/  IMAD.MOV.U32 R4, RZ, RZ, RZ ;  /* 0x000000ffff047224 */ /* 0x000fe200078e00ff */
[----:B------:R-:W0:Y:S01]  /*0130*/  LDCU UR5, c[0x0][0x3a4] ;  /* 0x00007480ff0577ac */ /* 0x000e220008000800 */
[----:B------:R-:W2:Y:S01]  /*0140*/  LDCU UR6, c[0x0][0x3a0] ;  /* 0x00007400ff0677ac */ /* 0x000ea20008000800 */
[----:B------:R-:W0:Y:S01]  /*0150*/  LDCU UR7, c[0x0][0x39c] ;  /* 0x00007380ff0777ac */ /* 0x000e220008000800 */
[----:B------:R-:W0:Y:S03]  /*0160*/  LDCU UR4, c[0x0][0x394] ;  /* 0x00007280ff0477ac */ /* 0x000e260008000800 */
.L_x_222:
[----:B0-----:R-:W-:Y:S02]  /*0170*/  IMAD.MOV.U32 R2, RZ, RZ, R10 ;  /* 0x000000ffff027224 */ /* 0x001fe400078e000a */
[----:B-1----:R-:W-:-:S05]  /*0180*/  IMAD.MOV.U32 R3, RZ, RZ, R11 ;  /* 0x000000ffff037224 */ /* 0x002fca00078e000b */
[----:B---3--:R1:W0:Y:S01]  /*0190*/  LDG.E R9, desc[UR8][R2.64] ;  /* 0x0000000802097981 */ /* 0x008222000c1e1900 */
[----:B------:R-:W3:Y:S01]  /*01a0*/  LDCU UR10, c[0x0][0x398] ;  /* 0x00007300ff0a77ac */ /* 0x000ee20008000800 */
[----:B-1----:R-:W-:Y:S02]  /*01b0*/  IMAD.MOV.U32 R2, RZ, RZ, R7 ;  /* 0x000000ffff027224 */ /* 0x002fe400078e0007 */
[----:B----4-:R-:W-:Y:S02]  /*01c0*/  IMAD.MOV.U32 R3, RZ, RZ, R8 ;  /* 0x000000ffff037224 */ /* 0x010fe400078e0008 */
[----:B---3--:R-:W-:Y:S01]  /*01d0*/  IMAD.U32 R5, RZ, RZ, UR10 ;  /* 0x0000000aff057e24 */ /* 0x008fe2000f8e00ff */
        /* <DEDUP_REMOVED lines=8> */
[----:B--2---:R-:W-:-:S05]  /*0260*/  FADD R5, R9, -UR6 ;  /* 0x8000000609057e21 */ /* 0x004fca0008000000 */
[----:B------:R-:W-:-:S13]  /*0270*/  FSETP.GT.AND P0, PT, R5, UR7, PT ;  /* 0x0000000705007c0b */ /* 0x000fda000bf04000 */
[----:B------:R-:W0:Y:S02]  /*0280*/  @P0 LDC R5, c[0x0][0x39c] ;  /* 0x0000e700ff050b82 */ /* 0x000e240000000800 */
.L_x_221:
[----:B------:R-:W-:Y:S01]  /*0290*/  IADD3 R0, P0, PT, R0, -0x1, RZ ;  /* 0xffffffff00007810 */ /* 0x000fe20007f1e0ff */
[----:B0-----:R0:W-:Y:S01]  /*02a0*/  STG.E desc[UR8][R2.64], R5 ;  /* 0x0000000502007986 */ /* 0x0011e2000c101908 */
[----:B------:R-:W-:Y:S02]  /*02b0*/  IADD3 R10, P2, PT, R10, 0x4, RZ ;  /* 0x000000040a0a7810 */ /* 0x000fe40007f5e0ff */
[----:B------:R-:W-:Y:S02]  /*02c0*/  IADD3.X R4, PT, PT, R4, -0x1, RZ, P0, !PT ;  /* 0xffffffff04047810 */ /* 0x000fe400007fe4ff */
[----:B------:R-:W-:Y:S01]  /*02d0*/  ISETP.NE.U32.AND P0, PT, R0, RZ, PT ;  /* 0x000000ff0000720c */ /* 0x000fe20003f05070 */
[----:B------:R-:W-:Y:S01]  /*02e0*/  IMAD.X R11, RZ, RZ, R11, P2 ;  /* 0x000000ffff0b7224 */ /* 0x000fe200010e060b */
[----:B------:R-:W-:Y:S02]  /*02f0*/  IADD3 R7, P1, PT, R7, 0x4, RZ ;  /* 0x0000000407077810 */ /* 0x000fe40007f3e0ff */
[----:B------:R-:W-:-:S03]  /*0300*/  ISETP.NE.AND.EX P0, PT, R4, RZ, PT, P0 ;  /* 0x000000ff0400720c */ /* 0x000fc60003f05300 */
[----:B------:R-:W-:-:S10]  /*0310*/  IMAD.X R8, RZ, RZ, R8, P1 ;  /* 0x000000ffff087224 */ /* 0x000fd400008e0608 */
[----:B------:R-:W-:Y:S05]  /*0320*/  @P0 BRA `(.L_x_222) ;  /* 0xfffffffc00900947 */ /* 0x000fea000383ffff */
.L_x_220:
[----:B------:R-:W-:Y:S02]  /*0330*/  ISETP.GE.U32.AND P0, PT, R13, 0x3, PT ;  /* 0x000000030d00780c */ /* 0x000fe40003f06070 */
[----:B------:R-:W-:-:S04]  /*0340*/  LOP3.LUT R0, R6, 0x3fffffff, RZ, 0xc0, !PT ;  /* 0x3fffffff06007812 */ /* 0x000fc800078ec0ff */
[----:B------:R-:W-:-:S13]  /*0350*/  ISETP.GE.U32.AND.EX P0, PT, R0, RZ, PT, P0 ;  /* 0x000000ff0000720c */ /* 0x000fda0003f06100 */
[----:B--23--:R-:W-:Y:S05]  /*0360*/  @!P0 EXIT ;  /* 0x000000000000894d */ /* 0x00cfea0003800000 */
[----:B------:R-:W2:Y:S01]  /*0370*/  LDCU UR6, c[0x0][0x390] ;  /* 0x00007200ff0677ac */ /* 0x000ea20008000800 */
[----:B------:R-:W-:Y:S02]  /*0380*/  IMAD.MOV.U32 R0, RZ, RZ, R10 ;  /* 0x000000ffff007224 */ /* 0x000fe400078e000a */
[----:B-1----:R-:W-:Y:S01]  /*0390*/  IMAD.MOV.U32 R6, RZ, RZ, R11 ;  /* 0x000000ffff067224 */ /* 0x002fe200078e000b */
[----:B------:R-:W2:Y:S01]  /*03a0*/  LDCU.64 UR4, c[0x0][0x380] ;  /* 0x00007000ff0477ac */ /* 0x000ea20008000a00 */
[----:B------:R-:W1:Y:S01]  /*03b0*/  LDCU UR10, c[0x0][0x3a4] ;  /* 0x00007480ff0a77ac */ /* 0x000e620008000800 */
[----:B------:R-:W3:Y:S01]  /*03c0*/  LDCU UR11, c[0x0][0x3a0] ;  /* 0x00007400ff0b77ac */ /* 0x000ee20008000800 */
[----:B------:R-:W0:Y:S01]  /*03d0*/  LDCU UR12, c[0x0][0x39c] ;  /* 0x00007380ff0c77ac */ /* 0x000e220008000800 */
[----:B------:R-:W0:Y:S01]  /*03e0*/  LDCU UR7, c[0x0][0x394] ;  /* 0x00007280ff0777ac */ /* 0x000e220008000800 */
[----:B--2---:R-:W-:-:S12]  /*03f0*/  UIMAD.WIDE UR4, UR6, 0x4, UR4 ;  /* 0x00000004060478a5 */ /* 0x004fd8000f8e0204 */
.L_x_227:
[----:B0-----:R-:W-:Y:S02]  /*0400*/  IMAD.MOV.U32 R2, RZ, RZ, R10 ;  /* 0x000000ffff027224 */ /* 0x001fe400078e000a */
[----:B------:R-:W-:-:S05]  /*0410*/  IMAD.MOV.U32 R3, RZ, RZ, R11 ;  /* 0x000000ffff037224 */ /* 0x000fca00078e000b */
[----:B--2---:R-:W2:Y:S01]  /*0420*/  LDG.E R9, desc[UR8][R2.64] ;  /* 0x0000000802097981 */ /* 0x004ea2000c1e1900 */
[----:B------:R-:W0:Y:S01]  /*0430*/  LDCU UR6, c[0x0][0x398] ;  /* 0x00007300ff0677ac */ /* 0x000e220008000800 */
[----:B------:R-:W-:Y:S02]  /*0440*/  IMAD.MOV.U32 R4, RZ, RZ, R7 ;  /* 0x000000ffff047224 */ /* 0x000fe400078e0007 */
[----:B----4-:R-:W-:Y:S02]  /*0450*/  IMAD.MOV.U32 R5, RZ, RZ, R8 ;  /* 0x000000ffff057224 */ /* 0x010fe400078e0008 */
[----:B0-----:R-:W-:Y:S01]  /*0460*/  IMAD.U32 R7, RZ, RZ, UR6 ;  /* 0x00000006ff077e24 */ /* 0x001fe2000f8e00ff */
[----:B--2---:R-:W-:-:S13]  /*0470*/  FSETP.GEU.AND P0, PT, R9, UR7, PT ;  /* 0x0000000709007c0b */ /* 0x004fda000bf0e000 */
[----:B------:R-:W-:Y:S05]  /*0480*/  @!P0 BRA `(.L_x_223) ;  /* 0x0000000000248947 */ /* 0x000fea0003800000 */
[----:B-1----:R-:W-:-:S04]  /*0490*/  FSETP.GEU.AND P0, PT, R9, UR10, PT ;  /* 0x0000000a09007c0b */ /* 0x002fc8000bf0e000 */
        /* <DEDUP_REMOVED lines=8> */
.L_x_223:
[----:B0-----:R0:W-:Y:S04]  /*0520*/  STG.E desc[UR8][R4.64], R7 ;  /* 0x0000000704007986 */ /* 0x0011e8000c101908 */
[----:B------:R-:W2:Y:S01]  /*0530*/  LDG.E R8, desc[UR8][R2.64+0x4] ;  /* 0x0000040802087981 */ /* 0x000ea2000c1e1900 */
[----:B------:R-:W-:Y:S01]  /*0540*/  IMAD.U32 R9, RZ, RZ, UR6 ;  /* 0x00000006ff097e24 */ /* 0x000fe2000f8e00ff */
[----:B--2---:R-:W-:-:S13]  /*0550*/  FSETP.GEU.AND P0, PT, R8, UR7, PT ;  /* 0x0000000708007c0b */ /* 0x004fda000bf0e000 */
[----:B0-----:R-:W-:Y:S05]  /*0560*/  @!P0 BRA `(.L_x_224) ;  /* 0x0000000000248947 */ /* 0x001fea0003800000 */
        /* <DEDUP_REMOVED lines=9> */
.L_x_224:
        /* <DEDUP_REMOVED lines=14> */
.L_x_225:
[----:B0-----:R0:W-:Y:S04]  /*06e0*/  STG.E desc[UR8][R4.64+0x8], R7 ;  /* 0x0000080704007986 */ /* 0x0011e8000c101908 */
[----:B------:R-:W2:Y:S01]  /*06f0*/  LDG.E R8, desc[UR8][R2.64+0xc] ;  /* 0x00000c0802087981 */ /* 0x000ea2000c1e1900 */
[----:B------:R-:W-:Y:S01]  /*0700*/  IADD3 R0, P0, PT, R0, 0x10, RZ ;  /* 0x0000001000007810 */ /* 0x000fe20007f1e0ff */
[----:B------:R-:W-:-:S04]  /*0710*/  IMAD.U32 R9, RZ, RZ, UR6 ;  /* 0x00000006ff097e24 */ /* 0x000fc8000f8e00ff */
[----:B------:R-:W-:Y:S01]  /*0720*/  IMAD.X R6, RZ, RZ, R6, P0 ;  /* 0x000000ffff067224 */ /* 0x000fe200000e0606 */
[----:B------:R-:W-:-:S04]  /*0730*/  ISETP.NE.U32.AND P0, PT, R0, UR4, PT ;  /* 0x0000000400007c0c */ /* 0x000fc8000bf05070 */
[----:B------:R-:W-:Y:S02]  /*0740*/  ISETP.NE.AND.EX P0, PT, R6, UR5, PT, P0 ;  /* 0x0000000506007c0c */ /* 0x000fe4000bf05300 */
        /* <DEDUP_REMOVED lines=11> */
.L_x_226:
[----:B------:R-:W-:Y:S01]  /*0800*/  IADD3 R10, P1, PT, R2, 0x10, RZ ;  /* 0x00000010020a7810 */ /* 0x000fe20007f3e0ff */
[----:B0-----:R2:W-:Y:S01]  /*0810*/  STG.E desc[UR8][R4.64+0xc], R9 ;  /* 0x00000c0904007986 */ /* 0x0015e2000c101908 */
[----:B------:R-:W-:-:S03]  /*0820*/  IADD3 R7, P2, PT, R4, 0x10, RZ ;  /* 0x0000001004077810 */ /* 0x000fc60007f5e0ff */
[----:B------:R-:W-:Y:S02]  /*0830*/  IMAD.X R11, RZ, RZ, R3, P1 ;  /* 0x000000ffff0b7224 */ /* 0x000fe400008e0603 */
[----:B------:R-:W-:Y:S01]  /*0840*/  IMAD.X R8, RZ, RZ, R5, P2 ;  /* 0x000000ffff087224 */ /* 0x000fe200010e0605 */
[----:B------:R-:W-:Y:S07]  /*0850*/  @P0 BRA `(.L_x_227) ;  /* 0xfffffff800e80947 */ /* 0x000fee000383ffff */
[----:B-1-3--:R-:W-:Y:S05]  /*0860*/  EXIT ;  /* 0x000000000000794d */ /* 0x00afea0003800000 */
.L_x_228:
        /* <DEDUP_REMOVED lines=9> */
.L_x_264:


//--------------------- .text._Z29CudaSparseMatrixInd2VectorIndiiPiS_S_ --------------------------
	.section	.text._Z29CudaSparseMatrixInd2VectorIndiiPiS_S_,"ax",@progbits
	.align	128
        .global         _Z29CudaSparseMatrixInd2VectorIndiiPiS_S_
        .type           _Z29CudaSparseMatrixInd2VectorIndiiPiS_S_,@function
        .size           _Z29CudaSparseMatrixInd2VectorIndiiPiS_S_,(.L_x_265 - _Z29CudaSparseMatrixInd2VectorIndiiPiS_S_)
        .other          _Z29CudaSparseMatrixInd2VectorIndiiPiS_S_,@"STO_CUDA_ENTRY STV_DEFAULT"
_Z29CudaSparseMatrixInd2VectorIndiiPiS_S_:
.text._Z29CudaSparseMatrixInd2VectorIndiiPiS_S_:
[----:B------:R-:W-:Y:S08]  /*0000*/  LDC R1, c[0x0][0x37c] ;  /* 0x0000df00ff017b82 */ /* 0x000ff00000000800 */
[----:B------:R-:W0:Y:S02]  /*0010*/  LDC R11, c[0x0][0x380] ;  /* 0x0000e000ff0b7b82 */ /* 0x000e240000000800 */
[----:B0-----:R-:W-:-:S03]  /*0020*/  IMAD.WIDE R2, R11, 0x4, RZ ;  /* 0x000000040b027825 */ /* 0x001fc600078e02ff */
[----:B------:R-:W-:-:S04]  /*0030*/  ISETP.NE.U32.AND P0, PT, R2, RZ, PT ;  /* 0x000000ff0200720c */ /* 0x000fc80003f05070 */
[----:B------:R-:W-:-:S13]  /*0040*/  ISETP.NE.AND.EX P0, PT, R3, RZ, PT, P0 ;  /* 0x000000ff0300720c */ /* 0x000fda0003f05300 */
[----:B------:R-:W-:Y:S05]  /*0050*/  @!P0 EXIT ;  /* 0x000000000000894d */ /* 0x000fea0003800000 */
[----:B------:R-:W0:Y:S01]  /*0060*/  LDC.64 R4, c[0x0][0x388] ;  /* 0x0000e200ff047b82 */ /* 0x000e220000000a00 */
[----:B------:R-:W1:Y:S01]  /*0070*/  LDCU.64 UR6, c[0x0][0x388] ;  /* 0x00007100ff0677ac */ /* 0x000e620008000a00 */
[C---:B------:R-:W-:Y:S02]  /*0080*/  LOP3.LUT P1, RZ, R11.reuse, 0x3, RZ, 0xc0, !PT ;  /* 0x000000030bff7812 */ /* 0x040fe4000782c0ff */
[C---:B------:R-:W-:Y:S01]  /*0090*/  IADD3 R2, P0, PT, R11.reuse, -0x1, RZ ;  /* 0xffffffff0b027810 */ /* 0x040fe20007f1e0ff */
[----:B------:R-:W2:Y:S03]  /*00a0*/  LDCU.64 UR8, c[0x0][0x390] ;  /* 0x00007200ff0877ac */ /* 0x000ea60008000a00 */
[----:B------:R-:W-:Y:S01]  /*00b0*/  LEA.HI.X.SX32 R0, R11, 0x3fffffff, 0x1, P0 ;  /* 0x3fffffff0b007811 */ /* 0x000fe200000f0eff */
[----:B------:R-:W3:Y:S01]  /*00c0*/  LDCU.64 UR10, c[0x0][0x398] ;  /* 0x00007300ff0a77ac */ /* 0x000ee20008000a00 */
[----:B------:R-:W-:-:S02]  /*00d0*/  ISETP.GE.U32.AND P0, PT, R2, 0x3, PT ;  /* 0x000000030200780c */ /* 0x000fc40003f06070 */
[----:B------:R-:W-:Y:S01]  /*00e0*/  LOP3.LUT R0, R0, 0x3fffffff, RZ, 0xc0, !PT ;  /* 0x3fffffff00007812 */ /* 0x000fe200078ec0ff */
[----:B------:R-:W4:Y:S03]  /*00f0*/  LDCU.64 UR4, c[0x0][0x358] ;  /* 0x00006b00ff0477ac */ /* 0x000f260008000a00 */
[----:B------:R-:W-:Y:S01]  /*0100*/  ISETP.GE.U32.AND.EX P0, PT, R0, RZ, PT, P0 ;  /* 0x000000ff0000720c */ /* 0x000fe20003f06100 */
[----:B-1----:R-:W-:Y:S02]  /*0110*/  IMAD.U32 R6, RZ, RZ, UR6 ;  /* 0x00000006ff067e24 */ /* 0x002fe4000f8e00ff */
[----:B------:R-:W-:Y:S02]  /*0120*/  IMAD.U32 R7, RZ, RZ, UR7 ;  /* 0x00000007ff077e24 */ /* 0x000fe4000f8e00ff */
[----:B--2---:R-:W-:Y:S01]  /*0130*/  IMAD.U32 R2, RZ, RZ, UR8 ;  /* 0x00000008ff027e24 */ /* 0x004fe2000f8e00ff */
[----:B------:R-:W-:Y:S01]  /*0140*/  MOV R3, UR9 ;  /* 0x0000000900037c02 */ /* 0x000fe20008000f00 */
[----:B0-----:R-:W-:-:S04]  /*0150*/  IMAD.WIDE R4, R11, 0x4, R4 ;  /* 0x000000040b047825 */ /* 0x001fc800078e0204 */
[----:B---3--:R-:W-:Y:S02]  /*0160*/  IMAD.U32 R8, RZ, RZ, UR10 ;  /* 0x0000000aff087e24 */ /* 0x008fe4000f8e00ff */
[----:B------:R-:W-:Y:S01]  /*0170*/  IMAD.U32 R9, RZ, RZ, UR11 ;  /* 0x0000000bff097e24 */ /* 0x000fe2000f8e00ff */
[----:B----4-:R-:W-:Y:S06]  /*0180*/  @!P1 BRA `(.L_x_229) ;  /* 0x0000000000509947 */ /* 0x010fec0003800000 */
[----:B------:R-:W-:Y:S01]  /*0190*/  LOP3.LUT R10, R11, 0x3, RZ, 0xc0, !PT ;  /* 0x000000030b0a7812 */ /* 0x000fe200078ec0ff */
[----:B------:R-:W-:Y:S01]  /*01a0*/  IMAD.MOV.U32 R12, RZ, RZ, RZ ;  /* 0x000000ffff0c7224 */ /* 0x000fe200078e00ff */
[----:B------:R-:W0:Y:S06]  /*01b0*/  LDCU UR6, c[0x0][0x384] ;  /* 0x00007080ff0677ac */ /* 0x000e2c0008000800 */
.L_x_230:
[----:B------:R1:W0:Y:S04]  /*01c0*/  LDG.E R0, desc[UR4][R6.64] ;  /* 0x0000000406007981 */ /* 0x000228000c1e1900 */
[----:B------:R2:W0:Y:S01]  /*01d0*/  LDG.E R11, desc[UR4][R2.64] ;  /* 0x00000004020b7981 */ /* 0x000422000c1e1900 */
[----:B------:R-:W-:-:S04]  /*01e0*/  IADD3 R10, P1, PT, R10, -0x1, RZ ;  /* 0xffffffff0a0a7810 */ /* 0x000fc80007f3e0ff */
[----:B------:R-:W-:Y:S02]  /*01f0*/  IADD3.X R12, PT, PT, R12, -0x1, RZ, P1, !PT ;  /* 0xffffffff0c0c7810 */ /* 0x000fe40000ffe4ff */
[----:B------:R-:W-:Y:S02]  /*0200*/  ISETP.NE.U32.AND P1, PT, R10, RZ, PT ;  /* 0x000000ff0a00720c */ /* 0x000fe40003f25070 */
[----:B-1----:R-:W-:Y:S02]  /*0210*/  IADD3 R6, P2, PT, R6, 0x4, RZ ;  /* 0x0000000406067810 */ /* 0x002fe40007f5e0ff */
[----:B------:R-:W-:Y:S02]  /*0220*/  ISETP.NE.AND.EX P1, PT, R12, RZ, PT, P1 ;  /* 0x000000ff0c00720c */ /* 0x000fe40003f25310 */
[----:B--2---:R-:W-:Y:S02]  /*0230*/  IADD3 R2, P3, PT, R2, 0x4, RZ ;  /* 0x0000000402027810 */ /* 0x004fe40007f7e0ff */
[----:B------:R-:W-:-:S03]  /*0240*/  IADD3.X R7, PT, PT, RZ, R7, RZ, P2, !PT ;  /* 0x00000007ff077210 */ /* 0x000fc600017fe4ff */
[----:B------:R-:W-:Y:S02]  /*0250*/  IMAD.X R3, RZ, RZ, R3, P3 ;  /* 0x000000ffff037224 */ /* 0x000fe400018e0603 */
[----:B0-----:R-:W-:Y:S01]  /*0260*/  IMAD R11, R0, UR6, R11 ;  /* 0x00000006000b7c24 */ /* 0x001fe2000f8e020b */
[----:B------:R-:W-:-:S04]  /*0270*/  IADD3 R0, P4, PT, R8, 0x4, RZ ;  /* 0x0000000408007810 */ /* 0x000fc80007f9e0ff */
[----:B------:R0:W-:Y:S01]  /*0280*/  STG.E desc[UR4][R8.64], R11 ;  /* 0x0000000b08007986 */ /* 0x0001e2000c101904 */
[----:B------:R-:W-:Y:S01]  /*0290*/  IMAD.X R13, RZ, RZ, R9, P4 ;  /* 0x000000ffff0d7224 */ /* 0x000fe200020e0609 */
[----:B0-----:R-:W-:-:S03]  /*02a0*/  MOV R8, R0 ;  /* 0x0000000000087202 */ /* 0x001fc60000000f00 */
[----:B------:R-:W-:Y:S01]  /*02b0*/  IMAD.MOV.U32 R9, RZ, RZ, R13 ;  /* 0x000000ffff097224 */ /* 0x000fe200078e000d */
[----:B------:R-:W-:Y:S06]  /*02c0*/  @P1 BRA `(.L_x_230) ;  /* 0xfffffffc00bc1947 */ /* 0x000fec000383ffff */
.L_x_229:
[----:B------:R-:W-:Y:S05]  /*02d0*/  @!P0 EXIT ;  /* 0x000000000000894d */ /* 0x000fea0003800000 */
[----:B------:R-:W-:Y:S01]  /*02e0*/  ISETP.GE.U32.AND P0, PT, R6, R4, PT ;  /* 0x000000040600720c */ /* 0x000fe20003f06070 */
[----:B------:R-:W0:Y:S01]  /*02f0*/  LDCU UR7, c[0x0][0x384] ;  /* 0x00007080ff0777ac */ /* 0x000e220008000800 */
[----:B------:R-:W-:Y:S01]  /*0300*/  IMAD.MOV.U32 R13, RZ, RZ, R6 ;  /* 0x000000ffff0d7224 */ /* 0x000fe200078e0006 */
[----:B------:R-:W-:Y:S02]  /*0310*/  MOV R11, R7 ;  /* 0x00000007000b7202 */ /* 0x000fe40000000f00 */
[----:B------:R-:W-:-:S13]  /*0320*/  ISETP.GE.AND.EX P0, PT, R7, R5, PT, P0 ;  /* 0x000000050700720c */ /* 0x000fda0003f06300 */
[----:B------:R-:W-:Y:S05]  /*0330*/  @P0 BRA `(.L_x_231) ;  /* 0x0000000800340947 */ /* 0x000fea0003800000 */
[----:B------:R-:W-:-:S04]  /*0340*/  IADD3 R0, P0, PT, R4, -R13, RZ ;  /* 0x8000000d04007210 */ /* 0x000fc80007f1e0ff */
[----:B------:R-:W-:Y:S01]  /*0350*/  ISETP.GT.U32.AND P1, PT, R0, 0x30, PT ;  /* 0x000000300000780c */ /* 0x000fe20003f24070 */
[----:B------:R-:W-:Y:S01]  /*0360*/  IMAD.X R0, R5, 0x1, ~R11, P0 ;  /* 0x0000000105007824 */ /* 0x000fe200000e0e0b */
[----:B------:R-:W-:-:S04]  /*0370*/  PLOP3.LUT P0, PT, PT, PT, PT, 0x80, 0x8 ;  /* 0x000000000008781c */ /* 0x000fc80003f0f070 */
[----:B------:R-:W-:-:S13]  /*0380*/  ISETP.GT.AND.EX P1, PT, R0, RZ, PT, P1 ;  /* 0x000000ff0000720c */ /* 0x000fda0003f24310 */
[----:B------:R-:W-:Y:S05]  /*0390*/  @!P1 BRA `(.L_x_232) ;  /* 0x0000000400449947 */ /* 0x000fea0003800000 */
[----:B------:R-:W-:Y:S01]  /*03a0*/  IADD3 R10, P1, PT, R4, -0x30, RZ ;  /* 0xffffffd0040a7810 */ /* 0x000fe20007f3e0ff */
[----:B------:R-:W1:Y:S01]  /*03b0*/  LDCU UR6, c[0x0][0x384] ;  /* 0x00007080ff0677ac */ /* 0x000e620008000800 */
[----:B------:R-:W-:Y:S02]  /*03c0*/  PLOP3.LUT P0, PT, PT, PT, PT, 0x8, 0x80 ;  /* 0x000000000080781c */ /* 0x000fe40003f0e170 */
[----:B------:R-:W-:-:S11]  /*03d0*/  IADD3.X R0, PT, PT, R5, -0x1, RZ, P1, !PT ;  /* 0xffffffff05007810 */ /* 0x000fd60000ffe4ff */
.L_x_233:
[----:B------:R-:W1:Y:S04]  /*03e0*/  LDG.E R12, desc[UR4][R6.64] ;  /* 0x00000004060c7981 */ /* 0x000e68000c1e1900 */
[----:B------:R-:W1:Y:S02]  /*03f0*/  LDG.E R15, desc[UR4][R2.64] ;  /* 0x00000004020f7981 */ /* 0x000e64000c1e1900 */
[----:B-1----:R-:W-:-:S05]  /*0400*/  IMAD R15, R12, UR6, R15 ;  /* 0x000000060c0f7c24 */ /* 0x002fca000f8e020f */
[----:B------:R1:W-:Y:S04]  /*0410*/  STG.E desc[UR4][R8.64], R15 ;  /* 0x0000000f08007986 */ /* 0x0003e8000c101904 */
[----:B------:R-:W2:Y:S04]  /*0420*/  LDG.E R12, desc[UR4][R6.64+0x4] ;  /* 0x00000404060c7981 */ /* 0x000ea8000c1e1900 */
[----:B------:R-:W2:Y:S02]  /*0430*/  LDG.E R17, desc[UR4][R2.64+0x4] ;  /* 0x0000040402117981 */ /* 0x000ea4000c1e1900 */
[----:B--2---:R-:W-:-:S05]  /*0440*/  IMAD R17, R12, UR6, R17 ;  /* 0x000000060c117c24 */ /* 0x004fca000f8e0211 */
[----:B------:R2:W-:Y:S04]  /*0450*/  STG.E desc[UR4][R8.64+0x4], R17 ;  /* 0x0000041108007986 */ /* 0x0005e8000c101904 */
[----:B------:R-:W3:Y:S04]  /*0460*/  LDG.E R12, desc[UR4][R6.64+0x8] ;  /* 0x00000804060c7981 */ /* 0x000ee8000c1e1900 */
[----:B------:R-:W3:Y:S02]  /*0470*/  LDG.E R19, desc[UR4][R2.64+0x8] ;  /* 0x0000080402137981 */ /* 0x000ee4000c1e1900 */
[----:B---3--:R-:W-:-:S05]  /*0480*/  IMAD R19, R12, UR6, R19 ;  /* 0x000000060c137c24 */ /* 0x008fca000f8e0213 */
[----:B------:R3:W-:Y:S04]  /*0490*/  STG.E desc[UR4][R8.64+0x8], R19 ;  /* 0x0000081308007986 */ /* 0x0007e8000c101904 */
[----:B------:R-:W4:Y:S04]  /*04a0*/  LDG.E R12, desc[UR4][R6.64+0xc] ;  /* 0x00000c04060c7981 */ /* 0x000f28000c1e1900 */
[----:B------:R-:W4:Y:S02]  /*04b0*/  LDG.E R21, desc[UR4][R2.64+0xc] ;  /* 0x00000c0402157981 */ /* 0x000f24000c1e1900 */
[----:B----4-:R-:W-:-:S05]  /*04c0*/  IMAD R21, R12, UR6, R21 ;  /* 0x000000060c157c24 */ /* 0x010fca000f8e0215 */
[----:B------:R4:W-:Y:S04]  /*04d0*/  STG.E desc[UR4][R8.64+0xc], R21 ;  /* 0x00000c1508007986 */ /* 0x0009e8000c101904 */
[----:B------:R-:W5:Y:S04]  /*04e0*/  LDG.E R12, desc[UR4][R6.64+0x10] ;  /* 0x00001004060c7981 */ /* 0x000f68000c1e1900 */
[----:B-1----:R-:W5:Y:S02]  /*04f0*/  LDG.E R15, desc[UR4][R2.64+0x10] ;  /* 0x00001004020f7981 */ /* 0x002f64000c1e1900 */
[----:B-----5:R-:W-:-:S05]  /*0500*/  IMAD R15, R12, UR6, R15 ;  /* 0x000000060c0f7c24 */ /* 0x020fca000f8e020f */
[----:B------:R1:W-:Y:S04]  /*0510*/  STG.E desc[UR4][R8.64+0x10], R15 ;  /* 0x0000100f08007986 */ /* 0x0003e8000c101904 */
[----:B------:R-:W5:Y:S04]  /*0520*/  LDG.E R12, desc[UR4][R6.64+0x14] ;  /* 0x00001404060c7981 */ /* 0x000f68000c1e1900 */
[----:B--2---:R-:W5:Y:S02]  /*0530*/  LDG.E R17, desc[UR4][R2.64+0x14] ;  /* 0x0000140402117981 */ /* 0x004f64000c1e1900 */
[----:B-----5:R-:W-:-:S05]  /*0540*/  IMAD R17, R12, UR6, R17 ;  /* 0x000000060c117c24 */ /* 0x020fca000f8e0211 */
[----:B------:R2:W-:Y:S04]  /*0550*/  STG.E desc[UR4][R8.64+0x14], R17 ;  /* 0x0000141108007986 */ /* 0x0005e8000c101904 */
[----:B------:R-:W5:Y:S04]  /*0560*/  LDG.E R12, desc[UR4][R6.64+0x18] ;  /* 0x00001804060c7981 */ /* 0x000f68000c1e1900 */
[----:B---3--:R-:W5:Y:S02]  /*0570*/  LDG.E R19, desc[UR4][R2.64+0x18] ;  /* 0x0000180402137981 */ /* 0x008f64000c1e1900 */
[----:B-----5:R-:W-:-:S05]  /*0580*/  IMAD R19, R12, UR6, R19 ;  /* 0x000000060c137c24 */ /* 0x020fca000f8e0213 */
[----:B------:R3:W-:Y:S04]  /*0590*/  STG.E desc[UR4][R8.64+0x18], R19 ;  /* 0x0000181308007986 */ /* 0x0007e8000c101904 */
[----:B------:R-:W5:Y:S04]  /*05a0*/  LDG.E R12, desc[UR4][R6.64+0x1c] ;  /* 0x00001c04060c7981 */ /* 0x000f68000c1e1900 */
[----:B----4-:R-:W5:Y:S02]  /*05b0*/  LDG.E R21, desc[UR4][R2.64+0x1c] ;  /* 0x00001c0402157981 */ /* 0x010f64000c1e1900 */
[----:B-----5:R-:W-:-:S05]  /*05c0*/  IMAD R21, R12, UR6, R21 ;  /* 0x000000060c157c24 */ /* 0x020fca000f8e0215 */
        /* <DEDUP_REMOVED lines=24> */
[----:B------:R-:W-:Y:S04]  /*0750*/  STG.E desc[UR4][R8.64+0x34], R17 ;  /* 0x0000341108007986 */ /* 0x000fe8000c101904 */
[----:B------:R-:W2:Y:S04]  /*0760*/  LDG.E R12, desc[UR4][R6.64+0x38] ;  /* 0x00003804060c7981 */ /* 0x000ea8000c1e1900 */
[----:B---3--:R-:W2:Y:S01]  /*0770*/  LDG.E R19, desc[UR4][R2.64+0x38] ;  /* 0x0000380402137981 */ /* 0x008ea2000c1e1900 */
[----:B------:R-:W-:Y:S01]  /*0780*/  IADD3 R13, P1, PT, R13, 0x40, RZ ;  /* 0x000000400d0d7810 */ /* 0x000fe20007f3e0ff */
[----:B--2---:R-:W-:-:S05]  /*0790*/  IMAD R19, R12, UR6, R19 ;  /* 0x000000060c137c24 */ /* 0x004fca000f8e0213 */
[----:B------:R-:W-:Y:S04]  /*07a0*/  STG.E desc[UR4][R8.64+0x38], R19 ;  /* 0x0000381308007986 */ /* 0x000fe8000c101904 */
[----:B------:R2:W3:Y:S04]  /*07b0*/  LDG.E R12, desc[UR4][R6.64+0x3c] ;  /* 0x00003c04060c7981 */ /* 0x0004e8000c1e1900 */
[----:B----4-:R4:W3:Y:S01]  /*07c0*/  LDG.E R21, desc[UR4][R2.64+0x3c] ;  /* 0x00003c0402157981 */ /* 0x0108e2000c1e1900 */
[----:B------:R-:W-:Y:S01]  /*07d0*/  IMAD.X R11, RZ, RZ, R11, P1 ;  /* 0x000000ffff0b7224 */ /* 0x000fe200008e060b */
[----:B------:R-:W-:-:S04]  /*07e0*/  ISETP.GE.U32.AND P1, PT, R13, R10, PT ;  /* 0x0000000a0d00720c */ /* 0x000fc80003f26070 */
[----:B------:R-:W-:Y:S02]  /*07f0*/  ISETP.GE.AND.EX P1, PT, R11, R0, PT, P1 ;  /* 0x000000000b00720c */ /* 0x000fe40003f26310 */
[----:B--2---:R-:W-:Y:S02]  /*0800*/  IADD3 R6, P2, PT, R6, 0x40, RZ ;  /* 0x0000004006067810 */ /* 0x004fe40007f5e0ff */
[----:B----4-:R-:W-:Y:S02]  /*0810*/  IADD3 R2, P3, PT, R2, 0x40, RZ ;  /* 0x0000004002027810 */ /* 0x010fe40007f7e0ff */
[----:B------:R-:W-:-:S03]  /*0820*/  IADD3.X R7, PT, PT, RZ, R7, RZ, P2, !PT ;  /* 0x00000007ff077210 */ /* 0x000fc600017fe4ff */
[----:B------:R-:W-:Y:S02]  /*0830*/  IMAD.X R3, RZ, RZ, R3, P3 ;  /* 0x000000ffff037224 */ /* 0x000fe400018e0603 */
[----:B---3--:R-:W-:Y:S01]  /*0840*/  IMAD R21, R12, UR6, R21 ;  /* 0x000000060c157c24 */ /* 0x008fe2000f8e0215 */
[----:B------:R-:W-:-:S04]  /*0850*/  IADD3 R12, P4, PT, R8, 0x40, RZ ;  /* 0x00000040080c7810 */ /* 0x000fc80007f9e0ff */
[----:B------:R2:W-:Y:S01]  /*0860*/  STG.E desc[UR4][R8.64+0x3c], R21 ;  /* 0x00003c1508007986 */ /* 0x0005e2000c101904 */
[----:B-1----:R-:W-:Y:S01]  /*0870*/  IMAD.X R15, RZ, RZ, R9, P4 ;  /* 0x000000ffff0f7224 */ /* 0x002fe200020e0609 */
[----:B--2---:R-:W-:-:S03]  /*0880*/  MOV R8, R12 ;  /* 0x0000000c00087202 */ /* 0x004fc60000000f00 */
[----:B------:R-:W-:Y:S01]  /*0890*/  IMAD.MOV.U32 R9, RZ, RZ, R15 ;  /* 0x000000ffff097224 */ /* 0x000fe200078e000f */
[----:B------:R-:W-:Y:S06]  /*08a0*/  @!P1 BRA `(.L_x_233) ;  /* 0xfffffff800cc9947 */ /* 0x000fec000383ffff */
.L_x_232:
[----:B------:R-:W-:-:S04]  /*08b0*/  IADD3 R0, P2, PT, R4, -R13, RZ ;  /* 0x8000000d04007210 */ /* 0x000fc80007f5e0ff */
[----:B------:R-:W-:Y:S01]  /*08c0*/  ISETP.GT.U32.AND P1, PT, R0, 0x10, PT ;  /* 0x000000100000780c */ /* 0x000fe20003f24070 */
[----:B------:R-:W-:-:S05]  /*08d0*/  IMAD.X R0, R5, 0x1, ~R11, P2 ;  /* 0x0000000105007824 */ /* 0x000fca00010e0e0b */
[----:B------:R-:W-:-:S13]  /*08e0*/  ISETP.GT.AND.EX P1, PT, R0, RZ, PT, P1 ;  /* 0x000000ff0000720c */ /* 0x000fda0003f24310 */
[----:B------:R-:W-:Y:S05]  /*08f0*/  @!P1 BRA `(.L_x_234) ;  /* 0x0000000000b89947 */ /* 0x000fea0003800000 */
[----:B------:R-:W2:Y:S01]  /*0900*/  LDG.E R0, desc[UR4][R6.64] ;  /* 0x0000000406007981 */ /* 0x000ea2000c1e1900 */
[----:B------:R-:W2:Y:S03]  /*0910*/  LDCU UR6, c[0x0][0x384] ;  /* 0x00007080ff0677ac */ /* 0x000ea60008000800 */
[----:B------:R-:W2:Y:S02]  /*0920*/  LDG.E R15, desc[UR4][R2.64] ;  /* 0x00000004020f7981 */ /* 0x000ea4000c1e1900 */
[----:B--2---:R-:W-:-:S05]  /*0930*/  IMAD R15, R0, UR6, R15 ;  /* 0x00000006000f7c24 */ /* 0x004fca000f8e020f */
        /* <DEDUP_REMOVED lines=22> */
[----:B---3--:R-:W2:Y:S02]  /*0aa0*/  LDG.E R19, desc[UR4][R2.64+0x18] ;  /* 0x0000180402137981 */ /* 0x008ea4000c1e1900 */
[----:B--2---:R-:W-:-:S05]  /*0ab0*/  IMAD R19, R0, UR6, R19 ;  /* 0x0000000600137c24 */ /* 0x004fca000f8e0213 */
[----:B------:R-:W-:Y:S04]  /*0ac0*/  STG.E desc[UR4][R8.64+0x18], R19 ;  /* 0x0000181308007986 */ /* 0x000fe8000c101904 */
[----:B------:R2:W3:Y:S04]  /*0ad0*/  LDG.E R0, desc[UR4][R6.64+0x1c] ;  /* 0x00001c0406007981 */ /* 0x0004e8000c1e1900 */
[----:B----4-:R4:W3:Y:S01]  /*0ae0*/  LDG.E R21, desc[UR4][R2.64+0x1c] ;  /* 0x00001c0402157981 */ /* 0x0108e2000c1e1900 */
[----:B------:R-:W-:Y:S02]  /*0af0*/  IADD3 R12, P2, PT, R6, 0x20, RZ ;  /* 0x00000020060c7810 */ /* 0x000fe40007f5e0ff */
[----:B------:R-:W-:-:S02]  /*0b00*/  IADD3 R10, P3, PT, R2, 0x20, RZ ;  /* 0x00000020020a7810 */ /* 0x000fc40007f7e0ff */
[----:B------:R-:W-:Y:S01]  /*0b10*/  IADD3 R13, P1, PT, R13, 0x20, RZ ;  /* 0x000000200d0d7810 */ /* 0x000fe20007f3e0ff */
[----:B--2---:R-:W-:Y:S01]  /*0b20*/  IMAD.MOV.U32 R6, RZ, RZ, R12 ;  /* 0x000000ffff067224 */ /* 0x004fe200078e000c */
[----:B------:R-:W-:Y:S02]  /*0b30*/  PLOP3.LUT P0, PT, PT, PT, PT, 0x8, 0x80 ;  /* 0x000000000080781c */ /* 0x000fe40003f0e170 */
[----:B------:R-:W-:Y:S01]  /*0b40*/  IADD3.X R7, PT, PT, RZ, R7, RZ, P2, !PT ;  /* 0x00000007ff077210 */ /* 0x000fe200017fe4ff */
[----:B----4-:R-:W-:Y:S01]  /*0b50*/  IMAD.X R3, RZ, RZ, R3, P3 ;  /* 0x000000ffff037224 */ /* 0x010fe200018e0603 */
[----:B------:R-:W-:Y:S01]  /*0b60*/  IADD3.X R11, PT, PT, RZ, R11, RZ, P1, !PT ;  /* 0x0000000bff0b7210 */ /* 0x000fe20000ffe4ff */
[----:B------:R-:W-:Y:S02]  /*0b70*/  IMAD.MOV.U32 R2, RZ, RZ, R10 ;  /* 0x000000ffff027224 */ /* 0x000fe400078e000a */
[----:B---3--:R-:W-:Y:S01]  /*0b80*/  IMAD R21, R0, UR6, R21 ;  /* 0x0000000600157c24 */ /* 0x008fe2000f8e0215 */
[----:B------:R-:W-:-:S04]  /*0b90*/  IADD3 R0, P4, PT, R8, 0x20, RZ ;  /* 0x0000002008007810 */ /* 0x000fc80007f9e0ff */
[----:B------:R2:W-:Y:S01]  /*0ba0*/  STG.E desc[UR4][R8.64+0x1c], R21 ;  /* 0x00001c1508007986 */ /* 0x0005e2000c101904 */
[----:B-1----:R-:W-:Y:S01]  /*0bb0*/  IMAD.X R15, RZ, RZ, R9, P4 ;  /* 0x000000ffff0f7224 */ /* 0x002fe200020e0609 */
[----:B--2---:R-:W-:-:S03]  /*0bc0*/  MOV R8, R0 ;  /* 0x0000000000087202 */ /* 0x004fc60000000f00 */
[----:B------:R-:W-:-:S07]  /*0bd0*/  IMAD.MOV.U32 R9, RZ, RZ, R15 ;  /* 0x000000ffff097224 */ /* 0x000fce00078e000f */
.L_x_234:
[----:B------:R-:W-:-:S04]  /*0be0*/  ISETP.NE.U32.AND P1, PT, R13, R4, PT ;  /* 0x000000040d00720c */ /* 0x000fc80003f25070 */
[----:B------:R-:W-:-:S13]  /*0bf0*/  ISETP.NE.OR.EX P0, PT, R11, R5, P0, P1 ;  /* 0x000000050b00720c */ /* 0x000fda0000705710 */
[----:B0-----:R-:W-:Y:S05]  /*0c00*/  @!P0 EXIT ;  /* 0x000000000000894d */ /* 0x001fea0003800000 */
.L_x_231:
[----:B------:R-:W0:Y:S04]  /*0c10*/  LDG.E R0, desc[UR4][R6.64] ;  /* 0x0000000406007981 */ /* 0x000e28000c1e1900 */
[----:B------:R-:W0:Y:S02]  /*0c20*/  LDG.E R15, desc[UR4][R2.64] ;  /* 0x00000004020f7981 */ /* 0x000e24000c1e1900 */
[----:B0-----:R-:W-:-:S05]  /*0c30*/  IMAD R15, R0, UR7, R15 ;  /* 0x00000007000f7c24 */ /* 0x001fca000f8e020f */
[----:B------:R0:W-:Y:S04]  /*0c40*/  STG.E desc[UR4][R8.64], R15 ;  /* 0x0000000f08007986 */ /* 0x0001e8000c101904 */
[----:B------:R-:W2:Y:S04]  /*0c50*/  LDG.E R0, desc[UR4][R6.64+0x4] ;  /* 0x0000040406007981 */ /* 0x000ea8000c1e1900 */
[----:B------:R-:W2:Y:S02]  /*0c60*/  LDG.E R17, desc[UR4][R2.64+0x4] ;  /* 0x0000040402117981 */ /* 0x000ea4000c1e1900 */
[----:B--2---:R-:W-:-:S05]  /*0c70*/  IMAD R17, R0, UR7, R17 ;  /* 0x0000000700117c24 */ /* 0x004fca000f8e0211 */
[----:B------:R-:W-:Y:S04]  /*0c80*/  STG.E desc[UR4][R8.64+0x4], R17 ;  /* 0x0000041108007986 */ /* 0x000fe8000c101904 */
[----:B------:R-:W2:Y:S04]  /*0c90*/  LDG.E R0, desc[UR4][R6.64+0x8] ;  /* 0x0000080406007981 */ /* 0x000ea8000c1e1900 */
[----:B------:R-:W2:Y:S01]  /*0ca0*/  LDG.E R19, desc[UR4][R2.64+0x8] ;  /* 0x0000080402137981 */ /* 0x000ea2000c1e1900 */
[----:B------:R-:W-:Y:S01]  /*0cb0*/  IADD3 R13, P0, PT, R13, 0x10, RZ ;  /* 0x000000100d0d7810 */ /* 0x000fe20007f1e0ff */
[----:B--2---:R-:W-:-:S05]  /*0cc0*/  IMAD R19, R0, UR7, R19 ;  /* 0x0000000700137c24 */ /* 0x004fca000f8e0213 */
[----:B------:R-:W-:Y:S04]  /*0cd0*/  STG.E desc[UR4][R8.64+0x8], R19 ;  /* 0x0000081308007986 */ /* 0x000fe8000c101904 */
[----:B------:R1:W2:Y:S04]  /*0ce0*/  LDG.E R0, desc[UR4][R6.64+0xc] ;  /* 0x00000c0406007981 */ /* 0x0002a8000c1e1900 */
[----:B------:R3:W2:Y:S01]  /*0cf0*/  LDG.E R21, desc[UR4][R2.64+0xc] ;  /* 0x00000c0402157981 */ /* 0x0006a2000c1e1900 */
[----:B------:R-:W-:Y:S01]  /*0d00*/  IMAD.X R11, RZ, RZ, R11, P0 ;  /* 0x000000ffff0b7224 */ /* 0x000fe200000e060b */
[----:B------:R-:W-:-:S04]  /*0d10*/  ISETP.NE.U32.AND P0, PT, R13, R4, PT ;  /* 0x000000040d00720c */ /* 0x000fc80003f05070 */
[----:B------:R-:W-:Y:S02]  /*0d20*/  ISETP.NE.AND.EX P0, PT, R11, R5, PT, P0 ;  /* 0x000000050b00720c */ /* 0x000fe40003f05300 */
[----:B-1----:R-:W-:Y:S02]  /*0d30*/  IADD3 R6, P1, PT, R6, 0x10, RZ ;  /* 0x0000001006067810 */ /* 0x002fe40007f3e0ff */
[----:B---3--:R-:W-:Y:S02]  /*0d40*/  IADD3 R2, P2, PT, R2, 0x10, RZ ;  /* 0x0000001002027810 */ /* 0x008fe40007f5e0ff */
[----:B------:R-:W-:-:S03]  /*0d50*/  IADD3.X R7, PT, PT, RZ, R7, RZ, P1, !PT ;  /* 0x00000007ff077210 */ /* 0x000fc60000ffe4ff */
[----:B------:R-:W-:Y:S02]  /*0d60*/  IMAD.X R3, RZ, RZ, R3, P2 ;  /* 0x000000ffff037224 */ /* 0x000fe400010e0603 */
[----:B--2---:R-:W-:Y:S01]  /*0d70*/  IMAD R21, R0, UR7, R21 ;  /* 0x0000000700157c24 */ /* 0x004fe2000f8e0215 */
[----:B------:R-:W-:-:S04]  /*0d80*/  IADD3 R0, P3, PT, R8, 0x10, RZ ;  /* 0x0000001008007810 */ /* 0x000fc80007f7e0ff */
[----:B------:R1:W-:Y:S01]  /*0d90*/  STG.E desc[UR4][R8.64+0xc], R21 ;  /* 0x00000c1508007986 */ /* 0x0003e2000c101904 */
[----:B0-----:R-:W-:Y:S01]  /*0da0*/  IMAD.X R15, RZ, RZ, R9, P3 ;  /* 0x000000ffff0f7224 */ /* 0x001fe200018e0609 */
[----:B-1----:R-:W-:-:S03]  /*0db0*/  MOV R8, R0 ;  /* 0x0000000000087202 */ /* 0x002fc60000000f00 */
[----:B------:R-:W-:Y:S01]  /*0dc0*/  IMAD.MOV.U32 R9, RZ, RZ, R15 ;  /* 0x000000ffff097224 */ /* 0x000fe200078e000f */
[----:B------:R-:W-:Y:S06]  /*0dd0*/  @P0 BRA `(.L_x_231) ;  /* 0xfffffffc008c0947 */ /* 0x000fec000383ffff */
[----:B------:R-:W-:Y:S05]  /*0de0*/  EXIT ;  /* 0x000000000000794d */ /* 0x000fea0003800000 */
.L_x_235:
        /* <DEDUP_REMOVED lines=9> */
.L_x_265:


//--------------------- .text._Z13CudaMatrixAddIfEviT_PS0_S0_S1_ --------------------------
	.section	.text._Z13CudaMatrixAddIfEviT_PS0_S0_S1_,"ax",@progbits
	.align	128
        .global         _Z13CudaMatrixAddIfEviT_PS0_S0_S1_
        .type           _Z13CudaMatrixAddIfEviT_PS0_S0_S1_,@function
        .size           _Z13CudaMatrixAddIfEviT_PS0_S0_S1_,(.L_x_266 - _Z13CudaMatrixAddIfEviT_PS0_S0_S1_)
        .other          _Z13CudaMatrixAddIfEviT_PS0_S0_S1_,@"STO_CUDA_ENTRY STV_DEFAULT"
_Z13CudaMatrixAddIfEviT_PS0_S0_S1_:
.text._Z13CudaMatrixAddIfEviT_PS0_S0_S1_:
        /* <DEDUP_REMOVED lines=14> */
[----:B------:R-:W-:-:S04]  /*00e0*/  LOP3.LUT R0, R0, 0x3fffffff, RZ, 0xc0, !PT ;  /* 0x3fffffff00007812 */ /* 0x000fc800078ec0ff */
[----:B------:R-:W-:Y:S02]  /*00f0*/  ISETP.GE.U32.AND.EX P0, PT, R0, RZ, PT, P0 ;  /* 0x000000ff0000720c */ /* 0x000fe40003f06100 */
[----:B-1----:R-:W-:Y:S02]  /*0100*/  MOV R6, UR6 ;  /* 0x0000000600067c02 */ /* 0x002fe40008000f00 */
[----:B------:R-:W-:Y:S02]  /*0110*/  MOV R7, UR7 ;  /* 0x0000000700077c02 */ /* 0x000fe40008000f00 */
[----:B--2---:R-:W-:Y:S01]  /*0120*/  MOV R2, UR8 ;  /* 0x0000000800027c02 */ /* 0x004fe20008000f00 */
[----:B0-----:R-:W-:Y:S01]  /*0130*/  IMAD.WIDE R4, R9, 0x4, R4 ;  /* 0x0000000409047825 */ /* 0x001fe200078e0204 */
[----:B------:R-:W-:Y:S01]  /*0140*/  MOV R3, UR9 ;  /* 0x0000000900037c02 */ /* 0x000fe20008000f00 */
[----:B---3--:R-:W-:Y:S06]  /*0150*/  @!P1 BRA `(.L_x_236) ;  /* 0x0000000000509947 */ /* 0x008fec0003800000 */
[----:B------:R-:W-:Y:S01]  /*0160*/  LOP3.LUT R10, R9, 0x3, RZ, 0xc0, !PT ;  /* 0x00000003090a7812 */ /* 0x000fe200078ec0ff */
[----:B------:R-:W-:Y:S01]  /*0170*/  IMAD.MOV.U32 R12, RZ, RZ, RZ ;  /* 0x000000ffff0c7224 */ /* 0x000fe200078e00ff */
[----:B------:R-:W0:Y:S01]  /*0180*/  LDCU UR6, c[0x0][0x390] ;  /* 0x00007200ff0677ac */ /* 0x000e220008000800 */
[----:B------:R-:W1:Y:S05]  /*0190*/  LDCU UR7, c[0x0][0x384] ;  /* 0x00007080ff0777ac */ /* 0x000e6a0008000800 */
.L_x_237:
[----:B------:R-:W0:Y:S04]  /*01a0*/  LDG.E R8, desc[UR4][R2.64] ;  /* 0x0000000402087981 */ /* 0x000e28000c1e1900 */
[----:B------:R2:W1:Y:S01]  /*01b0*/  LDG.E R0, desc[UR4][R6.64] ;  /* 0x0000000406007981 */ /* 0x000462000c1e1900 */
[----:B------:R-:W-:-:S04]  /*01c0*/  IADD3 R10, P1, PT, R10, -0x1, RZ ;  /* 0xffffffff0a0a7810 */ /* 0x000fc80007f3e0ff */
[----:B------:R-:W-:Y:S02]  /*01d0*/  IADD3.X R12, PT, PT, R12, -0x1, RZ, P1, !PT ;  /* 0xffffffff0c0c7810 */ /* 0x000fe40000ffe4ff */
[----:B------:R-:W-:Y:S02]  /*01e0*/  ISETP.NE.U32.AND P1, PT, R10, RZ, PT ;  /* 0x000000ff0a00720c */ /* 0x000fe40003f25070 */
[----:B--2---:R-:W-:Y:S02]  /*01f0*/  IADD3 R6, P2, PT, R6, 0x4, RZ ;  /* 0x0000000406067810 */ /* 0x004fe40007f5e0ff */
[----:B------:R-:W-:Y:S02]  /*0200*/  ISETP.NE.AND.EX P1, PT, R12, RZ, PT, P1 ;  /* 0x000000ff0c00720c */ /* 0x000fe40003f25310 */
[----:B------:R-:W-:Y:S01]  /*0210*/  IADD3.X R7, PT, PT, RZ, R7, RZ, P2, !PT ;  /* 0x00000007ff077210 */ /* 0x000fe200017fe4ff */
[----:B0-----:R-:W-:-:S04]  /*0220*/  FMUL R9, R8, UR6 ;  /* 0x0000000608097c20 */ /* 0x001fc80008400000 */
[----:B-1----:R-:W-:Y:S01]  /*0230*/  FFMA R9, R0, UR7, R9 ;  /* 0x0000000700097c23 */ /* 0x002fe20008000009 */
[----:B------:R-:W-:-:S04]  /*0240*/  IADD3 R0, P3, PT, R2, 0x4, RZ ;  /* 0x0000000402007810 */ /* 0x000fc80007f7e0ff */
[----:B------:R-:W-:Y:S01]  /*0250*/  IADD3.X R11, PT, PT, RZ, R3, RZ, P3, !PT ;  /* 0x00000003ff0b7210 */ /* 0x000fe20001ffe4ff */
[----:B------:R0:W-:Y:S02]  /*0260*/  STG.E desc[UR4][R2.64], R9 ;  /* 0x0000000902007986 */ /* 0x0001e4000c101904 */
[----:B0-----:R-:W-:Y:S02]  /*0270*/  MOV R2, R0 ;  /* 0x0000000000027202 */ /* 0x001fe40000000f00 */
[----:B------:R-:W-:Y:S01]  /*0280*/  IMAD.MOV.U32 R3, RZ, RZ, R11 ;  /* 0x000000ffff037224 */ /* 0x000fe200078e000b */
[----:B------:R-:W-:Y:S06]  /*0290*/  @P1 BRA `(.L_x_237) ;  /* 0xfffffffc00c01947 */ /* 0x000fec000383ffff */
.L_x_236:
[----:B------:R-:W-:Y:S05]  /*02a0*/  @!P0 EXIT ;  /* 0x000000000000894d */ /* 0x000fea0003800000 */
[----:B------:R-:W-:Y:S01]  /*02b0*/  ISETP.GE.U32.AND P0, PT, R6, R4, PT ;  /* 0x000000040600720c */ /* 0x000fe20003f06070 */
[----:B------:R-:W0:Y:S01]  /*02c0*/  LDCU UR8, c[0x0][0x390] ;  /* 0x00007200ff0877ac */ /* 0x000e220008000800 */
[----:B------:R-:W-:Y:S02]  /*02d0*/  MOV R11, R6 ;  /* 0x00000006000b7202 */ /* 0x000fe40000000f00 */
[----:B------:R-:W-:Y:S01]  /*02e0*/  ISETP.GE.AND.EX P0, PT, R7, R5, PT, P0 ;  /* 0x000000050700720c */ /* 0x000fe20003f06300 */
[----:B------:R-:W1:Y:S01]  /*02f0*/  LDCU UR9, c[0x0][0x384] ;  /* 0x00007080ff0977ac */ /* 0x000e620008000800 */
[----:B------:R-:W-:-:S11]  /*0300*/  MOV R9, R7 ;  /* 0x0000000700097202 */ /* 0x000fd60000000f00 */
[----:B------:R-:W-:Y:S05]  /*0310*/  @P0 BRA `(.L_x_238) ;  /* 0x0000000800840947 */ /* 0x000fea0003800000 */
[----:B------:R-:W-:-:S04]  /*0320*/  IADD3 R0, P0, PT, R4, -R11, RZ ;  /* 0x8000000b04007210 */ /* 0x000fc80007f1e0ff */
[----:B------:R-:W-:Y:S02]  /*0330*/  ISETP.GT.U32.AND P1, PT, R0, 0x30, PT ;  /* 0x000000300000780c */ /* 0x000fe40003f24070 */
[----:B------:R-:W-:Y:S02]  /*0340*/  IADD3.X R0, PT, PT, R5, ~R9, RZ, P0, !PT ;  /* 0x8000000905007210 */ /* 0x000fe400007fe4ff */
[----:B------:R-:W-:Y:S02]  /*0350*/  PLOP3.LUT P0, PT, PT, PT, PT, 0x80, 0x8 ;  /* 0x000000000008781c */ /* 0x000fe40003f0f070 */
[----:B------:R-:W-:-:S13]  /*0360*/  ISETP.GT.AND.EX P1, PT, R0, RZ, PT, P1 ;  /* 0x000000ff0000720c */ /* 0x000fda0003f24310 */
[----:B------:R-:W-:Y:S05]  /*0370*/  @!P1 BRA `(.L_x_239) ;  /* 0x0000000400809947 */ /* 0x000fea0003800000 */
[----:B------:R-:W-:Y:S01]  /*0380*/  IADD3 R8, P1, PT, R4, -0x30, RZ ;  /* 0xffffffd004087810 */ /* 0x000fe20007f3e0ff */
[----:B------:R-:W2:Y:S01]  /*0390*/  LDCU UR6, c[0x0][0x390] ;  /* 0x00007200ff0677ac */ /* 0x000ea20008000800 */
[----:B------:R-:W-:Y:S02]  /*03a0*/  PLOP3.LUT P0, PT, PT, PT, PT, 0x8, 0x80 ;  /* 0x000000000080781c */ /* 0x000fe40003f0e170 */
[----:B------:R-:W-:Y:S01]  /*03b0*/  IADD3.X R0, PT, PT, R5, -0x1, RZ, P1, !PT ;  /* 0xffffffff05007810 */ /* 0x000fe20000ffe4ff */
[----:B------:R-:W3:Y:S10]  /*03c0*/  LDCU UR7, c[0x0][0x384] ;  /* 0x00007080ff0777ac */ /* 0x000ef40008000800 */
.L_x_240:
[----:B------:R-:W2:Y:S04]  /*03d0*/  LDG.E R12, desc[UR4][R2.64] ;  /* 0x00000004020c7981 */ /* 0x000ea8000c1e1900 */
[----:B------:R-:W3:Y:S01]  /*03e0*/  LDG.E R10, desc[UR4][R6.64] ;  /* 0x00000004060a7981 */ /* 0x000ee2000c1e1900 */
[----:B--2---:R-:W-:-:S03]  /*03f0*/  FMUL R13, R12, UR6 ;  /* 0x000000060c0d7c20 */ /* 0x004fc60008400000 */
[----:B------:R-:W2:Y:S01]  /*0400*/  LDG.E R12, desc[UR4][R2.64+0x4] ;  /* 0x00000404020c7981 */ /* 0x000ea2000c1e1900 */
[----:B---3--:R-:W-:-:S05]  /*0410*/  FFMA R13, R10, UR7, R13 ;  /* 0x000000070a0d7c23 */ /* 0x008fca000800000d */
[----:B------:R3:W-:Y:S04]  /*0420*/  STG.E desc[UR4][R2.64], R13 ;  /* 0x0000000d02007986 */ /* 0x0007e8000c101904 */
[----:B------:R-:W4:Y:S01]  /*0430*/  LDG.E R10, desc[UR4][R6.64+0x4] ;  /* 0x00000404060a7981 */ /* 0x000f22000c1e1900 */
[----:B--2---:R-:W-:-:S03]  /*0440*/  FMUL R15, R12, UR6 ;  /* 0x000000060c0f7c20 */ /* 0x004fc60008400000 */
[----:B------:R-:W2:Y:S01]  /*0450*/  LDG.E R12, desc[UR4][R2.64+0x8] ;  /* 0x00000804020c7981 */ /* 0x000ea2000c1e1900 */
[----:B----4-:R-:W-:-:S05]  /*0460*/  FFMA R15, R10, UR7, R15 ;  /* 0x000000070a0f7c23 */ /* 0x010fca000800000f */
[----:B------:R4:W-:Y:S04]  /*0470*/  STG.E desc[UR4][R2.64+0x4], R15 ;  /* 0x0000040f02007986 */ /* 0x0009e8000c101904 */
[----:B------:R-:W5:Y:S01]  /*0480*/  LDG.E R10, desc[UR4][R6.64+0x8] ;  /* 0x00000804060a7981 */ /* 0x000f62000c1e1900 */
[----:B--2---:R-:W-:-:S03]  /*0490*/  FMUL R17, R12, UR6 ;  /* 0x000000060c117c20 */ /* 0x004fc60008400000 */
[----:B------:R-:W3:Y:S01]  /*04a0*/  LDG.E R12, desc[UR4][R2.64+0xc] ;  /* 0x00000c04020c7981 */ /* 0x000ee2000c1e1900 */
[----:B-----5:R-:W-:-:S05]  /*04b0*/  FFMA R17, R10, UR7, R17 ;  /* 0x000000070a117c23 */ /* 0x020fca0008000011 */
[----:B------:R2:W-:Y:S04]  /*04c0*/  STG.E desc[UR4][R2.64+0x8], R17 ;  /* 0x0000081102007986 */ /* 0x0005e8000c101904 */
[----:B------:R-:W5:Y:S01]  /*04d0*/  LDG.E R10, desc[UR4][R6.64+0xc] ;  /* 0x00000c04060a7981 */ /* 0x000f62000c1e1900 */
[----:B---3--:R-:W-:-:S03]  /*04e0*/  FMUL R13, R12, UR6 ;  /* 0x000000060c0d7c20 */ /* 0x008fc60008400000 */
[----:B------:R-:W4:Y:S01]  /*04f0*/  LDG.E R12, desc[UR4][R2.64+0x10] ;  /* 0x00001004020c7981 */ /* 0x000f22000c1e1900 */
[----:B-----5:R-:W-:-:S05]  /*0500*/  FFMA R13, R10, UR7, R13 ;  /* 0x000000070a0d7c23 */ /* 0x020fca000800000d */
[----:B------:R3:W-:Y:S04]  /*0510*/  STG.E desc[UR4][R2.64+0xc], R13 ;  /* 0x00000c0d02007986 */ /* 0x0007e8000c101904 */
[----:B------:R-:W5:Y:S01]  /*0520*/  LDG.E R10, desc[UR4][R6.64+0x10] ;  /* 0x00001004060a7981 */ /* 0x000f62000c1e1900 */
[----:B----4-:R-:W-:-:S03]  /*0530*/  FMUL R15, R12, UR6 ;  /* 0x000000060c0f7c20 */ /* 0x010fc60008400000 */
[----:B------:R-:W2:Y:S01]  /*0540*/  LDG.E R12, desc[UR4][R2.64+0x14] ;  /* 0x00001404020c7981 */ /* 0x000ea2000c1e1900 */
[----:B-----5:R-:W-:-:S05]  /*0550*/  FFMA R15, R10, UR7, R15 ;  /* 0x000000070a0f7c23 */ /* 0x020fca000800000f */
        /* <DEDUP_REMOVED lines=50> */
[----:B------:R-:W-:Y:S04]  /*0880*/  STG.E desc[UR4][R2.64+0x38], R17 ;  /* 0x0000381102007986 */ /* 0x000fe8000c101904 */
[----:B------:R2:W5:Y:S01]  /*0890*/  LDG.E R10, desc[UR4][R6.64+0x3c] ;  /* 0x00003c04060a7981 */ /* 0x000562000c1e1900 */
[----:B------:R-:W-:-:S04]  /*08a0*/  IADD3 R11, P1, PT, R11, 0x40, RZ ;  /* 0x000000400b0b7810 */ /* 0x000fc80007f3e0ff */
[----:B------:R-:W-:Y:S02]  /*08b0*/  IADD3.X R9, PT, PT, RZ, R9, RZ, P1, !PT ;  /* 0x00000009ff097210 */ /* 0x000fe40000ffe4ff */
[----:B------:R-:W-:-:S04]  /*08c0*/  ISETP.GE.U32.AND P1, PT, R11, R8, PT ;  /* 0x000000080b00720c */ /* 0x000fc80003f26070 */
[----:B------:R-:W-:Y:S02]  /*08d0*/  ISETP.GE.AND.EX P1, PT, R9, R0, PT, P1 ;  /* 0x000000000900720c */ /* 0x000fe40003f26310 */
[----:B--2---:R-:W-:-:S05]  /*08e0*/  IADD3 R6, P2, PT, R6, 0x40, RZ ;  /* 0x0000004006067810 */ /* 0x004fca0007f5e0ff */
[----:B------:R-:W-:Y:S02]  /*08f0*/  IMAD.X R7, RZ, RZ, R7, P2 ;  /* 0x000000ffff077224 */ /* 0x000fe400010e0607 */
[----:B---3--:R-:W-:-:S04]  /*0900*/  FMUL R13, R12, UR6 ;  /* 0x000000060c0d7c20 */ /* 0x008fc80008400000 */
[----:B-----5:R-:W-:Y:S01]  /*0910*/  FFMA R13, R10, UR7, R13 ;  /* 0x000000070a0d7c23 */ /* 0x020fe2000800000d */
[----:B------:R-:W-:-:S04]  /*0920*/  IADD3 R10, P3, PT, R2, 0x40, RZ ;  /* 0x00000040020a7810 */ /* 0x000fc80007f7e0ff */
[----:B----4-:R-:W-:Y:S01]  /*0930*/  IADD3.X R15, PT, PT, RZ, R3, RZ, P3, !PT ;  /* 0x00000003ff0f7210 */ /* 0x010fe20001ffe4ff */
[----:B------:R2:W-:Y:S02]  /*0940*/  STG.E desc[UR4][R2.64+0x3c], R13 ;  /* 0x00003c0d02007986 */ /* 0x0005e4000c101904 */
[----:B--2---:R-:W-:Y:S02]  /*0950*/  MOV R2, R10 ;  /* 0x0000000a00027202 */ /* 0x004fe40000000f00 */
[----:B------:R-:W-:Y:S01]  /*0960*/  MOV R3, R15 ;  /* 0x0000000f00037202 */ /* 0x000fe20000000f00 */
[----:B------:R-:W-:Y:S06]  /*0970*/  @!P1 BRA `(.L_x_240) ;  /* 0xfffffff800949947 */ /* 0x000fec000383ffff */
.L_x_239:
[----:B------:R-:W-:-:S04]  /*0980*/  IADD3 R0, P2, PT, R4, -R11, RZ ;  /* 0x8000000b04007210 */ /* 0x000fc80007f5e0ff */
[----:B------:R-:W-:Y:S02]  /*0990*/  ISETP.GT.U32.AND P1, PT, R0, 0x10, PT ;  /* 0x000000100000780c */ /* 0x000fe40003f24070 */
[----:B------:R-:W-:-:S04]  /*09a0*/  IADD3.X R0, PT, PT, R5, ~R9, RZ, P2, !PT ;  /* 0x8000000905007210 */ /* 0x000fc800017fe4ff */
[----:B------:R-:W-:-:S13]  /*09b0*/  ISETP.GT.AND.EX P1, PT, R0, RZ, PT, P1 ;  /* 0x000000ff0000720c */ /* 0x000fda0003f24310 */
[----:B------:R-:W-:Y:S05]  /*09c0*/  @!P1 BRA `(.L_x_241) ;  /* 0x0000000000cc9947 */ /* 0x000fea0003800000 */
[----:B------:R-:W2:Y:S01]  /*09d0*/  LDG.E R8, desc[UR4][R2.64] ;  /* 0x0000000402087981 */ /* 0x000ea2000c1e1900 */
[----:B------:R-:W2:Y:S03]  /*09e0*/  LDCU UR6, c[0x0][0x390] ;  /* 0x00007200ff0677ac */ /* 0x000ea60008000800 */
[----:B------:R-:W3:Y:S01]  /*09f0*/  LDG.E R0, desc[UR4][R6.64] ;  /* 0x0000000406007981 */ /* 0x000ee2000c1e1900 */
[----:B------:R-:W3:Y:S01]  /*0a00*/  LDCU UR7, c[0x0][0x384] ;  /* 0x00007080ff0777ac */ /* 0x000ee20008000800 */
[----:B--2---:R-:W-:Y:S02]  /*0a10*/  FMUL R13, R8, UR6 ;  /* 0x00000006080d7c20 */ /* 0x004fe40008400000 */
[----:B------:R-:W2:Y:S02]  /*0a20*/  LDG.E R8, desc[UR4][R2.64+0x4] ;  /* 0x0000040402087981 */ /* 0x000ea4000c1e1900 */
        /* <DEDUP_REMOVED lines=31> */
[----:B------:R-:W-:Y:S04]  /*0c20*/  STG.E desc[UR4][R2.64+0x18], R13 ;  /* 0x0000180d02007986 */ /* 0x000fe8000c101904 */
[----:B------:R3:W5:Y:S01]  /*0c30*/  LDG.E R0, desc[UR4][R6.64+0x1c] ;  /* 0x00001c0406007981 */ /* 0x000762000c1e1900 */
[----:B------:R-:W-:Y:S02]  /*0c40*/  IADD3 R11, P1, PT, R11, 0x20, RZ ;  /* 0x000000200b0b7810 */ /* 0x000fe40007f3e0ff */
[----:B------:R-:W-:Y:S02]  /*0c50*/  PLOP3.LUT P0, PT, PT, PT, PT, 0x8, 0x80 ;  /* 0x000000000080781c */ /* 0x000fe40003f0e170 */
[----:B------:R-:W-:Y:S02]  /*0c60*/  IADD3.X R9, PT, PT, RZ, R9, RZ, P1, !PT ;  /* 0x00000009ff097210 */ /* 0x000fe40000ffe4ff */
[----:B---3--:R-:W-:-:S05]  /*0c70*/  IADD3 R6, P2, PT, R6, 0x20, RZ ;  /* 0x0000002006067810 */ /* 0x008fca0007f5e0ff */
[----:B------:R-:W-:Y:S02]  /*0c80*/  IMAD.X R7, RZ, RZ, R7, P2 ;  /* 0x000000ffff077224 */ /* 0x000fe400010e0607 */
[----:B----4-:R-:W-:-:S04]  /*0c90*/  FMUL R15, R8, UR6 ;  /* 0x00000006080f7c20 */ /* 0x010fc80008400000 */
[----:B-----5:R-:W-:Y:S01]  /*0ca0*/  FFMA R15, R0, UR7, R15 ;  /* 0x00000007000f7c23 */ /* 0x020fe2000800000f */
[----:B------:R-:W-:-:S04]  /*0cb0*/  IADD3 R0, P3, PT, R2, 0x20, RZ ;  /* 0x0000002002007810 */ /* 0x000fc80007f7e0ff */
[----:B--2---:R-:W-:Y:S01]  /*0cc0*/  IADD3.X R17, PT, PT, RZ, R3, RZ, P3, !PT ;  /* 0x00000003ff117210 */ /* 0x004fe20001ffe4ff */
[----:B------:R2:W-:Y:S02]  /*0cd0*/  STG.E desc[UR4][R2.64+0x1c], R15 ;  /* 0x00001c0f02007986 */ /* 0x0005e4000c101904 */
[----:B--2---:R-:W-:Y:S02]  /*0ce0*/  MOV R2, R0 ;  /* 0x0000000000027202 */ /* 0x004fe40000000f00 */
[----:B------:R-:W-:-:S07]  /*0cf0*/  MOV R3, R17 ;  /* 0x0000001100037202 */ /* 0x000fce0000000f00 */
.L_x_241:
[----:B------:R-:W-:-:S04]  /*0d00*/  ISETP.NE.U32.AND P1, PT, R11, R4, PT ;  /* 0x000000040b00720c */ /* 0x000fc80003f25070 */
[----:B------:R-:W-:-:S13]  /*0d10*/  ISETP.NE.OR.EX P0, PT, R9, R5, P0, P1 ;  /* 0x000000050900720c */ /* 0x000fda0000705710 */
[----:B01----:R-:W-:Y:S05]  /*0d20*/  @!P0 EXIT ;  /* 0x000000000000894d */ /* 0x003fea0003800000 */
.L_x_238:
[----:B------:R-:W0:Y:S04]  /*0d30*/  LDG.E R8, desc[UR4][R2.64] ;  /* 0x0000000402087981 */ /* 0x000e28000c1e1900 */
[----:B------:R-:W1:Y:S01]  /*0d40*/  LDG.E R0, desc[UR4][R6.64] ;  /* 0x0000000406007981 */ /* 0x000e62000c1e1900 */
[----:B0-----:R-:W-:-:S03]  /*0d50*/  FMUL R13, R8, UR8 ;  /* 0x00000008080d7c20 */ /* 0x001fc60008400000 */
[----:B------:R-:W2:Y:S01]  /*0d60*/  LDG.E R8, desc[UR4][R2.64+0x4] ;  /* 0x0000040402087981 */ /* 0x000ea2000c1e1900 */
[----:B-1----:R-:W-:-:S05]  /*0d70*/  FFMA R13, R0, UR9, R13 ;  /* 0x00000009000d7c23 */ /* 0x002fca000800000d */
[----:B------:R0:W-:Y:S04]  /*0d80*/  STG.E desc[UR4][R2.64], R13 ;  /* 0x0000000d02007986 */ /* 0x0001e8000c101904 */
[----:B------:R-:W3:Y:S01]  /*0d90*/  LDG.E R0, desc[UR4][R6.64+0x4] ;  /* 0x0000040406007981 */ /* 0x000ee2000c1e1900 */
[----:B--2---:R-:W-:-:S03]  /*0da0*/  FMUL R15, R8, UR8 ;  /* 0x00000008080f7c20 */ /* 0x004fc60008400000 */
[----:B------:R-:W2:Y:S01]  /*0db0*/  LDG.E R8, desc[UR4][R2.64+0x8] ;  /* 0x0000080402087981 */ /* 0x000ea2000c1e1900 */
[----:B---3--:R-:W-:-:S05]  /*0dc0*/  FFMA R15, R0, UR9, R15 ;  /* 0x00000009000f7c23 */ /* 0x008fca000800000f */
[----:B------:R1:W-:Y:S04]  /*0dd0*/  STG.E desc[UR4][R2.64+0x4], R15 ;  /* 0x0000040f02007986 */ /* 0x0003e8000c101904 */
[----:B------:R-:W3:Y:S01]  /*0de0*/  LDG.E R0, desc[UR4][R6.64+0x8] ;  /* 0x0000080406007981 */ /* 0x000ee2000c1e1900 */
[----:B--2---:R-:W-:-:S03]  /*0df0*/  FMUL R17, R8, UR8 ;  /* 0x0000000808117c20 */ /* 0x004fc60008400000 */
[----:B------:R-:W0:Y:S01]  /*0e00*/  LDG.E R8, desc[UR4][R2.64+0xc] ;  /* 0x00000c0402087981 */ /* 0x000e22000c1e1900 */
[----:B---3--:R-:W-:-:S05]  /*0e10*/  FFMA R17, R0, UR9, R17 ;  /* 0x0000000900117c23 */ /* 0x008fca0008000011 */
[----:B------:R-:W-:Y:S04]  /*0e20*/  STG.E desc[UR4][R2.64+0x8], R17 ;  /* 0x0000081102007986 */ /* 0x000fe8000c101904 */
[----:B------:R2:W3:Y:S01]  /*0e30*/  LDG.E R0, desc[UR4][R6.64+0xc] ;  /* 0x00000c0406007981 */ /* 0x0004e2000c1e1900 */
[----:B------:R-:W-:-:S05]  /*0e40*/  IADD3 R11, P0, PT, R11, 0x10, RZ ;  /* 0x000000100b0b7810 */ /* 0x000fca0007f1e0ff */
[----:B------:R-:W-:Y:S01]  /*0e50*/  IMAD.X R9, RZ, RZ, R9, P0 ;  /* 0x000000ffff097224 */ /* 0x000fe200000e0609 */
[----:B------:R-:W-:-:S04]  /*0e60*/  ISETP.NE.U32.AND P0, PT, R11, R4, PT ;  /* 0x000000040b00720c */ /* 0x000fc80003f05070 */
[----:B------:R-:W-:Y:S02]  /*0e70*/  ISETP.NE.AND.EX P0, PT, R9, R5, PT, P0 ;  /* 0x000000050900720c */ /* 0x000fe40003f05300 */
[----:B--2---:R-:W-:-:S04]  /*0e80*/  IADD3 R6, P1, PT, R6, 0x10, RZ ;  /* 0x0000001006067810 */ /* 0x004fc80007f3e0ff */
[----:B------:R-:W-:Y:S01]  /*0e90*/  IADD3.X R7, PT, PT, RZ, R7, RZ, P1, !PT ;  /* 0x00000007ff077210 */ /* 0x000fe20000ffe4ff */
[----:B0-----:R-:W-:-:S04]  /*0ea0*/  FMUL R13, R8, UR8 ;  /* 0x00000008080d7c20 */ /* 0x001fc80008400000 */
[----:B---3--:R-:W-:Y:S01]  /*0eb0*/  FFMA R13, R0, UR9, R13 ;  /* 0x00000009000d7c23 */ /* 0x008fe2000800000d */
[----:B------:R-:W-:-:S04]  /*0ec0*/  IADD3 R0, P2, PT, R2, 0x10, RZ ;  /* 0x0000001002007810 */ /* 0x000fc80007f5e0ff */
[----:B-1----:R-:W-:Y:S01]  /*0ed0*/  IADD3.X R15, PT, PT, RZ, R3, RZ, P2, !PT ;  /* 0x00000003ff0f7210 */ /* 0x002fe200017fe4ff */
[----:B------:R0:W-:Y:S02]  /*0ee0*/  STG.E desc[UR4][R2.64+0xc], R13 ;  /* 0x00000c0d02007986 */ /* 0x0001e4000c101904 */
[----:B0-----:R-:W-:Y:S02]  /*0ef0*/  MOV R2, R0 ;  /* 0x0000000000027202 */ /* 0x001fe40000000f00 */
[----:B------:R-:W-:Y:S01]  /*0f00*/  MOV R3, R15 ;  /* 0x0000000f00037202 */ /* 0x000fe20000000f00 */
[----:B------:R-:W-:Y:S06]  /*0f10*/  @P0 BRA `(.L_x_238) ;  /* 0xfffffffc00840947 */ /* 0x000fec000383ffff */
[----:B------:R-:W-:Y:S05]  /*0f20*/  EXIT ;  /* 0x000000000000794d */ /* 0x000fea0003800000 */
.L_x_242:
        /* <DEDUP_REMOVED lines=13> */
.L_x_266:


//--------------------- .text._Z16CudaMatrixNegateIfEviPT_S1_ --------------------------
	.section	.text._Z16CudaMatrixNegateIfEviPT_S1_,"ax",@progbits
	.align	128
        .global         _Z16CudaMatrixNegateIfEviPT_S1_
        .type           _Z16CudaMatrixNegateIfEviPT_S1_,@function
        .size           _Z16CudaMatrixNegateIfEviPT_S1_,(.L_x_267 - _Z16CudaMatrixNegateIfEviPT_S1_)
        .other          _Z16CudaMatrixNegateIfEviPT_S1_,@"STO_CUDA_ENTRY STV_DEFAULT"
_Z16CudaMatrixNegateIfEviPT_S1_:
.text._Z16CudaMatrixNegateIfEviPT_S1_:
        /* <DEDUP_REMOVED lines=15> */
[----:B------:R-:W-:Y:S01]  /*00f0*/  ISETP.GE.U32.AND.EX P0, PT, R0, RZ, PT, P0 ;  /* 0x000000ff0000720c */ /* 0x000fe20003f06100 */
[----:B-1----:R-:W-:Y:S02]  /*0100*/  IMAD.U32 R4, RZ, RZ, UR6 ;  /* 0x00000006ff047e24 */ /* 0x002fe4000f8e00ff */
[----:B------:R-:W-:Y:S01]  /*0110*/  IMAD.U32 R5, RZ, RZ, UR7 ;  /* 0x00000007ff057e24 */ /* 0x000fe2000f8e00ff */
[----:B--2---:R-:W-:Y:S01]  /*0120*/  MOV R6, UR8 ;  /* 0x0000000800067c02 */ /* 0x004fe20008000f00 */
[----:B------:R-:W-:Y:S02]  /*0130*/  IMAD.U32 R7, RZ, RZ, UR9 ;  /* 0x00000009ff077e24 */ /* 0x000fe4000f8e00ff */
[----:B0-----:R-:W-:Y:S01]  /*0140*/  IMAD.WIDE R2, R9, 0x4, R2 ;  /* 0x0000000409027825 */ /* 0x001fe200078e0202 */
[----:B---3--:R-:W-:Y:S06]  /*0150*/  @!P1 BRA `(.L_x_243) ;  /* 0x0000000000409947 */ /* 0x008fec0003800000 */
[----:B------:R-:W-:Y:S01]  /*0160*/  LOP3.LUT R8, R9, 0x3, RZ, 0xc0, !PT ;  /* 0x0000000309087812 */ /* 0x000fe200078ec0ff */
[----:B------:R-:W-:-:S07]  /*0170*/  IMAD.MOV.U32 R10, RZ, RZ, RZ ;  /* 0x000000ffff0a7224 */ /* 0x000fce00078e00ff */
.L_x_244:
[----:B------:R0:W2:Y:S01]  /*0180*/  LDG.E R0, desc[UR4][R4.64] ;  /* 0x0000000404007981 */ /* 0x0000a2000c1e1900 */
[----:B------:R-:W-:-:S04]  /*0190*/  IADD3 R8, P1, PT, R8, -0x1, RZ ;  /* 0xffffffff08087810 */ /* 0x000fc80007f3e0ff */
[----:B------:R-:W-:Y:S02]  /*01a0*/  IADD3.X R10, PT, PT, R10, -0x1, RZ, P1, !PT ;  /* 0xffffffff0a0a7810 */ /* 0x000fe40000ffe4ff */
[----:B------:R-:W-:Y:S02]  /*01b0*/  ISETP.NE.U32.AND P1, PT, R8, RZ, PT ;  /* 0x000000ff0800720c */ /* 0x000fe40003f25070 */
[----:B0-----:R-:W-:Y:S02]  /*01c0*/  IADD3 R4, P2, PT, R4, 0x4, RZ ;  /* 0x0000000404047810 */ /* 0x001fe40007f5e0ff */
[----:B------:R-:W-:Y:S02]  /*01d0*/  ISETP.NE.AND.EX P1, PT, R10, RZ, PT, P1 ;  /* 0x000000ff0a00720c */ /* 0x000fe40003f25310 */
[----:B------:R-:W-:Y:S01]  /*01e0*/  IADD3.X R5, PT, PT, RZ, R5, RZ, P2, !PT ;  /* 0x00000005ff057210 */ /* 0x000fe200017fe4ff */
[----:B--2---:R-:W-:Y:S01]  /*01f0*/  FADD R11, -R0, -RZ ;  /* 0x800000ff000b7221 */ /* 0x004fe20000000100 */
[----:B------:R-:W-:-:S04]  /*0200*/  IADD3 R0, P3, PT, R6, 0x4, RZ ;  /* 0x0000000406007810 */ /* 0x000fc80007f7e0ff */
[----:B------:R0:W-:Y:S01]  /*0210*/  STG.E desc[UR4][R6.64], R11 ;  /* 0x0000000b06007986 */ /* 0x0001e2000c101904 */
[----:B------:R-:W-:Y:S02]  /*0220*/  IMAD.X R9, RZ, RZ, R7, P3 ;  /* 0x000000ffff097224 */ /* 0x000fe400018e0607 */
[----:B0-----:R-:W-:-:S03]  /*0230*/  IMAD.MOV.U32 R6, RZ, RZ, R0 ;  /* 0x000000ffff067224 */ /* 0x001fc600078e0000 */
[----:B------:R-:W-:Y:S01]  /*0240*/  MOV R7, R9 ;  /* 0x0000000900077202 */ /* 0x000fe20000000f00 */
[----:B------:R-:W-:Y:S06]  /*0250*/  @P1 BRA `(.L_x_244) ;  /* 0xfffffffc00c81947 */ /* 0x000fec000383ffff */
.L_x_243:
[----:B------:R-:W-:Y:S05]  /*0260*/  @!P0 EXIT ;  /* 0x000000000000894d */ /* 0x000fea0003800000 */
[----:B------:R-:W-:Y:S01]  /*0270*/  ISETP.GE.U32.AND P0, PT, R4, R2, PT ;  /* 0x000000020400720c */ /* 0x000fe20003f06070 */
[----:B------:R-:W-:Y:S02]  /*0280*/  IMAD.MOV.U32 R11, RZ, RZ, R4 ;  /* 0x000000ffff0b7224 */ /* 0x000fe400078e0004 */
[----:B------:R-:W-:Y:S01]  /*0290*/  IMAD.MOV.U32 R9, RZ, RZ, R5 ;  /* 0x000000ffff097224 */ /* 0x000fe200078e0005 */
[----:B------:R-:W-:-:S13]  /*02a0*/  ISETP.GE.AND.EX P0, PT, R5, R3, PT, P0 ;  /* 0x000000030500720c */ /* 0x000fda0003f06300 */
[----:B------:R-:W-:Y:S05]  /*02b0*/  @P0 BRA `(.L_x_245) ;  /* 0x0000000400c00947 */ /* 0x000fea0003800000 */
[----:B------:R-:W-:-:S04]  /*02c0*/  IADD3 R0, P0, PT, R2, -R11, RZ ;  /* 0x8000000b02007210 */ /* 0x000fc80007f1e0ff */
[----:B------:R-:W-:Y:S02]  /*02d0*/  ISETP.GT.U32.AND P1, PT, R0, 0x30, PT ;  /* 0x000000300000780c */ /* 0x000fe40003f24070 */
[----:B------:R-:W-:Y:S02]  /*02e0*/  IADD3.X R0, PT, PT, R3, ~R9, RZ, P0, !PT ;  /* 0x8000000903007210 */ /* 0x000fe400007fe4ff */
[----:B------:R-:W-:Y:S02]  /*02f0*/  PLOP3.LUT P0, PT, PT, PT, PT, 0x80, 0x8 ;  /* 0x000000000008781c */ /* 0x000fe40003f0f070 */
[----:B------:R-:W-:-:S13]  /*0300*/  ISETP.GT.AND.EX P1, PT, R0, RZ, PT, P1 ;  /* 0x000000ff0000720c */ /* 0x000fda0003f24310 */
[----:B------:R-:W-:Y:S05]  /*0310*/  @!P1 BRA `(.L_x_246) ;  /* 0x0000000000fc9947 */ /* 0x000fea0003800000 */
[----:B------:R-:W-:Y:S02]  /*0320*/  IADD3 R8, P1, PT, R2, -0x30, RZ ;  /* 0xffffffd002087810 */ /* 0x000fe40007f3e0ff */
[----:B------:R-:W-:Y:S02]  /*0330*/  PLOP3.LUT P0, PT, PT, PT, PT, 0x8, 0x80 ;  /* 0x000000000080781c */ /* 0x000fe40003f0e170 */
[----:B------:R-:W-:-:S11]  /*0340*/  IADD3.X R0, PT, PT, R3, -0x1, RZ, P1, !PT ;  /* 0xffffffff03007810 */ /* 0x000fd60000ffe4ff */
.L_x_247:
[----:B------:R-:W2:Y:S02]  /*0350*/  LDG.E R10, desc[UR4][R4.64] ;  /* 0x00000004040a7981 */ /* 0x000ea4000c1e1900 */
[----:B--2---:R-:W-:-:S05]  /*0360*/  FADD R13, -R10, -RZ ;  /* 0x800000ff0a0d7221 */ /* 0x004fca0000000100 */
[----:B------:R0:W-:Y:S04]  /*0370*/  STG.E desc[UR4][R6.64], R13 ;  /* 0x0000000d06007986 */ /* 0x0001e8000c101904 */
[----:B------:R-:W2:Y:S02]  /*0380*/  LDG.E R10, desc[UR4][R4.64+0x4] ;  /* 0x00000404040a7981 */ /* 0x000ea4000c1e1900 */
[----:B--2---:R-:W-:-:S05]  /*0390*/  FADD R15, -R10, -RZ ;  /* 0x800000ff0a0f7221 */ /* 0x004fca0000000100 */
[----:B------:R1:W-:Y:S04]  /*03a0*/  STG.E desc[UR4][R6.64+0x4], R15 ;  /* 0x0000040f06007986 */ /* 0x0003e8000c101904 */
[----:B------:R-:W2:Y:S02]  /*03b0*/  LDG.E R10, desc[UR4][R4.64+0x8] ;  /* 0x00000804040a7981 */ /* 0x000ea4000c1e1900 */
[----:B--2---:R-:W-:-:S05]  /*03c0*/  FADD R17, -R10, -RZ ;  /* 0x800000ff0a117221 */ /* 0x004fca0000000100 */
[----:B------:R2:W-:Y:S04]  /*03d0*/  STG.E desc[UR4][R6.64+0x8], R17 ;  /* 0x0000081106007986 */ /* 0x0005e8000c101904 */
[----:B------:R-:W3:Y:S02]  /*03e0*/  LDG.E R10, desc[UR4][R4.64+0xc] ;  /* 0x00000c04040a7981 */ /* 0x000ee4000c1e1900 */
[----:B---3--:R-:W-:-:S05]  /*03f0*/  FADD R19, -R10, -RZ ;  /* 0x800000ff0a137221 */ /* 0x008fca0000000100 */
[----:B------:R3:W-:Y:S04]  /*0400*/  STG.E desc[UR4][R6.64+0xc], R19 ;  /* 0x00000c1306007986 */ /* 0x0007e8000c101904 */
[----:B------:R-:W0:Y:S02]  /*0410*/  LDG.E R10, desc[UR4][R4.64+0x10] ;  /* 0x00001004040a7981 */ /* 0x000e24000c1e1900 */
[----:B0-----:R-:W-:-:S05]  /*0420*/  FADD R13, -R10, -RZ ;  /* 0x800000ff0a0d7221 */ /* 0x001fca0000000100 */
[----:B------:R0:W-:Y:S04]  /*0430*/  STG.E desc[UR4][R6.64+0x10], R13 ;  /* 0x0000100d06007986 */ /* 0x0001e8000c101904 */
[----:B------:R-:W1:Y:S02]  /*0440*/  LDG.E R10, desc[UR4][R4.64+0x14] ;  /* 0x00001404040a7981 */ /* 0x000e64000c1e1900 */
[----:B-1----:R-:W-:-:S05]  /*0450*/  FADD R15, -R10, -RZ ;  /* 0x800000ff0a0f7221 */ /* 0x002fca0000000100 */
        /* <DEDUP_REMOVED lines=24> */
[----:B------:R-:W-:Y:S04]  /*05e0*/  STG.E desc[UR4][R6.64+0x34], R15 ;  /* 0x0000340f06007986 */ /* 0x000fe8000c101904 */
[----:B------:R-:W2:Y:S01]  /*05f0*/  LDG.E R10, desc[UR4][R4.64+0x38] ;  /* 0x00003804040a7981 */ /* 0x000ea2000c1e1900 */
[----:B------:R-:W-:Y:S01]  /*0600*/  IADD3 R11, P1, PT, R11, 0x40, RZ ;  /* 0x000000400b0b7810 */ /* 0x000fe20007f3e0ff */
[----:B--2---:R-:W-:-:S05]  /*0610*/  FADD R17, -R10, -RZ ;  /* 0x800000ff0a117221 */ /* 0x004fca0000000100 */
[----:B------:R-:W-:Y:S04]  /*0620*/  STG.E desc[UR4][R6.64+0x38], R17 ;  /* 0x0000381106007986 */ /* 0x000fe8000c101904 */
[----:B------:R1:W3:Y:S01]  /*0630*/  LDG.E R10, desc[UR4][R4.64+0x3c] ;  /* 0x00003c04040a7981 */ /* 0x0002e2000c1e1900 */
[----:B------:R-:W-:Y:S01]  /*0640*/  IMAD.X R9, RZ, RZ, R9, P1 ;  /* 0x000000ffff097224 */ /* 0x000fe200008e0609 */
[----:B------:R-:W-:Y:S02]  /*0650*/  ISETP.GE.U32.AND P1, PT, R11, R8, PT ;  /* 0x000000080b00720c */ /* 0x000fe40003f26070 */
[----:B------:R-:W-:Y:S02]  /*0660*/  IADD3 R12, P2, PT, R4, 0x40, RZ ;  /* 0x00000040040c7810 */ /* 0x000fe40007f5e0ff */
[----:B------:R-:W-:-:S03]  /*0670*/  ISETP.GE.AND.EX P1, PT, R9, R0, PT, P1 ;  /* 0x000000000900720c */ /* 0x000fc60003f26310 */
[----:B-1----:R-:W-:Y:S02]  /*0680*/  IMAD.X R5, RZ, RZ, R5, P2 ;  /* 0x000000ffff057224 */ /* 0x002fe400010e0605 */
[----:B------:R-:W-:Y:S02]  /*0690*/  IMAD.MOV.U32 R4, RZ, RZ, R12 ;  /* 0x000000ffff047224 */ /* 0x000fe400078e000c */
[----:B---3--:R-:W-:Y:S01]  /*06a0*/  FADD R19, -R10, -RZ ;  /* 0x800000ff0a137221 */ /* 0x008fe20000000100 */
[----:B------:R-:W-:-:S04]  /*06b0*/  IADD3 R10, P3, PT, R6, 0x40, RZ ;  /* 0x00000040060a7810 */ /* 0x000fc80007f7e0ff */
[----:B0-----:R-:W-:Y:S01]  /*06c0*/  IADD3.X R13, PT, PT, RZ, R7, RZ, P3, !PT ;  /* 0x00000007ff0d7210 */ /* 0x001fe20001ffe4ff */
[----:B------:R0:W-:Y:S02]  /*06d0*/  STG.E desc[UR4][R6.64+0x3c], R19 ;  /* 0x00003c1306007986 */ /* 0x0001e4000c101904 */
[----:B0-----:R-:W-:Y:S01]  /*06e0*/  IMAD.MOV.U32 R6, RZ, RZ, R10 ;  /* 0x000000ffff067224 */ /* 0x001fe200078e000a */
[----:B------:R-:W-:Y:S01]  /*06f0*/  MOV R7, R13 ;  /* 0x0000000d00077202 */ /* 0x000fe20000000f00 */
[----:B------:R-:W-:Y:S06]  /*0700*/  @!P1 BRA `(.L_x_247) ;  /* 0xfffffffc00109947 */ /* 0x000fec000383ffff */
.L_x_246:
[----:B------:R-:W-:-:S04]  /*0710*/  IADD3 R0, P2, PT, R2, -R11, RZ ;  /* 0x8000000b02007210 */ /* 0x000fc80007f5e0ff */
[----:B------:R-:W-:Y:S01]  /*0720*/  ISETP.GT.U32.AND P1, PT, R0, 0x10, PT ;  /* 0x000000100000780c */ /* 0x000fe20003f24070 */
[----:B------:R-:W-:-:S05]  /*0730*/  IMAD.X R0, R3, 0x1, ~R9, P2 ;  /* 0x0000000103007824 */ /* 0x000fca00010e0e09 */
[----:B------:R-:W-:-:S13]  /*0740*/  ISETP.GT.AND.EX P1, PT, R0, RZ, PT, P1 ;  /* 0x000000ff0000720c */ /* 0x000fda0003f24310 */
[----:B------:R-:W-:Y:S05]  /*0750*/  @!P1 BRA `(.L_x_248) ;  /* 0x00000000008c9947 */ /* 0x000fea0003800000 */
        /* <DEDUP_REMOVED lines=11> */
[----:B------:R-:W-:Y:S04]  /*0810*/  STG.E desc[UR4][R6.64+0xc], R19 ;  /* 0x00000c1306007986 */ /* 0x000fe8000c101904 */
[----:B------:R-:W0:Y:S02]  /*0820*/  LDG.E R0, desc[UR4][R4.64+0x10] ;  /* 0x0000100404007981 */ /* 0x000e24000c1e1900 */
[----:B0-----:R-:W-:-:S05]  /*0830*/  FADD R13, -R0, -RZ ;  /* 0x800000ff000d7221 */ /* 0x001fca0000000100 */
[----:B------:R-:W-:Y:S04]  /*0840*/  STG.E desc[UR4][R6.64+0x10], R13 ;  /* 0x0000100d06007986 */ /* 0x000fe8000c101904 */
[----:B------:R-:W1:Y:S02]  /*0850*/  LDG.E R0, desc[UR4][R4.64+0x14] ;  /* 0x0000140404007981 */ /* 0x000e64000c1e1900 */
[----:B-1----:R-:W-:-:S05]  /*0860*/  FADD R15, -R0, -RZ ;  /* 0x800000ff000f7221 */ /* 0x002fca0000000100 */
[----:B------:R0:W-:Y:S04]  /*0870*/  STG.E desc[UR4][R6.64+0x14], R15 ;  /* 0x0000140f06007986 */ /* 0x0001e8000c101904 */
[----:B------:R-:W2:Y:S02]  /*0880*/  LDG.E R0, desc[UR4][R4.64+0x18] ;  /* 0x0000180404007981 */ /* 0x000ea4000c1e1900 */
[----:B--2---:R-:W-:-:S05]  /*0890*/  FADD R17, -R0, -RZ ;  /* 0x800000ff00117221 */ /* 0x004fca0000000100 */
[----:B------:R-:W-:Y:S04]  /*08a0*/  STG.E desc[UR4][R6.64+0x18], R17 ;  /* 0x0000181106007986 */ /* 0x000fe8000c101904 */
[----:B------:R1:W2:Y:S01]  /*08b0*/  LDG.E R0, desc[UR4][R4.64+0x1c] ;  /* 0x00001c0404007981 */ /* 0x0002a2000c1e1900 */
[----:B------:R-:W-:Y:S02]  /*08c0*/  IADD3 R8, P2, PT, R4, 0x20, RZ ;  /* 0x0000002004087810 */ /* 0x000fe40007f5e0ff */
[----:B------:R-:W-:Y:S02]  /*08d0*/  IADD3 R11, P1, PT, R11, 0x20, RZ ;  /* 0x000000200b0b7810 */ /* 0x000fe40007f3e0ff */
[----:B------:R-:W-:Y:S01]  /*08e0*/  PLOP3.LUT P0, PT, PT, PT, PT, 0x8, 0x80 ;  /* 0x000000000080781c */ /* 0x000fe20003f0e170 */
[----:B0-----:R-:W-:-:S02]  /*08f0*/  IMAD.X R15, RZ, RZ, R5, P2 ;  /* 0x000000ffff0f7224 */ /* 0x001fc400010e0605 */
[----:B------:R-:W-:Y:S02]  /*0900*/  IMAD.X R9, RZ, RZ, R9, P1 ;  /* 0x000000ffff097224 */ /* 0x000fe400008e0609 */
[----:B-1----:R-:W-:Y:S01]  /*0910*/  IMAD.MOV.U32 R4, RZ, RZ, R8 ;  /* 0x000000ffff047224 */ /* 0x002fe200078e0008 */
[----:B------:R-:W-:Y:S01]  /*0920*/  MOV R5, R15 ;  /* 0x0000000f00057202 */ /* 0x000fe20000000f00 */
[----:B--2---:R-:W-:Y:S01]  /*0930*/  FADD R19, -R0, -RZ ;  /* 0x800000ff00137221 */ /* 0x004fe20000000100 */
[----:B------:R-:W-:-:S04]  /*0940*/  IADD3 R0, P3, PT, R6, 0x20, RZ ;  /* 0x0000002006007810 */ /* 0x000fc80007f7e0ff */
[----:B------:R-:W-:Y:S01]  /*0950*/  IADD3.X R13, PT, PT, RZ, R7, RZ, P3, !PT ;  /* 0x00000007ff0d7210 */ /* 0x000fe20001ffe4ff */
[----:B------:R0:W-:Y:S02]  /*0960*/  STG.E desc[UR4][R6.64+0x1c], R19 ;  /* 0x00001c1306007986 */ /* 0x0001e4000c101904 */
[----:B0-----:R-:W-:Y:S02]  /*0970*/  IMAD.MOV.U32 R6, RZ, RZ, R0 ;  /* 0x000000ffff067224 */ /* 0x001fe400078e0000 */
[----:B------:R-:W-:-:S07]  /*0980*/  IMAD.MOV.U32 R7, RZ, RZ, R13 ;  /* 0x000000ffff077224 */ /* 0x000fce00078e000d */
.L_x_248:
[----:B------:R-:W-:-:S04]  /*0990*/  ISETP.NE.U32.AND P1, PT, R11, R2, PT ;  /* 0x000000020b00720c */ /* 0x000fc80003f25070 */
[----:B------:R-:W-:-:S13]  /*09a0*/  ISETP.NE.OR.EX P0, PT, R9, R3, P0, P1 ;  /* 0x000000030900720c */ /* 0x000fda0000705710 */
[----:B------:R-:W-:Y:S05]  /*09b0*/  @!P0 EXIT ;  /* 0x000000000000894d */ /* 0x000fea0003800000 */
.L_x_245:
[----:B------:R-:W2:Y:S02]  /*09c0*/  LDG.E R0, desc[UR4][R4.64] ;  /* 0x0000000404007981 */ /* 0x000ea4000c1e1900 */
[----:B--2---:R-:W-:-:S05]  /*09d0*/  FADD R13, -R0, -RZ ;  /* 0x800000ff000d7221 */ /* 0x004fca0000000100 */
[----:B------:R0:W-:Y:S04]  /*09e0*/  STG.E desc[UR4][R6.64], R13 ;  /* 0x0000000d06007986 */ /* 0x0001e8000c101904 */
[----:B------:R-:W2:Y:S02]  /*09f0*/  LDG.E R0, desc[UR4][R4.64+0x4] ;  /* 0x0000040404007981 */ /* 0x000ea4000c1e1900 */
[----:B--2---:R-:W-:-:S05]  /*0a00*/  FADD R15, -R0, -RZ ;  /* 0x800000ff000f7221 */ /* 0x004fca0000000100 */
[----:B------:R-:W-:Y:S04]  /*0a10*/  STG.E desc[UR4][R6.64+0x4], R15 ;  /* 0x0000040f06007986 */ /* 0x000fe8000c101904 */
[----:B------:R-:W2:Y:S01]  /*0a20*/  LDG.E R0, desc[UR4][R4.64+0x8] ;  /* 0x0000080404007981 */ /* 0x000ea2000c1e1900 */
[----:B------:R-:W-:Y:S01]  /*0a30*/  IADD3 R11, P0, PT, R11, 0x10, RZ ;  /* 0x000000100b0b7810 */ /* 0x000fe20007f1e0ff */
[----:B--2---:R-:W-:-:S05]  /*0a40*/  FADD R17, -R0, -RZ ;  /* 0x800000ff00117221 */ /* 0x004fca0000000100 */
[----:B------:R-:W-:Y:S04]  /*0a50*/  STG.E desc[UR4][R6.64+0x8], R17 ;  /* 0x0000081106007986 */ /* 0x000fe8000c101904 */
[----:B------:R1:W2:Y:S01]  /*0a60*/  LDG.E R0, desc[UR4][R4.64+0xc] ;  /* 0x00000c0404007981 */ /* 0x0002a2000c1e1900 */
[----:B------:R-:W-:Y:S02]  /*0a70*/  IADD3.X R9, PT, PT, RZ, R9, RZ, P0, !PT ;  /* 0x00000009ff097210 */ /* 0x000fe400007fe4ff */
[----:B------:R-:W-:Y:S02]  /*0a80*/  ISETP.NE.U32.AND P0, PT, R11, R2, PT ;  /* 0x000000020b00720c */ /* 0x000fe40003f05070 */
[----:B------:R-:W-:Y:S02]  /*0a90*/  IADD3 R8, P1, PT, R4, 0x10, RZ ;  /* 0x0000001004087810 */ /* 0x000fe40007f3e0ff */
[----:B------:R-:W-:-:S03]  /*0aa0*/  ISETP.NE.AND.EX P0, PT, R9, R3, PT, P0 ;  /* 0x000000030900720c */ /* 0x000fc60003f05300 */
[----:B-1----:R-:W-:Y:S01]  /*0ab0*/  IMAD.X R5, RZ, RZ, R5, P1 ;  /* 0x000000ffff057224 */ /* 0x002fe200008e0605 */
[----:B------:R-:W-:Y:S01]  /*0ac0*/  MOV R4, R8 ;  /* 0x0000000800047202 */ /* 0x000fe20000000f00 */
[----:B--2---:R-:W-:Y:S01]  /*0ad0*/  FADD R19, -R0, -RZ ;  /* 0x800000ff00137221 */ /* 0x004fe20000000100 */
[----:B------:R-:W-:-:S04]  /*0ae0*/  IADD3 R0, P2, PT, R6, 0x10, RZ ;  /* 0x0000001006007810 */ /* 0x000fc80007f5e0ff */
[----:B------:R1:W-:Y:S01]  /*0af0*/  STG.E desc[UR4][R6.64+0xc], R19 ;  /* 0x00000c1306007986 */ /* 0x0003e2000c101904 */
[----:B0-----:R-:W-:Y:S02]  /*0b00*/  IMAD.X R13, RZ, RZ, R7, P2 ;  /* 0x000000ffff0d7224 */ /* 0x001fe400010e0607 */
[----:B-1----:R-:W-:-:S03]  /*0b10*/  IMAD.MOV.U32 R6, RZ, RZ, R0 ;  /* 0x000000ffff067224 */ /* 0x002fc600078e0000 */
[----:B------:R-:W-:Y:S01]  /*0b20*/  MOV R7, R13 ;  /* 0x0000000d00077202 */ /* 0x000fe20000000f00 */
[----:B------:R-:W-:Y:S06]  /*0b30*/  @P0 BRA `(.L_x_245) ;  /* 0xfffffffc00a00947 */ /* 0x000fec000383ffff */
[----:B------:R-:W-:Y:S05]  /*0b40*/  EXIT ;  /* 0x000000000000794d */ /* 0x000fea0003800000 */
.L_x_249:
        /* <DEDUP_REMOVED lines=11> */
.L_x_267:


//--------------------- .nv.shared._ZN3cub18CUB_300001_SM_10006detail9transform16transform_kernelINS2_10policy_hubILb1EN4cuda3std3__45tupleIJN6thrust24THRUST_300001_SM_1000_NS10device_ptrIfEEEEEE10policy1000ElZ14activationFuncIfEvPT_SI_iSH_SH_SH_SH_SH_SH_EUlRKfE_SC_JPfEEEvT0_iT1_T2_DpNS2_10kernel_argIT3_EE --------------------------
	.section	.nv.shared._ZN3cub18CUB_300001_SM_10006detail9transform16transform_kernelINS2_10policy_hubILb1EN4cuda3std3__45tupleIJN6thrust24THRUST_300001_SM_1000_NS10device_ptrIfEEEEEE10policy1000ElZ14activationFuncIfEvPT_SI_iSH_SH_SH_SH_SH_SH_EUlRKfE_SC_JPfEEEvT0_iT1_T2_DpNS2_10kernel_argIT3_EE,"aw",@nobits
	.sectionflags	@""
	.align	128
	.zero		1024


//--------------------- .nv.shared.reserved.0     --------------------------
	.section	.nv.shared.reserved.0,"aw",@nobits
	.weak		__nv_reservedSMEM_offset_0_alias
	.size		__nv_reservedSMEM_offset_0_alias, 0, 64
	.other		__nv_reservedSMEM_offset_0_alias,@"STO_CUDA_RESERVED_SHARED STV_DEFAULT"
__nv_reservedSMEM_offset_0_alias:
	.zero		0
	.zero		64


//--------------------- .nv.global                --------------------------
	.section	.nv.global,"aw",@nobits
.nv.global:
	.type		_ZN34_INTERNAL_96ecbd7f_4_k_cu_ced0e0326thrust24THRUST_300001_SM_1000_NS8cuda_cub10par_nosyncE,@object
	.size		_ZN34_INTERNAL_96ecbd7f_4_k_cu_ced0e0326thrust24THRUST_300001_SM_1000_NS8cuda_cub10par_nosyncE,(_ZN34_INTERNAL_96ecbd7f_4_k_cu_ced0e0324cuda3std3__436_GLOBAL__N__96ecbd7f_4_k_cu_ced0e0326ignoreE - _ZN34_INTERNAL_96ecbd7f_4_k_cu_ced0e0326thrust24THRUST_300001_SM_1000_NS8cuda_cub10par_nosyncE)
_ZN34_INTERNAL_96ecbd7f_4_k_cu_ced0e0326thrust24THRUST_300001_SM_1000_NS8cuda_cub10par_nosyncE:
	.zero		1
	.type		_ZN34_INTERNAL_96ecbd7f_4_k_cu_ced0e0324cuda3std3__436_GLOBAL__N__96ecbd7f_4_k_cu_ced0e0326ignoreE,@object
	.size		_ZN34_INTERNAL_96ecbd7f_4_k_cu_ced0e0324cuda3std3__436_GLOBAL__N__96ecbd7f_4_k_cu_ced0e0326ignoreE,(_ZN34_INTERNAL_96ecbd7f_4_k_cu_ced0e0324cuda3std6ranges3__45__cpo4dataE - _ZN34_INTERNAL_96ecbd7f_4_k_cu_ced0e0324cuda3std3__436_GLOBAL__N__96ecbd7f_4_k_cu_ced0e0326ignoreE)
_ZN34_INTERNAL_96ecbd7f_4_k_cu_ced0e0324cuda3std3__436_GLOBAL__N__96ecbd7f_4_k_cu_ced0e0326ignoreE:
	.zero		1
	.type		_ZN34_INTERNAL_96ecbd7f_4_k_cu_ced0e0324cuda3std6ranges3__45__cpo4dataE,@object
	.size		_ZN34_INTERNAL_96ecbd7f_4_k_cu_ced0e0324cuda3std6ranges3__45__cpo4dataE,(_ZN34_INTERNAL_96ecbd7f_4_k_cu_ced0e0326thrust24THRUST_300001_SM_1000_NS12placeholders2_4E - _ZN34_INTERNAL_96ecbd7f_4_k_cu_ced0e0324cuda3std6ranges3__45__cpo4dataE)
_ZN34_INTERNAL_96ecbd7f_4_k_cu_ced0e0324cuda3std6ranges3__45__cpo4dataE:
	.zero		1
	.type		_ZN34_INTERNAL_96ecbd7f_4_k_cu_ced0e0326thrust24THRUST_300001_SM_1000_NS12placeholders2_4E,@object
	.size		_ZN34_INTERNAL_96ecbd7f_4_k_cu_ced0e0326thrust24THRUST_300001_SM_1000_NS12placeholders2_4E,(_ZN34_INTERNAL_96ecbd7f_4_k_cu_ced0e0324cuda3std3__45__cpo5beginE - _ZN34_INTERNAL_96ecbd7f_4_k_cu_ced0e0326thrust24THRUST_300001_SM_1000_NS12placeholders2_4E)
_ZN34_INTERNAL_96ecbd7f_4_k_cu_ced0e0326thrust24THRUST_300001_SM_1000_NS12placeholders2_4E:
	.zero		1
	.type		_ZN34_INTERNAL_96ecbd7f_4_k_cu_ced0e0324cuda3std3__45__cpo5beginE,@object
	.size		_ZN34_INTERNAL_96ecbd7f_4_k_cu_ced0e0324cuda3std3__45__cpo5beginE,(_ZN34_INTERNAL_96ecbd7f_4_k_cu_ced0e0324cuda3std6ranges3__45__cpo7advanceE - _ZN34_INTERNAL_96ecbd7f_4_k_cu_ced0e0324cuda3std3__45__cpo5beginE)
_ZN34_INTERNAL_96ecbd7f_4_k_cu_ced0e0324cuda3std3__45__cpo5beginE:
	.zero		1
	.type		_ZN34_INTERNAL_96ecbd7f_4_k_cu_ced0e0324cuda3std6ranges3__45__cpo7advanceE,@object
	.size		_ZN34_INTERNAL_96ecbd7f_4_k_cu_ced0e0324cuda3std6ranges3__45__cpo7advanceE,(_ZN34_INTERNAL_96ecbd7f_4_k_cu_ced0e0326thrust24THRUST_300001_SM_1000_NS6deviceE - _ZN34_INTERNAL_96ecbd7f_4_k_cu_ced0e0324cuda3std6ranges3__45__cpo7advanceE)
_ZN34_INTERNAL_96ecbd7f_4_k_cu_ced0e0324cuda3std6ranges3__45__cpo7advanceE:
	.zero		1
	.type		_ZN34_INTERNAL_96ecbd7f_4_k_cu_ced0e0326thrust24THRUST_300001_SM_1000_NS6deviceE,@object
	.size		_ZN34_INTERNAL_96ecbd7f_4_k_cu_ced0e0326thrust24THRUST_300001_SM_1000_NS6deviceE,(_ZN34_INTERNAL_96ecbd7f_4_k_cu_ced0e0324cuda3std3__47nulloptE - _ZN34_INTERNAL_96ecbd7f_4_k_cu_ced0e0326thrust24THRUST_300001_SM_1000_NS6deviceE)
_ZN34_INTERNAL_96ecbd7f_4_k_cu_ced0e0326thrust24THRUST_300001_SM_1000_NS6deviceE:
	.zero		1
	.type		_ZN34_INTERNAL_96ecbd7f_4_k_cu_ced0e0324cuda3std3__47nulloptE,@object
	.size		_ZN34_INTERNAL_96ecbd7f_4_k_cu_ced0e0324cuda3std3__47nulloptE,(_ZN34_INTERNAL_96ecbd7f_4_k_cu_ced0e0324cuda3std6ranges3__45__cpo8distanceE - _ZN34_INTERNAL_96ecbd7f_4_k_cu_ced0e0324cuda3std3__47nulloptE)
_ZN34_INTERNAL_96ecbd7f_4_k_cu_ced0e0324cuda3std3__47nulloptE:
	.zero		1
	.type		_ZN34_INTERNAL_96ecbd7f_4_k_cu_ced0e0324cuda3std6ranges3__45__cpo8distanceE,@object
	.size		_ZN34_INTERNAL_96ecbd7f_4_k_cu_ced0e0324cuda3std6ranges3__45__cpo8distanceE,(_ZN34_INTERNAL_96ecbd7f_4_k_cu_ced0e0326thrust24THRUST_300001_SM_1000_NS12placeholders2_8E - _ZN34_INTERNAL_96ecbd7f_4_k_cu_ced0e0324cuda3std6ranges3__45__cpo8distanceE)
_ZN34_INTERNAL_96ecbd7f_4_k_cu_ced0e0324cuda3std6ranges3__45__cpo8distanceE:
	.zero		1
	.type		_ZN34_INTERNAL_96ecbd7f_4_k_cu_ced0e0326thrust24THRUST_300001_SM_1000_NS12placeholders2_8E,@object
	.size		_ZN34_INTERNAL_96ecbd7f_4_k_cu_ced0e0326thrust24THRUST_300001_SM_1000_NS12placeholders2_8E,(_ZN34_INTERNAL_96ecbd7f_4_k_cu_ced0e0324cuda3std3__45__cpo6rbeginE - _ZN34_INTERNAL_96ecbd7f_4_k_cu_ced0e0326thrust24THRUST_300001_SM_1000_NS12placeholders2_8E)
_ZN34_INTERNAL_96ecbd7f_4_k_cu_ced0e0326thrust24THRUST_300001_SM_1000_NS12placeholders2_8E:
	.zero		1
	.type		_ZN34_INTERNAL_96ecbd7f_4_k_cu_ced0e0324cuda3std3__45__cpo6rbeginE,@object
	.size		_ZN34_INTERNAL_96ecbd7f_4_k_cu_ced0e0324cuda3std3__45__cpo6rbeginE,(_ZN34_INTERNAL_96ecbd7f_4_k_cu_ced0e0324cuda3std6ranges3__45__cpo4cendE - _ZN34_INTERNAL_96ecbd7f_4_k_cu_ced0e0324cuda3std3__45__cpo6rbeginE)
_ZN34_INTERNAL_96ecbd7f_4_k_cu_ced0e0324cuda3std3__45__cpo6rbeginE:
	.zero		1
	.type		_ZN34_INTERNAL_96ecbd7f_4_k_cu_ced0e0324cuda3std6ranges3__45__cpo4cendE,@object
	.size		_ZN34_INTERNAL_96ecbd7f_4_k_cu_ced0e0324cuda3std6ranges3__45__cpo4cendE,(_ZN34_INTERNAL_96ecbd7f_4_k_cu_ced0e0326thrust24THRUST_300001_SM_1000_NS6system3cpp3parE - _ZN34_INTERNAL_96ecbd7f_4_k_cu_ced0e0324cuda3std6ranges3__45__cpo4cendE)
_ZN34_INTERNAL_96ecbd7f_4_k_cu_ced0e0324cuda3std6ranges3__45__cpo4cendE:
	.zero		1
	.type		_ZN34_INTERNAL_96ecbd7f_4_k_cu_ced0e0326thrust24THRUST_300001_SM_1000_NS6system3cpp3parE,@object
	.size		_ZN34_INTERNAL_96ecbd7f_4_k_cu_ced0e0326thrust24THRUST_300001_SM_1000_NS6system3cpp3parE,(_ZN34_INTERNAL_96ecbd7f_4_k_cu_ced0e0324cuda3std3__48in_placeE - _ZN34_INTERNAL_96ecbd7f_4_k_cu_ced0e0326thrust24THRUST_300001_SM_1000_NS6system3cpp3parE)
_ZN34_INTERNAL_96ecbd7f_4_k_cu_ced0e0326thrust24THRUST_300001_SM_1000_NS6system3cpp3parE:
	.zero		1
	.type		_ZN34_INTERNAL_96ecbd7f_4_k_cu_ced0e0324cuda3std3__48in_placeE,@object
	.size		_ZN34_INTERNAL_96ecbd7f_4_k_cu_ced0e0324cuda3std3__48in_placeE,(_ZN34_INTERNAL_96ecbd7f_4_k_cu_ced0e0324cuda3std6ranges3__45__cpo4sizeE - _ZN34_INTERNAL_96ecbd7f_4_k_cu_ced0e0324cuda3std3__48in_placeE)
_ZN34_INTERNAL_96ecbd7f_4_k_cu_ced0e0324cuda3std3__48in_placeE:
	.zero		1
	.type		_ZN34_INTERNAL_96ecbd7f_4_k_cu_ced0e0324cuda3std6ranges3__45__cpo4sizeE,@object
	.size		_ZN34_INTERNAL_96ecbd7f_4_k_cu_ced0e0324cuda3std6ranges3__45__cpo4sizeE,(_ZN34_INTERNAL_96ecbd7f_4_k_cu_ced0e0326thrust24THRUST_300001_SM_1000_NS12placeholders2_6E - _ZN34_INTERNAL_96ecbd7f_4_k_cu_ced0e0324cuda3std6ranges3__45__cpo4sizeE)
_ZN34_INTERNAL_96ecbd7f_4_k_cu_ced0e0324cuda3std6ranges3__45__cpo4sizeE:
	.zero		1
	.type		_ZN34_INTERNAL_96ecbd7f_4_k_cu_ced0e0326thrust24THRUST_300001_SM_1000_NS12placeholders2_6E,@object
	.size		_ZN34_INTERNAL_96ecbd7f_4_k_cu_ced0e0326thrust24THRUST_300001_SM_1000_NS12placeholders2_6E,(_ZN34_INTERNAL_96ecbd7f_4_k_cu_ced0e0324cuda3std3__45__cpo6cbeginE - _ZN34_INTERNAL_96ecbd7f_4_k_cu_ced0e0326thrust24THRUST_300001_SM_1000_NS12placeholders2_6E)
_ZN34_INTERNAL_96ecbd7f_4_k_cu_ced0e0326thrust24THRUST_300001_SM_1000_NS12placeholders2_6E:
	.zero		1
	.type		_ZN34_INTERNAL_96ecbd7f_4_k_cu_ced0e0324cuda3std3__45__cpo6cbeginE,@object
	.size		_ZN34_INTERNAL_96ecbd7f_4_k_cu_ced0e0324cuda3std3__45__cpo6cbeginE,(_ZN34_INTERNAL_96ecbd7f_4_k_cu_ced0e0324cuda3std6ranges3__45__cpo3endE - _ZN34_INTERNAL_96ecbd7f_4_k_cu_ced0e0324cuda3std3__45__cpo6cbeginE)
_ZN34_INTERNAL_96ecbd7f_4_k_cu_ced0e0324cuda3std3__45__cpo6cbeginE:
	.zero		1
	.type		_ZN34_INTERNAL_96ecbd7f_4_k_cu_ced0e0324cuda3std6ranges3__45__cpo3endE,@object
	.size		_ZN34_INTERNAL_96ecbd7f_4_k_cu_ced0e0324cuda3std6ranges3__45__cpo3endE,(_ZN34_INTERNAL_96ecbd7f_4_k_cu_ced0e0326thrust24THRUST_300001_SM_1000_NS12placeholders3_10E - _ZN34_INTERNAL_96ecbd7f_4_k_cu_ced0e0324cuda3std6ranges3__45__cpo3endE)
_ZN34_INTERNAL_96ecbd7f_4_k_cu_ced0e0324cuda3std6ranges3__45__cpo3endE:
	.zero		1
	.type		_ZN34_INTERNAL_96ecbd7f_4_k_cu_ced0e0326thrust24THRUST_300001_SM_1000_NS12placeholders3_10E,@object
	.size		_ZN34_INTERNAL_96ecbd7f_4_k_cu_ced0e0326thrust24THRUST_300001_SM_1000_NS12placeholders3_10E,(_ZN34_INTERNAL_96ecbd7f_4_k_cu_ced0e0324cuda3std3__45__cpo7crbeginE - _ZN34_INTERNAL_96ecbd7f_4_k_cu_ced0e0326thrust24THRUST_300001_SM_1000_NS12placeholders3_10E)
_ZN34_INTERNAL_96ecbd7f_4_k_cu_ced0e0326thrust24THRUST_300001_SM_1000_NS12placeholders3_10E:
	.zero		1
	.type		_ZN34_INTERNAL_96ecbd7f_4_k_cu_ced0e0324cuda3std3__45__cpo7crbeginE,@object
	.size		_ZN34_INTERNAL_96ecbd7f_4_k_cu_ced0e0324cuda3std3__45__cpo7crbeginE,(_ZN34_INTERNAL_96ecbd7f_4_k_cu_ced0e0324cuda3std6ranges3__45__cpo4nextE - _ZN34_INTERNAL_96ecbd7f_4_k_cu_ced0e0324cuda3std3__45__cpo7crbeginE)
_ZN34_INTERNAL_96ecbd7f_4_k_cu_ced0e0324cuda3std3__45__cpo7crbeginE:
	.zero		1
	.type		_ZN34_INTERNAL_96ecbd7f_4_k_cu_ced0e0324cuda3std6ranges3__45__cpo4nextE,@object
	.size		_ZN34_INTERNAL_96ecbd7f_4_k_cu_ced0e0324cuda3std6ranges3__45__cpo4nextE,(_ZN34_INTERNAL_96ecbd7f_4_k_cu_ced0e0324cuda3std6ranges3__45__cpo4swapE - _ZN34_INTERNAL_96ecbd7f_4_k_cu_ced0e0324cuda3std6ranges3__45__cpo4nextE)
_ZN34_INTERNAL_96ecbd7f_4_k_cu_ced0e0324cuda3std6ranges3__45__cpo4nextE:
	.zero		1
	.type		_ZN34_INTERNAL_96ecbd7f_4_k_cu_ced0e0324cuda3std6ranges3__45__cpo4swapE,@object
	.size		_ZN34_INTERNAL_96ecbd7f_4_k_cu_ced0e0324cuda3std6ranges3__45__cpo4swapE,(_ZN34_INTERNAL_96ecbd7f_4_k_cu_ced0e0326thrust24THRUST_300001_SM_1000_NS12placeholders2_2E - _ZN34_INTERNAL_96ecbd7f_4_k_cu_ced0e0324cuda3std6ranges3__45__cpo4swapE)
_ZN34_INTERNAL_96ecbd7f_4_k_cu_ced0e0324cuda3std6ranges3__45__cpo4swapE:
	.zero		1
	.type		_ZN34_INTERNAL_96ecbd7f_4_k_cu_ced0e0326thrust24THRUST_300001_SM_1000_NS12placeholders2_2E,@object
	.size		_ZN34_INTERNAL_96ecbd7f_4_k_cu_ced0e0326thrust24THRUST_300001_SM_1000_NS12placeholders2_2E,(_ZN34_INTERNAL_96ecbd7f_4_k_cu_ced0e0326thrust24THRUST_300001_SM_1000_NS3seqE - _ZN34_INTERNAL_96ecbd7f_4_k_cu_ced0e0326thrust24THRUST_300001_SM_1000_NS12placeholders2_2E)
_ZN34_INTERNAL_96ecbd7f_4_k_cu_ced0e0326thrust24THRUST_300001_SM_1000_NS12placeholders2_2E:
	.zero		1
	.type		_ZN34_INTERNAL_96ecbd7f_4_k_cu_ced0e0326thrust24THRUST_300001_SM_1000_NS3seqE,@object
	.size		_ZN34_INTERNAL_96ecbd7f_4_k_cu_ced0e0326thrust24THRUST_300001_SM_1000_NS3seqE,(_ZN34_INTERNAL_96ecbd7f_4_k_cu_ced0e0324cuda3std3__420unreachable_sentinelE - _ZN34_INTERNAL_96ecbd7f_4_k_cu_ced0e0326thrust24THRUST_300001_SM_1000_NS3seqE)
_ZN34_INTERNAL_96ecbd7f_4_k_cu_ced0e0326thrust24THRUST_300001_SM_1000_NS3seqE:
	.zero		1
	.type		_ZN34_INTERNAL_96ecbd7f_4_k_cu_ced0e0324cuda3std3__420unreachable_sentinelE,@object
	.size		_ZN34_INTERNAL_96ecbd7f_4_k_cu_ced0e0324cuda3std3__420unreachable_sentinelE,(_ZN34_INTERNAL_96ecbd7f_4_k_cu_ced0e0324cuda3std6ranges3__45__cpo5ssizeE - _ZN34_INTERNAL_96ecbd7f_4_k_cu_ced0e0324cuda3std3__420unreachable_sentinelE)
_ZN34_INTERNAL_96ecbd7f_4_k_cu_ced0e0324cuda3std3__420unreachable_sentinelE:
	.zero		1
	.type		_ZN34_INTERNAL_96ecbd7f_4_k_cu_ced0e0324cuda3std6ranges3__45__cpo5ssizeE,@object
	.size		_ZN34_INTERNAL_96ecbd7f_4_k_cu_ced0e0324cuda3std6ranges3__45__cpo5ssizeE,(_ZN34_INTERNAL_96ecbd7f_4_k_cu_ced0e0326thrust24THRUST_300001_SM_1000_NS12placeholders2_7E - _ZN34_INTERNAL_96ecbd7f_4_k_cu_ced0e0324cuda3std6ranges3__45__cpo5ssizeE)
_ZN34_INTERNAL_96ecbd7f_4_k_cu_ced0e0324cuda3std6ranges3__45__cpo5ssizeE:
	.zero		1
	.type		_ZN34_INTERNAL_96ecbd7f_4_k_cu_ced0e0326thrust24THRUST_300001_SM_1000_NS12placeholders2_7E,@object
	.size		_ZN34_INTERNAL_96ecbd7f_4_k_cu_ced0e0326thrust24THRUST_300001_SM_1000_NS12placeholders2_7E,(_ZN34_INTERNAL_96ecbd7f_4_k_cu_ced0e0324cuda3std3__45__cpo4cendE - _ZN34_INTERNAL_96ecbd7f_4_k_cu_ced0e0326thrust24THRUST_300001_SM_1000_NS12placeholders2_7E)
_ZN34_INTERNAL_96ecbd7f_4_k_cu_ced0e0326thrust24THRUST_300001_SM_1000_NS12placeholders2_7E:
	.zero		1
	.type		_ZN34_INTERNAL_96ecbd7f_4_k_cu_ced0e0324cuda3std3__45__cpo4cendE,@object
	.size		_ZN34_INTERNAL_96ecbd7f_4_k_cu_ced0e0324cuda3std3__45__cpo4cendE,(_ZN34_INTERNAL_96ecbd7f_4_k_cu_ced0e0324cuda3std6ranges3__45__cpo6cbeginE - _ZN34_INTERNAL_96ecbd7f_4_k_cu_ced0e0324cuda3std3__45__cpo4cendE)
_ZN34_INTERNAL_96ecbd7f_4_k_cu_ced0e0324cuda3std3__45__cpo4cendE:
	.zero		1
	.type		_ZN34_INTERNAL_96ecbd7f_4_k_cu_ced0e0324cuda3std6ranges3__45__cpo6cbeginE,@object
	.size		_ZN34_INTERNAL_96ecbd7f_4_k_cu_ced0e0324cuda3std6ranges3__45__cpo6cbeginE,(_ZN34_INTERNAL_96ecbd7f_4_k_cu_ced0e0326thrust24THRUST_300001_SM_1000_NS8cuda_cub3parE - _ZN34_INTERNAL_96ecbd7f_4_k_cu_ced0e0324cuda3std6ranges3__45__cpo6cbeginE)
_ZN34_INTERNAL_96ecbd7f_4_k_cu_ced0e0324cuda3std6ranges3__45__cpo6cbeginE:
	.zero		1
	.type		_ZN34_INTERNAL_96ecbd7f_4_k_cu_ced0e0326thrust24THRUST_300001_SM_1000_NS8cuda_cub3parE,@object
	.size		_ZN34_INTERNAL_96ecbd7f_4_k_cu_ced0e0326thrust24THRUST_300001_SM_1000_NS8cuda_cub3parE,(_ZN34_INTERNAL_96ecbd7f_4_k_cu_ced0e0324cuda3std3__45__cpo5crendE - _ZN34_INTERNAL_96ecbd7f_4_k_cu_ced0e0326thrust24THRUST_300001_SM_1000_NS8cuda_cub3parE)
_ZN34_INTERNAL_96ecbd7f_4_k_cu_ced0e0326thrust24THRUST_300001_SM_1000_NS8cuda_cub3parE:
	.zero		1
	.type		_ZN34_INTERNAL_96ecbd7f_4_k_cu_ced0e0324cuda3std3__45__cpo5crendE,@object
	.size		_ZN34_INTERNAL_96ecbd7f_4_k_cu_ced0e0324cuda3std3__45__cpo5crendE,(_ZN34_INTERNAL_96ecbd7f_4_k_cu_ced0e0324cuda3std6ranges3__45__cpo4prevE - _ZN34_INTERNAL_96ecbd7f_4_k_cu_ced0e0324cuda3std3__45__cpo5crendE)
_ZN34_INTERNAL_96ecbd7f_4_k_cu_ced0e0324cuda3std3__45__cpo5crendE:
	.zero		1
	.type		_ZN34_INTERNAL_96ecbd7f_4_k_cu_ced0e0324cuda3std6ranges3__45__cpo4prevE,@object
	.size		_ZN34_INTERNAL_96ecbd7f_4_k_cu_ced0e0324cuda3std6ranges3__45__cpo4prevE,(_ZN34_INTERNAL_96ecbd7f_4_k_cu_ced0e0324cuda3std6ranges3__45__cpo9iter_moveE - _ZN34_INTERNAL_96ecbd7f_4_k_cu_ced0e0324cuda3std6ranges3__45__cpo4prevE)
_ZN34_INTERNAL_96ecbd7f_4_k_cu_ced0e0324cuda3std6ranges3__45__cpo4prevE:
	.zero		1
	.type		_ZN34_INTERNAL_96ecbd7f_4_k_cu_ced0e0324cuda3std6ranges3__45__cpo9iter_moveE,@object
	.size		_ZN34_INTERNAL_96ecbd7f_4_k_cu_ced0e0324cuda3std6ranges3__45__cpo9iter_moveE,(_ZN34_INTERNAL_96ecbd7f_4_k_cu_ced0e0326thrust24THRUST_300001_SM_1000_NS12placeholders2_3E - _ZN34_INTERNAL_96ecbd7f_4_k_cu_ced0e0324cuda3std6ranges3__45__cpo9iter_moveE)
_ZN34_INTERNAL_96ecbd7f_4_k_cu_ced0e0324cuda3std6ranges3__45__cpo9iter_moveE:
	.zero		1
	.type		_ZN34_INTERNAL_96ecbd7f_4_k_cu_ced0e0326thrust24THRUST_300001_SM_1000_NS12placeholders2_3E,@object
	.size		_ZN34_INTERNAL_96ecbd7f_4_k_cu_ced0e0326thrust24THRUST_300001_SM_1000_NS12placeholders2_3E,(_ZN34_INTERNAL_96ecbd7f_4_k_cu_ced0e0326thrust24THRUST_300001_SM_1000_NS6system6detail10sequential3seqE - _ZN34_INTERNAL_96ecbd7f_4_k_cu_ced0e0326thrust24THRUST_300001_SM_1000_NS12placeholders2_3E)
_ZN34_INTERNAL_96ecbd7f_4_k_cu_ced0e0326thrust24THRUST_300001_SM_1000_NS12placeholders2_3E:
	.zero		1
	.type		_ZN34_INTERNAL_96ecbd7f_4_k_cu_ced0e0326thrust24THRUST_300001_SM_1000_NS6system6detail10sequential3seqE,@object
	.size		_ZN34_INTERNAL_96ecbd7f_4_k_cu_ced0e0326thrust24THRUST_300001_SM_1000_NS6system6detail10sequential3seqE,(_ZN34_INTERNAL_96ecbd7f_4_k_cu_ced0e0324cuda3std3__419piecewise_constructE - _ZN34_INTERNAL_96ecbd7f_4_k_cu_ced0e0326thrust24THRUST_300001_SM_1000_NS6system6detail10sequential3seqE)
_ZN34_INTERNAL_96ecbd7f_4_k_cu_ced0e0326thrust24THRUST_300001_SM_1000_NS6system6detail10sequential3seqE:
	.zero		1
	.type		_ZN34_INTERNAL_96ecbd7f_4_k_cu_ced0e0324cuda3std3__419piecewise_constructE,@object
	.size		_ZN34_INTERNAL_96ecbd7f_4_k_cu_ced0e0324cuda3std3__419piecewise_constructE,(_ZN34_INTERNAL_96ecbd7f_4_k_cu_ced0e0324cuda3std6ranges3__45__cpo5cdataE - _ZN34_INTERNAL_96ecbd7f_4_k_cu_ced0e0324cuda3std3__419piecewise_constructE)
_ZN34_INTERNAL_96ecbd7f_4_k_cu_ced0e0324cuda3std3__419piecewise_constructE:
	.zero		1
	.type		_ZN34_INTERNAL_96ecbd7f_4_k_cu_ced0e0324cuda3std6ranges3__45__cpo5cdataE,@object
	.size		_ZN34_INTERNAL_96ecbd7f_4_k_cu_ced0e0324cuda3std6ranges3__45__cpo5cdataE,(_ZN34_INTERNAL_96ecbd7f_4_k_cu_ced0e0326thrust24THRUST_300001_SM_1000_NS12placeholders2_5E - _ZN34_INTERNAL_96ecbd7f_4_k_cu_ced0e0324cuda3std6ranges3__45__cpo5cdataE)
_ZN34_INTERNAL_96ecbd7f_4_k_cu_ced0e0324cuda3std6ranges3__45__cpo5cdataE:
	.zero		1
	.type		_ZN34_INTERNAL_96ecbd7f_4_k_cu_ced0e0326thrust24THRUST_300001_SM_1000_NS12placeholders2_5E,@object
	.size		_ZN34_INTERNAL_96ecbd7f_4_k_cu_ced0e0326thrust24THRUST_300001_SM_1000_NS12placeholders2_5E,(_ZN34_INTERNAL_96ecbd7f_4_k_cu_ced0e0324cuda3std3__45__cpo3endE - _ZN34_INTERNAL_96ecbd7f_4_k_cu_ced0e0326thrust24THRUST_300001_SM_1000_NS12placeholders2_5E)
_ZN34_INTERNAL_96ecbd7f_4_k_cu_ced0e0326thrust24THRUST_300001_SM_1000_NS12placeholders2_5E:
	.zero		1
	.type		_ZN34_INTERNAL_96ecbd7f_4_k_cu_ced0e0324cuda3std3__45__cpo3endE,@object
	.size		_ZN34_INTERNAL_96ecbd7f_4_k_cu_ced0e0324cuda3std3__45__cpo3endE,(_ZN34_INTERNAL_96ecbd7f_4_k_cu_ced0e0324cuda3std6ranges3__45__cpo5beginE - _ZN34_INTERNAL_96ecbd7f_4_k_cu_ced0e0324cuda3std3__45__cpo3endE)
_ZN34_INTERNAL_96ecbd7f_4_k_cu_ced0e0324cuda3std3__45__cpo3endE:
	.zero		1
	.type		_ZN34_INTERNAL_96ecbd7f_4_k_cu_ced0e0324cuda3std6ranges3__45__cpo5beginE,@object
	.size		_ZN34_INTERNAL_96ecbd7f_4_k_cu_ced0e0324cuda3std6ranges3__45__cpo5beginE,(_ZN34_INTERNAL_96ecbd7f_4_k_cu_ced0e0326thrust24THRUST_300001_SM_1000_NS12placeholders2_9E - _ZN34_INTERNAL_96ecbd7f_4_k_cu_ced0e0324cuda3std6ranges3__45__cpo5beginE)
_ZN34_INTERNAL_96ecbd7f_4_k_cu_ced0e0324cuda3std6ranges3__45__cpo5beginE:
	.zero		1
	.type		_ZN34_INTERNAL_96ecbd7f_4_k_cu_ced0e0326thrust24THRUST_300001_SM_1000_NS12placeholders2_9E,@object
	.size		_ZN34_INTERNAL_96ecbd7f_4_k_cu_ced0e0326thrust24THRUST_300001_SM_1000_NS12placeholders2_9E,(_ZN34_INTERNAL_96ecbd7f_4_k_cu_ced0e0324cuda3std3__45__cpo4rendE - _ZN34_INTERNAL_96ecbd7f_4_k_cu_ced0e0326thrust24THRUST_300001_SM_1000_NS12placeholders2_9E)
_ZN34_INTERNAL_96ecbd7f_4_k_cu_ced0e0326thrust24THRUST_300001_SM_1000_NS12placeholders2_9E:
	.zero		1
	.type		_ZN34_INTERNAL_96ecbd7f_4_k_cu_ced0e0324cuda3std3__45__cpo4rendE,@object
	.size		_ZN34_INTERNAL_96ecbd7f_4_k_cu_ced0e0324cuda3std3__45__cpo4rendE,(_ZN34_INTERNAL_96ecbd7f_4_k_cu_ced0e0324cuda3std6ranges3__45__cpo9iter_swapE - _ZN34_INTERNAL_96ecbd7f_4_k_cu_ced0e0324cuda3std3__45__cpo4rendE)
_ZN34_INTERNAL_96ecbd7f_4_k_cu_ced0e0324cuda3std3__45__cpo4rendE:
	.zero		1
	.type		_ZN34_INTERNAL_96ecbd7f_4_k_cu_ced0e0324cuda3std6ranges3__45__cpo9iter_swapE,@object
	.size		_ZN34_INTERNAL_96ecbd7f_4_k_cu_ced0e0324cuda3std6ranges3__45__cpo9iter_swapE,(_ZN34_INTERNAL_96ecbd7f_4_k_cu_ced0e0324cuda3std3__48unexpectE - _ZN34_INTERNAL_96ecbd7f_4_k_cu_ced0e0324cuda3std6ranges3__45__cpo9iter_swapE)
_ZN34_INTERNAL_96ecbd7f_4_k_cu_ced0e0324cuda3std6ranges3__45__cpo9iter_swapE:
	.zero		1
	.type		_ZN34_INTERNAL_96ecbd7f_4_k_cu_ced0e0324cuda3std3__48unexpectE,@object
	.size		_ZN34_INTERNAL_96ecbd7f_4_k_cu_ced0e0324cuda3std3__48unexpectE,(_ZN34_INTERNAL_96ecbd7f_4_k_cu_ced0e0326thrust24THRUST_300001_SM_1000_NS12placeholders2_1E - _ZN34_INTERNAL_96ecbd7f_4_k_cu_ced0e0324cuda3std3__48unexpectE)
_ZN34_INTERNAL_96ecbd7f_4_k_cu_ced0e0324cuda3std3__48unexpectE:
	.zero		1
	.type		_ZN34_INTERNAL_96ecbd7f_4_k_cu_ced0e0326thrust24THRUST_300001_SM_1000_NS12placeholders2_1E,@object
	.size		_ZN34_INTERNAL_96ecbd7f_4_k_cu_ced0e0326thrust24THRUST_300001_SM_1000_NS12placeholders2_1E,(.L_29 - _ZN34_INTERNAL_96ecbd7f_4_k_cu_ced0e0326thrust24THRUST_300001_SM_1000_NS12placeholders2_1E)
_ZN34_INTERNAL_96ecbd7f_4_k_cu_ced0e0326thrust24THRUST_300001_SM_1000_NS12placeholders2_1E:
	.zero		1
.L_29:


//--------------------- .nv.shared._ZN3cub18CUB_300001_SM_10006detail9transform16transform_kernelINS2_10policy_hubILb1EN4cuda3std3__45tupleIJN6thrust24THRUST_300001_SM_1000_NS10device_ptrIfEEEEEE10policy1000EiZ14activationFuncIfEvPT_SI_iSH_SH_SH_SH_SH_SH_EUlRKfE_SC_JPfEEEvT0_iT1_T2_DpNS2_10kernel_argIT3_EE --------------------------
	.section	.nv.shared._ZN3cub18CUB_300001_SM_10006detail9transform16transform_kernelINS2_10policy_hubILb1EN4cuda3std3__45tupleIJN6thrust24THRUST_300001_SM_1000_NS10device_ptrIfEEEEEE10policy1000EiZ14activationFuncIfEvPT_SI_iSH_SH_SH_SH_SH_SH_EUlRKfE_SC_JPfEEEvT0_iT1_T2_DpNS2_10kernel_argIT3_EE,"aw",@nobits
	.sectionflags	@""
	.align	128
	.zero		1024


//--------------------- .nv.shared._ZN3cub18CUB_300001_SM_10006detail9transform16transform_kernelINS2_10policy_hubILb1EN4cuda3std3__45tupleIJN6thrust24THRUST_300001_SM_1000_NS10device_ptrIiEESC_EEEE10policy1000ElZ29CudaSparseMatrixInd2VectorIndiiPiSG_SG_EUliiE_SC_JSG_SG_EEEvT0_iT1_T2_DpNS2_10kernel_argIT3_EE --------------------------
	.section	.nv.shared._ZN3cub18CUB_300001_SM_10006detail9transform16transform_kernelINS2_10policy_hubILb1EN4cuda3std3__45tupleIJN6thrust24THRUST_300001_SM_1000_NS10device_ptrIiEESC_EEEE10policy1000ElZ29CudaSparseMatrixInd2VectorIndiiPiSG_SG_EUliiE_SC_JSG_SG_EEEvT0_iT1_T2_DpNS2_10kernel_argIT3_EE,"aw",@nobits
	.sectionflags	@""
	.align	128
	.zero		1024


//--------------------- .nv.shared._ZN3cub18CUB_300001_SM_10006detail9transform16transform_kernelINS2_10policy_hubILb1EN4cuda3std3__45tupleIJN6thrust24THRUST_300001_SM_1000_NS10device_ptrIiEESC_EEEE10policy1000EiZ29CudaSparseMatrixInd2VectorIndiiPiSG_SG_EUliiE_SC_JSG_SG_EEEvT0_iT1_T2_DpNS2_10kernel_argIT3_EE --------------------------
	.section	.nv.shared._ZN3cub18CUB_300001_SM_10006detail9transform16transform_kernelINS2_10policy_hubILb1EN4cuda3std3__45tupleIJN6thrust24THRUST_300001_SM_1000_NS10device_ptrIiEESC_EEEE10policy1000EiZ29CudaSparseMatrixInd2VectorIndiiPiSG_SG_EUliiE_SC_JSG_SG_EEEvT0_iT1_T2_DpNS2_10kernel_argIT3_EE,"aw",@nobits
	.sectionflags	@""
	.align	128
	.zero		1024


//--------------------- .nv.shared._ZN3cub18CUB_300001_SM_10006detail9transform16transform_kernelINS2_10policy_hubILb1EN4cuda3std3__45tupleIJN6thrust24THRUST_300001_SM_1000_NS10device_ptrIfEESC_EEEE10policy1000ElZ13CudaMatrixAddIfEviT_PSH_SH_SI_EUlffE_SC_JPfSK_EEEvT0_iT1_T2_DpNS2_10kernel_argIT3_EE --------------------------
	.section	.nv.shared._ZN3cub18CUB_300001_SM_10006detail9transform16transform_kernelINS2_10policy_hubILb1EN4cuda3std3__45tupleIJN6thrust24THRUST_300001_SM_1000_NS10device_ptrIfEESC_EEEE10policy1000ElZ13CudaMatrixAddIfEviT_PSH_SH_SI_EUlffE_SC_JPfSK_EEEvT0_iT1_T2_DpNS2_10kernel_argIT3_EE,"aw",@nobits
	.sectionflags	@""
	.align	128
	.zero		1024


//--------------------- .nv.shared._ZN3cub18CUB_300001_SM_10006detail9transform16transform_kernelINS2_10policy_hubILb1EN4cuda3std3__45tupleIJN6thrust24THRUST_300001_SM_1000_NS10device_ptrIfEESC_EEEE10policy1000EiZ13CudaMatrixAddIfEviT_PSH_SH_SI_EUlffE_SC_JPfSK_EEEvT0_iT1_T2_DpNS2_10kernel_argIT3_EE --------------------------
	.section	.nv.shared._ZN3cub18CUB_300001_SM_10006detail9transform16transform_kernelINS2_10policy_hubILb1EN4cuda3std3__45tupleIJN6thrust24THRUST_300001_SM_1000_NS10device_ptrIfEESC_EEEE10policy1000EiZ13CudaMatrixAddIfEviT_PSH_SH_SI_EUlffE_SC_JPfSK_EEEvT0_iT1_T2_DpNS2_10kernel_argIT3_EE,"aw",@nobits
	.sectionflags	@""
	.align	128
	.zero		1024


//--------------------- .nv.shared._ZN3cub18CUB_300001_SM_10006detail9transform16transform_kernelINS2_10policy_hubILb1EN4cuda3std3__45tupleIJN6thrust24THRUST_300001_SM_1000_NS20permutation_iteratorINSA_10device_ptrIfEENSC_IiEEEEEEEE10policy1000ElNS7_10__identityESD_JSF_EEEvT0_iT1_T2_DpNS2_10kernel_argIT3_EE --------------------------
	.section	.nv.shared._ZN3cub18CUB_300001_SM_10006detail9transform16transform_kernelINS2_10policy_hubILb1EN4cuda3std3__45tupleIJN6thrust24THRUST_300001_SM_1000_NS20permutation_iteratorINSA_10device_ptrIfEENSC_IiEEEEEEEE10policy1000ElNS7_10__identityESD_JSF_EEEvT0_iT1_T2_DpNS2_10kernel_argIT3_EE,"aw",@nobits
	.sectionflags	@""
	.align	128
	.zero		1024


//--------------------- .nv.shared._ZN3cub18CUB_300001_SM_10006detail9transform16transform_kernelINS2_10policy_hubILb1EN4cuda3std3__45tupleIJN6thrust24THRUST_300001_SM_1000_NS20permutation_iteratorINSA_10device_ptrIfEENSC_IiEEEEEEEE10policy1000EiNS7_10__identityESD_JSF_EEEvT0_iT1_T2_DpNS2_10kernel_argIT3_EE --------------------------
	.section	.nv.shared._ZN3cub18CUB_300001_SM_10006detail9transform16transform_kernelINS2_10policy_hubILb1EN4cuda3std3__45tupleIJN6thrust24THRUST_300001_SM_1000_NS20permutation_iteratorINSA_10device_ptrIfEENSC_IiEEEEEEEE10policy1000EiNS7_10__identityESD_JSF_EEEvT0_iT1_T2_DpNS2_10kernel_argIT3_EE,"aw",@nobits
	.sectionflags	@""
	.align	128
	.zero		1024


//--------------------- .nv.shared._ZN3cub18CUB_300001_SM_10006detail9transform16transform_kernelINS2_10policy_hubILb0EN4cuda3std3__45tupleIJN6thrust24THRUST_300001_SM_1000_NS10device_ptrIfEEEEEE10policy1000ElNS7_6negateIfEESC_JPfEEEvT0_iT1_T2_DpNS2_10kernel_argIT3_EE --------------------------
	.section	.nv.shared._ZN3cub18CUB_300001_SM_10006detail9transform16transform_kernelINS2_10policy_hubILb0EN4cuda3std3__45tupleIJN6thrust24THRUST_300001_SM_1000_NS10device_ptrIfEEEEEE10policy1000ElNS7_6negateIfEESC_JPfEEEvT0_iT1_T2_DpNS2_10kernel_argIT3_EE,"aw",@nobits
	.sectionflags	@""
	.align	128
.nv.shared._ZN3cub18CUB_300001_SM_10006detail9transform16transform_kernelINS2_10policy_hubILb0EN4cuda3std3__45tupleIJN6thrust24THRUST_300001_SM_1000_NS10device_ptrIfEEEEEE10policy1000ElNS7_6negateIfEESC_JPfEEEvT0_iT1_T2_DpNS2_10kernel_argIT3_EE:
	.zero		1152


//--------------------- .nv.shared._ZN3cub18CUB_300001_SM_10006detail9transform16transform_kernelINS2_10policy_hubILb0EN4cuda3std3__45tupleIJN6thrust24THRUST_300001_SM_1000_NS10device_ptrIfEEEEEE10policy1000EiNS7_6negateIfEESC_JPfEEEvT0_iT1_T2_DpNS2_10kernel_argIT3_EE --------------------------
	.section	.nv.shared._ZN3cub18CUB_300001_SM_10006detail9transform16transform_kernelINS2_10policy_hubILb0EN4cuda3std3__45tupleIJN6thrust24THRUST_300001_SM_1000_NS10device_ptrIfEEEEEE10policy1000EiNS7_6negateIfEESC_JPfEEEvT0_iT1_T2_DpNS2_10kernel_argIT3_EE,"aw",@nobits
	.sectionflags	@""
	.align	128
.nv.shared._ZN3cub18CUB_300001_SM_10006detail9transform16transform_kernelINS2_10policy_hubILb0EN4cuda3std3__45tupleIJN6thrust24THRUST_300001_SM_1000_NS10device_ptrIfEEEEEE10policy1000EiNS7_6negateIfEESC_JPfEEEvT0_iT1_T2_DpNS2_10kernel_argIT3_EE:
	.zero		1152


//--------------------- .nv.shared._ZN3cub18CUB_300001_SM_10006detail11EmptyKernelIvEEvv --------------------------
	.section	.nv.shared._ZN3cub18CUB_300001_SM_10006detail11EmptyKernelIvEEvv,"aw",@nobits
	.sectionflags	@""
	.align	128
	.zero		1024


//--------------------- .nv.shared._Z13permuteWeightIfEviPT_S1_Pi --------------------------
	.section	.nv.shared._Z13permuteWeightIfEviPT_S1_Pi,"aw",@nobits
	.sectionflags	@""
	.align	128
	.zero		1024


//--------------------- .nv.shared._Z14activationFuncIfEvPT_S1_iS0_S0_S0_S0_S0_S0_ --------------------------
	.section	.nv.shared._Z14activationFuncIfEvPT_S1_iS0_S0_S0_S0_S0_S0_,"aw",@nobits
	.sectionflags	@""
	.align	128
	.zero		1024


//--------------------- .nv.shared._Z29CudaSparseMatrixInd2VectorIndiiPiS_S_ --------------------------
	.section	.nv.shared._Z29CudaSparseMatrixInd2VectorIndiiPiS_S_,"aw",@nobits
	.sectionflags	@""
	.align	128
	.zero		1024


//--------------------- .nv.shared._Z13CudaMatrixAddIfEviT_PS0_S0_S1_ --------------------------
	.section	.nv.shared._Z13CudaMatrixAddIfEviT_PS0_S0_S1_,"aw",@nobits
	.sectionflags	@""
	.align	128
	.zero		1024


//--------------------- .nv.shared._Z16CudaMatrixNegateIfEviPT_S1_ --------------------------
	.section	.nv.shared._Z16CudaMatrixNegateIfEviPT_S1_,"aw",@nobits
	.sectionflags	@""
	.align	128
	.zero		1024


//--------------------- .nv.constant0._ZN3cub18CUB_300001_SM_10006detail9transform16transform_kernelINS2_10policy_hubILb1EN4cuda3std3__45tupleIJN6thrust24THRUST_300001_SM_1000_NS10device_ptrIfEEEEEE10policy1000ElZ14activationFuncIfEvPT_SI_iSH_SH_SH_SH_SH_SH_EUlRKfE_SC_JPfEEEvT0_iT1_T2_DpNS2_10kernel_argIT3_EE --------------------------
	.section	.nv.constant0._ZN3cub18CUB_300001_SM_10006detail9transform16transform_kernelINS2_10policy_hubILb1EN4cuda3std3__45tupleIJN6thrust24THRUST_300001_SM_1000_NS10device_ptrIfEEEEEE10policy1000ElZ14activationFuncIfEvPT_SI_iSH_SH_SH_SH_SH_SH_EUlRKfE_SC_JPfEEEvT0_iT1_T2_DpNS2_10kernel_argIT3_EE,"a",@progbits
	.sectionflags	@""
	.align	4
.nv.constant0._ZN3cub18CUB_300001_SM_10006detail9transform16transform_kernelINS2_10policy_hubILb1EN4cuda3std3__45tupleIJN6thrust24THRUST_300001_SM_1000_NS10device_ptrIfEEEEEE10policy1000ElZ14activationFuncIfEvPT_SI_iSH_SH_SH_SH_SH_SH_EUlRKfE_SC_JPfEEEvT0_iT1_T2_DpNS2_10kernel_argIT3_EE:
	.zero		960


//--------------------- .nv.constant0._ZN3cub18CUB_300001_SM_10006detail9transform16transform_kernelINS2_10policy_hubILb1EN4cuda3std3__45tupleIJN6thrust24THRUST_300001_SM_1000_NS10device_ptrIfEEEEEE10policy1000EiZ14activationFuncIfEvPT_SI_iSH_SH_SH_SH_SH_SH_EUlRKfE_SC_JPfEEEvT0_iT1_T2_DpNS2_10kernel_argIT3_EE --------------------------
	.section	.nv.constant0._ZN3cub18CUB_300001_SM_10006detail9transform16transform_kernelINS2_10policy_hubILb1EN4cuda3std3__45tupleIJN6thrust24THRUST_300001_SM_1000_NS10device_ptrIfEEEEEE10policy1000EiZ14activationFuncIfEvPT_SI_iSH_SH_SH_SH_SH_SH_EUlRKfE_SC_JPfEEEvT0_iT1_T2_DpNS2_10kernel_argIT3_EE,"a",@progbits
	.sectionflags	@""
	.align	4
.nv.constant0._ZN3cub18CUB_300001_SM_10006detail9transform16transform_kernelINS2_10policy_hubILb1EN4cuda3std3__45tupleIJN6thrust24THRUST_300001_SM_1000_NS10device_ptrIfEEEEEE10policy1000EiZ14activationFuncIfEvPT_SI_iSH_SH_SH_SH_SH_SH_EUlRKfE_SC_JPfEEEvT0_iT1_T2_DpNS2_10kernel_argIT3_EE:
	.zero		952


//--------------------- .nv.constant0._ZN3cub18CUB_300001_SM_10006detail9transform16transform_kernelINS2_10policy_hubILb1EN4cuda3std3__45tupleIJN6thrust24THRUST_300001_SM_1000_NS10device_ptrIiEESC_EEEE10policy1000ElZ29CudaSparseMatrixInd2VectorIndiiPiSG_SG_EUliiE_SC_JSG_SG_EEEvT0_iT1_T2_DpNS2_10kernel_argIT3_EE --------------------------
	.section	.nv.constant0._ZN3cub18CUB_300001_SM_10006detail9transform16transform_kernelINS2_10policy_hubILb1EN4cuda3std3__45tupleIJN6thrust24THRUST_300001_SM_1000_NS10device_ptrIiEESC_EEEE10policy1000ElZ29CudaSparseMatrixInd2VectorIndiiPiSG_SG_EUliiE_SC_JSG_SG_EEEvT0_iT1_T2_DpNS2_10kernel_argIT3_EE,"a",@progbits
	.sectionflags	@""
	.align	4
.nv.constant0._ZN3cub18CUB_300001_SM_10006detail9transform16transform_kernelINS2_10policy_hubILb1EN4cuda3std3__45tupleIJN6thrust24THRUST_300001_SM_1000_NS10device_ptrIiEESC_EEEE10policy1000ElZ29CudaSparseMatrixInd2VectorIndiiPiSG_SG_EUliiE_SC_JSG_SG_EEEvT0_iT1_T2_DpNS2_10kernel_argIT3_EE:
	.zero		952


//--------------------- .nv.constant0._ZN3cub18CUB_300001_SM_10006detail9transform16transform_kernelINS2_10policy_hubILb1EN4cuda3std3__45tupleIJN6thrust24THRUST_300001_SM_1000_NS10device_ptrIiEESC_EEEE10policy1000EiZ29CudaSparseMatrixInd2VectorIndiiPiSG_SG_EUliiE_SC_JSG_SG_EEEvT0_iT1_T2_DpNS2_10kernel_argIT3_EE --------------------------
	.section	.nv.constant0._ZN3cub18CUB_300001_SM_10006detail9transform16transform_kernelINS2_10policy_hubILb1EN4cuda3std3__45tupleIJN6thrust24THRUST_300001_SM_1000_NS10device_ptrIiEESC_EEEE10policy1000EiZ29CudaSparseMatrixInd2VectorIndiiPiSG_SG_EUliiE_SC_JSG_SG_EEEvT0_iT1_T2_DpNS2_10kernel_argIT3_EE,"a",@progbits
	.sectionflags	@""
	.align	4
.nv.constant0._ZN3cub18CUB_300001_SM_10006detail9transform16transform_kernelINS2_10policy_hubILb1EN4cuda3std3__45tupleIJN6thrust24THRUST_300001_SM_1000_NS10device_ptrIiEESC_EEEE10policy1000EiZ29CudaSparseMatrixInd2VectorIndiiPiSG_SG_EUliiE_SC_JSG_SG_EEEvT0_iT1_T2_DpNS2_10kernel_argIT3_EE:
	.zero		952


//--------------------- .nv.constant0._ZN3cub18CUB_300001_SM_10006detail9transform16transform_kernelINS2_10policy_hubILb1EN4cuda3std3__45tupleIJN6thrust24THRUST_300001_SM_1000_NS10device_ptrIfEESC_EEEE10policy1000ElZ13CudaMatrixAddIfEviT_PSH_SH_SI_EUlffE_SC_JPfSK_EEEvT0_iT1_T2_DpNS2_10kernel_argIT3_EE --------------------------
	.section	.nv.constant0._ZN3cub18CUB_300001_SM_10006detail9transform16transform_kernelINS2_10policy_hubILb1EN4cuda3std3__45tupleIJN6thrust24THRUST_300001_SM_1000_NS10device_ptrIfEESC_EEEE10policy1000ElZ13CudaMatrixAddIfEviT_PSH_SH_SI_EUlffE_SC_JPfSK_EEEvT0_iT1_T2_DpNS2_10kernel_argIT3_EE,"a",@progbits
	.sectionflags	@""
	.align	4
.nv.constant0._ZN3cub18CUB_300001_SM_10006detail9transform16transform_kernelINS2_10policy_hubILb1EN4cuda3std3__45tupleIJN6thrust24THRUST_300001_SM_1000_NS10device_ptrIfEESC_EEEE10policy1000ElZ13CudaMatrixAddIfEviT_PSH_SH_SI_EUlffE_SC_JPfSK_EEEvT0_iT1_T2_DpNS2_10kernel_argIT3_EE:
	.zero		960


//--------------------- .nv.constant0._ZN3cub18CUB_300001_SM_10006detail9transform16transform_kernelINS2_10policy_hubILb1EN4cuda3std3__45tupleIJN6thrust24THRUST_300001_SM_1000_NS10device_ptrIfEESC_EEEE10policy1000EiZ13CudaMatrixAddIfEviT_PSH_SH_SI_EUlffE_SC_JPfSK_EEEvT0_iT1_T2_DpNS2_10kernel_argIT3_EE --------------------------
	.section	.nv.constant0._ZN3cub18CUB_300001_SM_10006detail9transform16transform_kernelINS2_10policy_hubILb1EN4cuda3std3__45tupleIJN6thrust24THRUST_300001_SM_1000_NS10device_ptrIfEESC_EEEE10policy1000EiZ13CudaMatrixAddIfEviT_PSH_SH_SI_EUlffE_SC_JPfSK_EEEvT0_iT1_T2_DpNS2_10kernel_argIT3_EE,"a",@progbits
	.sectionflags	@""
	.align	4
.nv.constant0._ZN3cub18CUB_300001_SM_10006detail9transform16transform_kernelINS2_10policy_hubILb1EN4cuda3std3__45tupleIJN6thrust24THRUST_300001_SM_1000_NS10device_ptrIfEESC_EEEE10policy1000EiZ13CudaMatrixAddIfEviT_PSH_SH_SI_EUlffE_SC_JPfSK_EEEvT0_iT1_T2_DpNS2_10kernel_argIT3_EE:
	.zero		952


//--------------------- .nv.constant0._ZN3cub18CUB_300001_SM_10006detail9transform16transform_kernelINS2_10policy_hubILb1EN4cuda3std3__45tupleIJN6thrust24THRUST_300001_SM_1000_NS20permutation_iteratorINSA_10device_ptrIfEENSC_IiEEEEEEEE10policy1000ElNS7_10__identityESD_JSF_EEEvT0_iT1_T2_DpNS2_10kernel_argIT3_EE --------------------------
	.section	.nv.constant0._ZN3cub18CUB_300001_SM_10006detail9transform16transform_kernelINS2_10policy_hubILb1EN4cuda3std3__45tupleIJN6thrust24THRUST_300001_SM_1000_NS20permutation_iteratorINSA_10device_ptrIfEENSC_IiEEEEEEEE10policy1000ElNS7_10__identityESD_JSF_EEEvT0_iT1_T2_DpNS2_10kernel_argIT3_EE,"a",@progbits
	.sectionflags	@""
	.align	4
.nv.constant0._ZN3cub18CUB_300001_SM_10006detail9transform16transform_kernelINS2_10policy_hubILb1EN4cuda3std3__45tupleIJN6thrust24THRUST_300001_SM_1000_NS20permutation_iteratorINSA_10device_ptrIfEENSC_IiEEEEEEEE10policy1000ElNS7_10__identityESD_JSF_EEEvT0_iT1_T2_DpNS2_10kernel_argIT3_EE:
	.zero		936


//--------------------- .nv.constant0._ZN3cub18CUB_300001_SM_10006detail9transform16transform_kernelINS2_10policy_hubILb1EN4cuda3std3__45tupleIJN6thrust24THRUST_300001_SM_1000_NS20permutation_iteratorINSA_10device_ptrIfEENSC_IiEEEEEEEE10policy1000EiNS7_10__identityESD_JSF_EEEvT0_iT1_T2_DpNS2_10kernel_argIT3_EE --------------------------
	.section	.nv.constant0._ZN3cub18CUB_300001_SM_10006detail9transform16transform_kernelINS2_10policy_hubILb1EN4cuda3std3__45tupleIJN6thrust24THRUST_300001_SM_1000_NS20permutation_iteratorINSA_10device_ptrIfEENSC_IiEEEEEEEE10policy1000EiNS7_10__identityESD_JSF_EEEvT0_iT1_T2_DpNS2_10kernel_argIT3_EE,"a",@progbits
	.sectionflags	@""
	.align	4
.nv.constant0._ZN3cub18CUB_300001_SM_10006detail9transform16transform_kernelINS2_10policy_hubILb1EN4cuda3std3__45tupleIJN6thrust24THRUST_300001_SM_1000_NS20permutation_iteratorINSA_10device_ptrIfEENSC_IiEEEEEEEE10policy1000EiNS7_10__identityESD_JSF_EEEvT0_iT1_T2_DpNS2_10kernel_argIT3_EE:
	.zero		936


//--------------------- .nv.constant0._ZN3cub18CUB_300001_SM_10006detail9transform16transform_kernelINS2_10policy_hubILb0EN4cuda3std3__45tupleIJN6thrust24THRUST_300001_SM_1000_NS10device_ptrIfEEEEEE10policy1000ElNS7_6negateIfEESC_JPfEEEvT0_iT1_T2_DpNS2_10kernel_argIT3_EE --------------------------
	.section	.nv.constant0._ZN3cub18CUB_300001_SM_10006detail9transform16transform_kernelINS2_10policy_hubILb0EN4cuda3std3__45tupleIJN6thrust24THRUST_300001_SM_1000_NS10device_ptrIfEEEEEE10policy1000ElNS7_6negateIfEESC_JPfEEEvT0_iT1_T2_DpNS2_10kernel_argIT3_EE,"a",@progbits
	.sectionflags	@""
	.align	4
.nv.constant0._ZN3cub18CUB_300001_SM_10006detail9transform16transform_kernelINS2_10policy_hubILb0EN4cuda3std3__45tupleIJN6thrust24THRUST_300001_SM_1000_NS10device_ptrIfEEEEEE10policy1000ElNS7_6negateIfEESC_JPfEEEvT0_iT1_T2_DpNS2_10kernel_argIT3_EE:
	.zero		936


//--------------------- .nv.constant0._ZN3cub18CUB_300001_SM_10006detail9transform16transform_kernelINS2_10policy_hubILb0EN4cuda3std3__45tupleIJN6thrust24THRUST_300001_SM_1000_NS10device_ptrIfEEEEEE10policy1000EiNS7_6negateIfEESC_JPfEEEvT0_iT1_T2_DpNS2_10kernel_argIT3_EE --------------------------
	.section	.nv.constant0._ZN3cub18CUB_300001_SM_10006detail9transform16transform_kernelINS2_10policy_hubILb0EN4cuda3std3__45tupleIJN6thrust24THRUST_300001_SM_1000_NS10device_ptrIfEEEEEE10policy1000EiNS7_6negateIfEESC_JPfEEEvT0_iT1_T2_DpNS2_10kernel_argIT3_EE,"a",@progbits
	.sectionflags	@""
	.align	4
.nv.constant0._ZN3cub18CUB_300001_SM_10006detail9transform16transform_kernelINS2_10policy_hubILb0EN4cuda3std3__45tupleIJN6thrust24THRUST_300001_SM_1000_NS10device_ptrIfEEEEEE10policy1000EiNS7_6negateIfEESC_JPfEEEvT0_iT1_T2_DpNS2_10kernel_argIT3_EE:
	.zero		936


//--------------------- .nv.constant0._ZN3cub18CUB_300001_SM_10006detail11EmptyKernelIvEEvv --------------------------
	.section	.nv.constant0._ZN3cub18CUB_300001_SM_10006detail11EmptyKernelIvEEvv,"a",@progbits
	.sectionflags	@""
	.align	4
.nv.constant0._ZN3cub18CUB_300001_SM_10006detail11EmptyKernelIvEEvv:
	.zero		896


//--------------------- .nv.constant0._Z13permuteWeightIfEviPT_S1_Pi --------------------------
	.section	.nv.constant0._Z13permuteWeightIfEviPT_S1_Pi,"a",@progbits
	.sectionflags	@""
	.align	4
.nv.constant0._Z13permuteWeightIfEviPT_S1_Pi:
	.zero		928


//--------------------- .nv.constant0._Z14activationFuncIfEvPT_S1_iS0_S0_S0_S0_S0_S0_ --------------------------
	.section	.nv.constant0._Z14activationFuncIfEvPT_S1_iS0_S0_S0_S0_S0_S0_,"a",@progbits
	.sectionflags	@""
	.align	4
.nv.constant0._Z14activationFuncIfEvPT_S1_iS0_S0_S0_S0_S0_S0_:
	.zero		940


//--------------------- .nv.constant0._Z29CudaSparseMatrixInd2VectorIndiiPiS_S_ --------------------------
	.section	.nv.constant0._Z29CudaSparseMatrixInd2VectorIndiiPiS_S_,"a",@progbits
	.sectionflags	@""
	.align	4
.nv.constant0._Z29CudaSparseMatrixInd2VectorIndiiPiS_S_:
	.zero		928


//--------------------- .nv.constant0._Z13CudaMatrixAddIfEviT_PS0_S0_S1_ --------------------------
	.section	.nv.constant0._Z13CudaMatrixAddIfEviT_PS0_S0_S1_,"a",@progbits
	.sectionflags	@""
	.align	4
.nv.constant0._Z13CudaMatrixAddIfEviT_PS0_S0_S1_:
	.zero		928


//--------------------- .nv.constant0._Z16CudaMatrixNegateIfEviPT_S1_ --------------------------
	.section	.nv.constant0._Z16CudaMatrixNegateIfEviPT_S1_,"a",@progbits
	.sectionflags	@""
	.align	4
.nv.constant0._Z16CudaMatrixNegateIfEviPT_S1_:
	.zero		920


//--------------------- SYMBOLS --------------------------

	.type		.nv.reservedSmem.offset0,@object
	.size		.nv.reservedSmem.offset0,0x4
	.type		.nv.reservedSmem.cap,@object
	.size		.nv.reservedSmem.cap,0x4
